//
// Generated by NVIDIA NVVM Compiler
//
// Compiler Build ID: CL-36424714
// Cuda compilation tools, release 13.0, V13.0.88
// Based on NVVM 20.0.0
//

.version 9.0
.target sm_100
.address_size 64

	// .globl	_Z20MatrixMultiplyKernelPfPKiS1_S_S1_S1_S_S1_S1_
// _ZZ20MatrixMultiplyKernelPfPKiS1_S_S1_S1_S_S1_S1_E8a_shared has been demoted
// _ZZ20MatrixMultiplyKernelPfPKiS1_S_S1_S1_S_S1_S1_E8b_shared has been demoted

.visible .entry _Z20MatrixMultiplyKernelPfPKiS1_S_S1_S1_S_S1_S1_(
	.param .u64 .ptr .align 1 _Z20MatrixMultiplyKernelPfPKiS1_S_S1_S1_S_S1_S1__param_0,
	.param .u64 .ptr .align 1 _Z20MatrixMultiplyKernelPfPKiS1_S_S1_S1_S_S1_S1__param_1,
	.param .u64 .ptr .align 1 _Z20MatrixMultiplyKernelPfPKiS1_S_S1_S1_S_S1_S1__param_2,
	.param .u64 .ptr .align 1 _Z20MatrixMultiplyKernelPfPKiS1_S_S1_S1_S_S1_S1__param_3,
	.param .u64 .ptr .align 1 _Z20MatrixMultiplyKernelPfPKiS1_S_S1_S1_S_S1_S1__param_4,
	.param .u64 .ptr .align 1 _Z20MatrixMultiplyKernelPfPKiS1_S_S1_S1_S_S1_S1__param_5,
	.param .u64 .ptr .align 1 _Z20MatrixMultiplyKernelPfPKiS1_S_S1_S1_S_S1_S1__param_6,
	.param .u64 .ptr .align 1 _Z20MatrixMultiplyKernelPfPKiS1_S_S1_S1_S_S1_S1__param_7,
	.param .u64 .ptr .align 1 _Z20MatrixMultiplyKernelPfPKiS1_S_S1_S1_S_S1_S1__param_8
)
{
	.reg .pred 	%p<12>;
	.reg .b32 	%r<69>;
	.reg .b32 	%f<115>;
	.reg .b64 	%rd<28>;
	// demoted variable
	.shared .align 4 .b8 _ZZ20MatrixMultiplyKernelPfPKiS1_S_S1_S1_S_S1_S1_E8a_shared[4096];
	// demoted variable
	.shared .align 4 .b8 _ZZ20MatrixMultiplyKernelPfPKiS1_S_S1_S1_S_S1_S1_E8b_shared[4096];
	ld.param.u64 	%rd11, [_Z20MatrixMultiplyKernelPfPKiS1_S_S1_S1_S_S1_S1__param_1];
	ld.param.u64 	%rd12, [_Z20MatrixMultiplyKernelPfPKiS1_S_S1_S1_S_S1_S1__param_2];
	ld.param.u64 	%rd13, [_Z20MatrixMultiplyKernelPfPKiS1_S_S1_S1_S_S1_S1__param_4];
	ld.param.u64 	%rd14, [_Z20MatrixMultiplyKernelPfPKiS1_S_S1_S1_S_S1_S1__param_5];
	ld.param.u64 	%rd15, [_Z20MatrixMultiplyKernelPfPKiS1_S_S1_S1_S_S1_S1__param_7];
	ld.param.u64 	%rd16, [_Z20MatrixMultiplyKernelPfPKiS1_S_S1_S1_S_S1_S1__param_8];
	cvta.to.global.u64 	%rd1, %rd12;
	cvta.to.global.u64 	%rd2, %rd11;
	cvta.to.global.u64 	%rd3, %rd16;
	cvta.to.global.u64 	%rd4, %rd15;
	cvta.to.global.u64 	%rd5, %rd14;
	cvta.to.global.u64 	%rd6, %rd13;
	mov.u32 	%r1, %ctaid.z;
	ld.global.u32 	%r27, [%rd6];
	setp.lt.s32 	%p1, %r27, 2;
	mov.b32 	%r63, 0;
	@%p1 bra 	$L__BB0_2;
	ld.global.u32 	%r63, [%rd5];
$L__BB0_2:
	ld.global.u32 	%r29, [%rd4];
	setp.lt.s32 	%p2, %r29, 2;
	mov.b32 	%r64, 0;
	@%p2 bra 	$L__BB0_4;
	ld.global.u32 	%r64, [%rd3];
$L__BB0_4:
	ld.global.u32 	%r31, [%rd2];
	setp.lt.s32 	%p3, %r31, 2;
	mov.b32 	%r65, 0;
	@%p3 bra 	$L__BB0_6;
	ld.global.u32 	%r65, [%rd1];
$L__BB0_6:
	mov.u32 	%r32, %ctaid.x;
	mov.u32 	%r33, %ntid.x;
	mov.u32 	%r34, %ctaid.y;
	mov.u32 	%r35, %ntid.y;
	mov.u32 	%r67, %tid.x;
	mov.u32 	%r68, %tid.y;
	mad.lo.s32 	%r10, %r32, %r33, %r67;
	mad.lo.s32 	%r11, %r34, %r35, %r68;
	ld.global.u32 	%r12, [%rd6+8];
	setp.lt.s32 	%p4, %r12, 1;
	mov.f32 	%f114, 0f00000000;
	@%p4 bra 	$L__BB0_15;
	ld.param.u64 	%rd27, [_Z20MatrixMultiplyKernelPfPKiS1_S_S1_S1_S_S1_S1__param_6];
	add.s32 	%r36, %r12, 31;
	shr.u32 	%r37, %r36, 5;
	mul.lo.s32 	%r13, %r63, %r1;
	shl.b32 	%r38, %r67, 7;
	mov.u32 	%r39, _ZZ20MatrixMultiplyKernelPfPKiS1_S_S1_S1_S_S1_S1_E8a_shared;
	add.s32 	%r14, %r39, %r38;
	shl.b32 	%r40, %r68, 2;
	add.s32 	%r15, %r14, %r40;
	mul.lo.s32 	%r16, %r64, %r1;
	shl.b32 	%r41, %r68, 7;
	mov.u32 	%r42, _ZZ20MatrixMultiplyKernelPfPKiS1_S_S1_S1_S_S1_S1_E8b_shared;
	add.s32 	%r17, %r42, %r41;
	shl.b32 	%r43, %r67, 2;
	add.s32 	%r18, %r17, %r43;
	neg.s32 	%r66, %r37;
	cvta.to.global.u64 	%rd7, %rd27;
	mov.f32 	%f114, 0f00000000;
$L__BB0_8:
	ld.global.u32 	%r44, [%rd6+4];
	setp.ge.s32 	%p5, %r10, %r44;
	mov.f32 	%f112, 0f00000000;
	@%p5 bra 	$L__BB0_11;
	ld.global.u32 	%r45, [%rd6+8];
	setp.ge.s32 	%p6, %r68, %r45;
	@%p6 bra 	$L__BB0_11;
	ld.param.u64 	%rd26, [_Z20MatrixMultiplyKernelPfPKiS1_S_S1_S1_S_S1_S1__param_3];
	ld.global.u32 	%r46, [%rd5+4];
	mad.lo.s32 	%r47, %r46, %r10, %r13;
	ld.global.u32 	%r48, [%rd5+8];
	mad.lo.s32 	%r49, %r48, %r68, %r47;
	cvta.to.global.u64 	%rd17, %rd26;
	mul.wide.s32 	%rd18, %r49, 4;
	add.s64 	%rd19, %rd17, %rd18;
	ld.global.f32 	%f112, [%rd19];
$L__BB0_11:
	st.shared.f32 	[%r15], %f112;
	ld.global.u32 	%r50, [%rd4+4];
	setp.ge.s32 	%p7, %r67, %r50;
	mov.f32 	%f113, 0f00000000;
	@%p7 bra 	$L__BB0_14;
	ld.global.u32 	%r51, [%rd4+8];
	setp.ge.s32 	%p8, %r11, %r51;
	@%p8 bra 	$L__BB0_14;
	ld.global.u32 	%r52, [%rd3+4];
	mad.lo.s32 	%r53, %r52, %r67, %r16;
	ld.global.u32 	%r54, [%rd3+8];
	mad.lo.s32 	%r55, %r54, %r11, %r53;
	mul.wide.s32 	%rd20, %r55, 4;
	add.s64 	%rd21, %rd7, %rd20;
	ld.global.f32 	%f113, [%rd21];
$L__BB0_14:
	st.shared.f32 	[%r18], %f113;
	bar.sync 	0;
	ld.shared.f32 	%f14, [%r14];
	ld.shared.f32 	%f15, [%r17];
	fma.rn.f32 	%f16, %f14, %f15, %f114;
	ld.shared.f32 	%f17, [%r14+4];
	ld.shared.f32 	%f18, [%r17+4];
	fma.rn.f32 	%f19, %f17, %f18, %f16;
	ld.shared.f32 	%f20, [%r14+8];
	ld.shared.f32 	%f21, [%r17+8];
	fma.rn.f32 	%f22, %f20, %f21, %f19;
	ld.shared.f32 	%f23, [%r14+12];
	ld.shared.f32 	%f24, [%r17+12];
	fma.rn.f32 	%f25, %f23, %f24, %f22;
	ld.shared.f32 	%f26, [%r14+16];
	ld.shared.f32 	%f27, [%r17+16];
	fma.rn.f32 	%f28, %f26, %f27, %f25;
	ld.shared.f32 	%f29, [%r14+20];
	ld.shared.f32 	%f30, [%r17+20];
	fma.rn.f32 	%f31, %f29, %f30, %f28;
	ld.shared.f32 	%f32, [%r14+24];
	ld.shared.f32 	%f33, [%r17+24];
	fma.rn.f32 	%f34, %f32, %f33, %f31;
	ld.shared.f32 	%f35, [%r14+28];
	ld.shared.f32 	%f36, [%r17+28];
	fma.rn.f32 	%f37, %f35, %f36, %f34;
	ld.shared.f32 	%f38, [%r14+32];
	ld.shared.f32 	%f39, [%r17+32];
	fma.rn.f32 	%f40, %f38, %f39, %f37;
	ld.shared.f32 	%f41, [%r14+36];
	ld.shared.f32 	%f42, [%r17+36];
	fma.rn.f32 	%f43, %f41, %f42, %f40;
	ld.shared.f32 	%f44, [%r14+40];
	ld.shared.f32 	%f45, [%r17+40];
	fma.rn.f32 	%f46, %f44, %f45, %f43;
	ld.shared.f32 	%f47, [%r14+44];
	ld.shared.f32 	%f48, [%r17+44];
	fma.rn.f32 	%f49, %f47, %f48, %f46;
	ld.shared.f32 	%f50, [%r14+48];
	ld.shared.f32 	%f51, [%r17+48];
	fma.rn.f32 	%f52, %f50, %f51, %f49;
	ld.shared.f32 	%f53, [%r14+52];
	ld.shared.f32 	%f54, [%r17+52];
	fma.rn.f32 	%f55, %f53, %f54, %f52;
	ld.shared.f32 	%f56, [%r14+56];
	ld.shared.f32 	%f57, [%r17+56];
	fma.rn.f32 	%f58, %f56, %f57, %f55;
	ld.shared.f32 	%f59, [%r14+60];
	ld.shared.f32 	%f60, [%r17+60];
	fma.rn.f32 	%f61, %f59, %f60, %f58;
	ld.shared.f32 	%f62, [%r14+64];
	ld.shared.f32 	%f63, [%r17+64];
	fma.rn.f32 	%f64, %f62, %f63, %f61;
	ld.shared.f32 	%f65, [%r14+68];
	ld.shared.f32 	%f66, [%r17+68];
	fma.rn.f32 	%f67, %f65, %f66, %f64;
	ld.shared.f32 	%f68, [%r14+72];
	ld.shared.f32 	%f69, [%r17+72];
	fma.rn.f32 	%f70, %f68, %f69, %f67;
	ld.shared.f32 	%f71, [%r14+76];
	ld.shared.f32 	%f72, [%r17+76];
	fma.rn.f32 	%f73, %f71, %f72, %f70;
	ld.shared.f32 	%f74, [%r14+80];
	ld.shared.f32 	%f75, [%r17+80];
	fma.rn.f32 	%f76, %f74, %f75, %f73;
	ld.shared.f32 	%f77, [%r14+84];
	ld.shared.f32 	%f78, [%r17+84];
	fma.rn.f32 	%f79, %f77, %f78, %f76;
	ld.shared.f32 	%f80, [%r14+88];
	ld.shared.f32 	%f81, [%r17+88];
	fma.rn.f32 	%f82, %f80, %f81, %f79;
	ld.shared.f32 	%f83, [%r14+92];
	ld.shared.f32 	%f84, [%r17+92];
	fma.rn.f32 	%f85, %f83, %f84, %f82;
	ld.shared.f32 	%f86, [%r14+96];
	ld.shared.f32 	%f87, [%r17+96];
	fma.rn.f32 	%f88, %f86, %f87, %f85;
	ld.shared.f32 	%f89, [%r14+100];
	ld.shared.f32 	%f90, [%r17+100];
	fma.rn.f32 	%f91, %f89, %f90, %f88;
	ld.shared.f32 	%f92, [%r14+104];
	ld.shared.f32 	%f93, [%r17+104];
	fma.rn.f32 	%f94, %f92, %f93, %f91;
	ld.shared.f32 	%f95, [%r14+108];
	ld.shared.f32 	%f96, [%r17+108];
	fma.rn.f32 	%f97, %f95, %f96, %f94;
	ld.shared.f32 	%f98, [%r14+112];
	ld.shared.f32 	%f99, [%r17+112];
	fma.rn.f32 	%f100, %f98, %f99, %f97;
	ld.shared.f32 	%f101, [%r14+116];
	ld.shared.f32 	%f102, [%r17+116];
	fma.rn.f32 	%f103, %f101, %f102, %f100;
	ld.shared.f32 	%f104, [%r14+120];
	ld.shared.f32 	%f105, [%r17+120];
	fma.rn.f32 	%f106, %f104, %f105, %f103;
	ld.shared.f32 	%f107, [%r14+124];
	ld.shared.f32 	%f108, [%r17+124];
	fma.rn.f32 	%f114, %f107, %f108, %f106;
	bar.sync 	0;
	add.s32 	%r68, %r68, 32;
	add.s32 	%r67, %r67, 32;
	add.s32 	%r66, %r66, 1;
	setp.ne.s32 	%p9, %r66, 0;
	@%p9 bra 	$L__BB0_8;
$L__BB0_15:
	ld.global.u32 	%r56, [%rd2+4];
	setp.ge.s32 	%p10, %r10, %r56;
	@%p10 bra 	$L__BB0_18;
	ld.global.u32 	%r57, [%rd2+8];
	setp.ge.s32 	%p11, %r11, %r57;
	@%p11 bra 	$L__BB0_18;
	ld.param.u64 	%rd25, [_Z20MatrixMultiplyKernelPfPKiS1_S_S1_S1_S_S1_S1__param_0];
	mul.lo.s32 	%r58, %r65, %r1;
	ld.global.u32 	%r59, [%rd1+4];
	mad.lo.s32 	%r60, %r59, %r10, %r58;
	ld.global.u32 	%r61, [%rd1+8];
	mad.lo.s32 	%r62, %r61, %r11, %r60;
	cvta.to.global.u64 	%rd22, %rd25;
	mul.wide.s32 	%rd23, %r62, 4;
	add.s64 	%rd24, %rd22, %rd23;
	st.global.f32 	[%rd24], %f114;
$L__BB0_18:
	ret;

}
	// .globl	_Z9mapKernelPfPiS0_iS_S0_S0_ii
.visible .entry _Z9mapKernelPfPiS0_iS_S0_S0_ii(
	.param .u64 .ptr .align 1 _Z9mapKernelPfPiS0_iS_S0_S0_ii_param_0,
	.param .u64 .ptr .align 1 _Z9mapKernelPfPiS0_iS_S0_S0_ii_param_1,
	.param .u64 .ptr .align 1 _Z9mapKernelPfPiS0_iS_S0_S0_ii_param_2,
	.param .u32 _Z9mapKernelPfPiS0_iS_S0_S0_ii_param_3,
	.param .u64 .ptr .align 1 _Z9mapKernelPfPiS0_iS_S0_S0_ii_param_4,
	.param .u64 .ptr .align 1 _Z9mapKernelPfPiS0_iS_S0_S0_ii_param_5,
	.param .u64 .ptr .align 1 _Z9mapKernelPfPiS0_iS_S0_S0_ii_param_6,
	.param .u32 _Z9mapKernelPfPiS0_iS_S0_S0_ii_param_7,
	.param .u32 _Z9mapKernelPfPiS0_iS_S0_S0_ii_param_8
)
{
	.local .align 8 .b8 	__local_depot1[80];
	.reg .b64 	%SP;
	.reg .b64 	%SPL;
	.reg .pred 	%p<93>;
	.reg .b32 	%r<377>;
	.reg .b32 	%f<77>;
	.reg .b64 	%rd<124>;
	.reg .b64 	%fd<67>;

	mov.u64 	%SPL, __local_depot1;
	ld.param.u64 	%rd44, [_Z9mapKernelPfPiS0_iS_S0_S0_ii_param_0];
	ld.param.u64 	%rd46, [_Z9mapKernelPfPiS0_iS_S0_S0_ii_param_1];
	ld.param.u32 	%r75, [_Z9mapKernelPfPiS0_iS_S0_S0_ii_param_3];
	ld.param.u64 	%rd45, [_Z9mapKernelPfPiS0_iS_S0_S0_ii_param_4];
	ld.param.u64 	%rd47, [_Z9mapKernelPfPiS0_iS_S0_S0_ii_param_5];
	ld.param.u64 	%rd48, [_Z9mapKernelPfPiS0_iS_S0_S0_ii_param_6];
	ld.param.u32 	%r73, [_Z9mapKernelPfPiS0_iS_S0_S0_ii_param_7];
	ld.param.u32 	%r74, [_Z9mapKernelPfPiS0_iS_S0_S0_ii_param_8];
	cvta.to.global.u64 	%rd1, %rd46;
	cvta.to.global.u64 	%rd2, %rd47;
	cvta.to.global.u64 	%rd3, %rd48;
	add.u64 	%rd4, %SPL, 0;
	add.u64 	%rd5, %SPL, 40;
	mov.u32 	%r76, %ctaid.x;
	mov.u32 	%r77, %ntid.x;
	mov.u32 	%r78, %tid.x;
	mad.lo.s32 	%r1, %r76, %r77, %r78;
	setp.ge.s32 	%p1, %r1, %r75;
	@%p1 bra 	$L__BB1_178;
	setp.lt.s32 	%p2, %r73, 1;
	mov.b64 	%rd123, 0;
	@%p2 bra 	$L__BB1_79;
	and.b32  	%r2, %r73, 7;
	setp.lt.u32 	%p3, %r73, 8;
	mov.u32 	%r347, %r73;
	mov.u32 	%r348, %r1;
	@%p3 bra 	$L__BB1_6;
	add.s32 	%r352, %r73, -4;
	and.b32  	%r79, %r73, 2147483640;
	neg.s32 	%r351, %r79;
	mov.u32 	%r348, %r1;
$L__BB1_4:
	.pragma "nounroll";
	add.s32 	%r80, %r352, 3;
	mul.wide.u32 	%rd52, %r80, 4;
	add.s64 	%rd53, %rd1, %rd52;
	ld.global.u32 	%r81, [%rd53];
	div.s32 	%r82, %r348, %r81;
	mul.lo.s32 	%r83, %r82, %r81;
	sub.s32 	%r84, %r348, %r83;
	add.s64 	%rd54, %rd4, %rd52;
	st.local.u32 	[%rd54], %r84;
	add.s32 	%r85, %r352, 2;
	mul.wide.u32 	%rd55, %r85, 4;
	add.s64 	%rd56, %rd1, %rd55;
	ld.global.u32 	%r86, [%rd56];
	div.s32 	%r87, %r82, %r86;
	mul.lo.s32 	%r88, %r87, %r86;
	sub.s32 	%r89, %r82, %r88;
	add.s64 	%rd57, %rd4, %rd55;
	st.local.u32 	[%rd57], %r89;
	add.s32 	%r90, %r352, 1;
	mul.wide.u32 	%rd58, %r90, 4;
	add.s64 	%rd59, %rd1, %rd58;
	ld.global.u32 	%r91, [%rd59];
	div.s32 	%r92, %r87, %r91;
	mul.lo.s32 	%r93, %r92, %r91;
	sub.s32 	%r94, %r87, %r93;
	add.s64 	%rd60, %rd4, %rd58;
	st.local.u32 	[%rd60], %r94;
	add.s32 	%r95, %r352, -4;
	mul.wide.u32 	%rd61, %r352, 4;
	add.s64 	%rd62, %rd1, %rd61;
	ld.global.u32 	%r96, [%rd62];
	div.s32 	%r97, %r92, %r96;
	mul.lo.s32 	%r98, %r97, %r96;
	sub.s32 	%r99, %r92, %r98;
	add.s64 	%rd63, %rd4, %rd61;
	st.local.u32 	[%rd63], %r99;
	add.s32 	%r100, %r352, -1;
	mul.wide.u32 	%rd64, %r100, 4;
	add.s64 	%rd65, %rd1, %rd64;
	ld.global.u32 	%r101, [%rd65];
	div.s32 	%r102, %r97, %r101;
	mul.lo.s32 	%r103, %r102, %r101;
	sub.s32 	%r104, %r97, %r103;
	add.s64 	%rd66, %rd4, %rd64;
	st.local.u32 	[%rd66], %r104;
	add.s32 	%r105, %r352, -2;
	mul.wide.u32 	%rd67, %r105, 4;
	add.s64 	%rd68, %rd1, %rd67;
	ld.global.u32 	%r106, [%rd68];
	div.s32 	%r107, %r102, %r106;
	mul.lo.s32 	%r108, %r107, %r106;
	sub.s32 	%r109, %r102, %r108;
	add.s64 	%rd69, %rd4, %rd67;
	st.local.u32 	[%rd69], %r109;
	add.s32 	%r110, %r352, -3;
	mul.wide.u32 	%rd70, %r110, 4;
	add.s64 	%rd71, %rd1, %rd70;
	ld.global.u32 	%r111, [%rd71];
	div.s32 	%r112, %r107, %r111;
	mul.lo.s32 	%r113, %r112, %r111;
	sub.s32 	%r114, %r107, %r113;
	add.s64 	%rd72, %rd4, %rd70;
	st.local.u32 	[%rd72], %r114;
	mul.wide.u32 	%rd73, %r95, 4;
	add.s64 	%rd74, %rd1, %rd73;
	ld.global.u32 	%r115, [%rd74];
	div.s32 	%r348, %r112, %r115;
	mul.lo.s32 	%r116, %r348, %r115;
	sub.s32 	%r117, %r112, %r116;
	add.s64 	%rd75, %rd4, %rd73;
	st.local.u32 	[%rd75], %r117;
	add.s32 	%r352, %r352, -8;
	add.s32 	%r351, %r351, 8;
	setp.eq.s32 	%p4, %r351, 0;
	@%p4 bra 	$L__BB1_5;
	bra.uni 	$L__BB1_4;
$L__BB1_5:
	add.s32 	%r347, %r352, 4;
$L__BB1_6:
	setp.eq.s32 	%p5, %r2, 0;
	@%p5 bra 	$L__BB1_14;
	and.b32  	%r8, %r73, 3;
	setp.lt.u32 	%p6, %r2, 4;
	@%p6 bra 	$L__BB1_9;
	add.s32 	%r118, %r347, -1;
	mul.wide.u32 	%rd76, %r118, 4;
	add.s64 	%rd77, %rd1, %rd76;
	ld.global.u32 	%r119, [%rd77];
	div.s32 	%r120, %r348, %r119;
	mul.lo.s32 	%r121, %r120, %r119;
	sub.s32 	%r122, %r348, %r121;
	add.s64 	%rd78, %rd4, %rd76;
	st.local.u32 	[%rd78], %r122;
	add.s32 	%r123, %r347, -2;
	mul.wide.u32 	%rd79, %r123, 4;
	add.s64 	%rd80, %rd1, %rd79;
	ld.global.u32 	%r124, [%rd80];
	div.s32 	%r125, %r120, %r124;
	mul.lo.s32 	%r126, %r125, %r124;
	sub.s32 	%r127, %r120, %r126;
	add.s64 	%rd81, %rd4, %rd79;
	st.local.u32 	[%rd81], %r127;
	add.s32 	%r128, %r347, -3;
	mul.wide.u32 	%rd82, %r128, 4;
	add.s64 	%rd83, %rd1, %rd82;
	ld.global.u32 	%r129, [%rd83];
	div.s32 	%r130, %r125, %r129;
	mul.lo.s32 	%r131, %r130, %r129;
	sub.s32 	%r132, %r125, %r131;
	add.s64 	%rd84, %rd4, %rd82;
	st.local.u32 	[%rd84], %r132;
	add.s32 	%r347, %r347, -4;
	mul.wide.u32 	%rd85, %r347, 4;
	add.s64 	%rd86, %rd1, %rd85;
	ld.global.u32 	%r133, [%rd86];
	div.s32 	%r348, %r130, %r133;
	mul.lo.s32 	%r134, %r348, %r133;
	sub.s32 	%r135, %r130, %r134;
	add.s64 	%rd87, %rd4, %rd85;
	st.local.u32 	[%rd87], %r135;
$L__BB1_9:
	setp.eq.s32 	%p7, %r8, 0;
	@%p7 bra 	$L__BB1_14;
	setp.eq.s32 	%p8, %r8, 1;
	@%p8 bra 	$L__BB1_12;
	add.s32 	%r136, %r347, -1;
	mul.wide.u32 	%rd88, %r136, 4;
	add.s64 	%rd89, %rd1, %rd88;
	ld.global.u32 	%r137, [%rd89];
	div.s32 	%r138, %r348, %r137;
	mul.lo.s32 	%r139, %r138, %r137;
	sub.s32 	%r140, %r348, %r139;
	add.s64 	%rd90, %rd4, %rd88;
	st.local.u32 	[%rd90], %r140;
	add.s32 	%r347, %r347, -2;
	mul.wide.u32 	%rd91, %r347, 4;
	add.s64 	%rd92, %rd1, %rd91;
	ld.global.u32 	%r141, [%rd92];
	div.s32 	%r348, %r138, %r141;
	mul.lo.s32 	%r142, %r348, %r141;
	sub.s32 	%r143, %r138, %r142;
	add.s64 	%rd93, %rd4, %rd91;
	st.local.u32 	[%rd93], %r143;
$L__BB1_12:
	and.b32  	%r144, %r73, 1;
	setp.eq.b32 	%p9, %r144, 1;
	not.pred 	%p10, %p9;
	@%p10 bra 	$L__BB1_14;
	add.s32 	%r145, %r347, -1;
	mul.wide.u32 	%rd94, %r145, 4;
	add.s64 	%rd95, %rd1, %rd94;
	ld.global.u32 	%r146, [%rd95];
	rem.s32 	%r147, %r348, %r146;
	add.s64 	%rd96, %rd4, %rd94;
	st.local.u32 	[%rd96], %r147;
$L__BB1_14:
	and.b32  	%r17, %r73, 15;
	setp.lt.u32 	%p11, %r73, 16;
	mov.b32 	%r354, 0;
	@%p11 bra 	$L__BB1_18;
	and.b32  	%r354, %r73, 2147483632;
	neg.s32 	%r358, %r354;
	add.s64 	%rd118, %rd2, 32;
	add.s64 	%rd117, %rd4, 32;
	add.s64 	%rd116, %rd5, 32;
$L__BB1_16:
	.pragma "nounroll";
	ld.global.u32 	%r149, [%rd118+-32];
	setp.lt.s32 	%p12, %r149, 2;
	@%p12 bra 	$L__BB1_84;
	ld.local.u32 	%r151, [%rd117+-32];
	st.local.u32 	[%rd116+-32], %r151;
	bra.uni 	$L__BB1_85;
$L__BB1_18:
	setp.eq.s32 	%p29, %r17, 0;
	@%p29 bra 	$L__BB1_66;
	setp.lt.u32 	%p30, %r17, 8;
	@%p30 bra 	$L__BB1_45;
	mul.wide.u32 	%rd97, %r354, 4;
	add.s64 	%rd9, %rd2, %rd97;
	ld.global.u32 	%r197, [%rd9];
	setp.gt.s32 	%p31, %r197, 1;
	add.s64 	%rd10, %rd4, %rd97;
	add.s64 	%rd11, %rd5, %rd97;
	@%p31 bra 	$L__BB1_22;
	mov.b32 	%r198, 0;
	st.local.u32 	[%rd11], %r198;
	bra.uni 	$L__BB1_23;
$L__BB1_22:
	ld.local.u32 	%r199, [%rd10];
	st.local.u32 	[%rd11], %r199;
$L__BB1_23:
	ld.global.u32 	%r200, [%rd9+4];
	setp.gt.s32 	%p32, %r200, 1;
	@%p32 bra 	$L__BB1_25;
	mov.b32 	%r201, 0;
	st.local.u32 	[%rd11+4], %r201;
	bra.uni 	$L__BB1_26;
$L__BB1_25:
	ld.local.u32 	%r202, [%rd10+4];
	st.local.u32 	[%rd11+4], %r202;
$L__BB1_26:
	ld.global.u32 	%r203, [%rd9+8];
	setp.gt.s32 	%p33, %r203, 1;
	@%p33 bra 	$L__BB1_28;
	mov.b32 	%r204, 0;
	st.local.u32 	[%rd11+8], %r204;
	bra.uni 	$L__BB1_29;
$L__BB1_28:
	ld.local.u32 	%r205, [%rd10+8];
	st.local.u32 	[%rd11+8], %r205;
$L__BB1_29:
	ld.global.u32 	%r206, [%rd9+12];
	setp.gt.s32 	%p34, %r206, 1;
	@%p34 bra 	$L__BB1_31;
	mov.b32 	%r207, 0;
	st.local.u32 	[%rd11+12], %r207;
	bra.uni 	$L__BB1_32;
$L__BB1_31:
	ld.local.u32 	%r208, [%rd10+12];
	st.local.u32 	[%rd11+12], %r208;
$L__BB1_32:
	ld.global.u32 	%r209, [%rd9+16];
	setp.gt.s32 	%p35, %r209, 1;
	@%p35 bra 	$L__BB1_34;
	mov.b32 	%r210, 0;
	st.local.u32 	[%rd11+16], %r210;
	bra.uni 	$L__BB1_35;
$L__BB1_34:
	ld.local.u32 	%r211, [%rd10+16];
	st.local.u32 	[%rd11+16], %r211;
$L__BB1_35:
	ld.global.u32 	%r212, [%rd9+20];
	setp.gt.s32 	%p36, %r212, 1;
	@%p36 bra 	$L__BB1_37;
	mov.b32 	%r213, 0;
	st.local.u32 	[%rd11+20], %r213;
	bra.uni 	$L__BB1_38;
$L__BB1_37:
	ld.local.u32 	%r214, [%rd10+20];
	st.local.u32 	[%rd11+20], %r214;
$L__BB1_38:
	ld.global.u32 	%r215, [%rd9+24];
	setp.gt.s32 	%p37, %r215, 1;
	@%p37 bra 	$L__BB1_40;
	mov.b32 	%r216, 0;
	st.local.u32 	[%rd11+24], %r216;
	bra.uni 	$L__BB1_41;
$L__BB1_40:
	ld.local.u32 	%r217, [%rd10+24];
	st.local.u32 	[%rd11+24], %r217;
$L__BB1_41:
	ld.global.u32 	%r218, [%rd9+28];
	setp.gt.s32 	%p38, %r218, 1;
	@%p38 bra 	$L__BB1_43;
	mov.b32 	%r219, 0;
	st.local.u32 	[%rd11+28], %r219;
	bra.uni 	$L__BB1_44;
$L__BB1_43:
	ld.local.u32 	%r220, [%rd10+28];
	st.local.u32 	[%rd11+28], %r220;
$L__BB1_44:
	add.s32 	%r354, %r354, 8;
$L__BB1_45:
	setp.eq.s32 	%p39, %r2, 0;
	@%p39 bra 	$L__BB1_66;
	and.b32  	%r29, %r73, 3;
	setp.lt.u32 	%p40, %r2, 4;
	@%p40 bra 	$L__BB1_60;
	mul.wide.u32 	%rd98, %r354, 4;
	add.s64 	%rd12, %rd2, %rd98;
	ld.global.u32 	%r221, [%rd12];
	setp.gt.s32 	%p41, %r221, 1;
	add.s64 	%rd13, %rd4, %rd98;
	add.s64 	%rd14, %rd5, %rd98;
	@%p41 bra 	$L__BB1_49;
	mov.b32 	%r222, 0;
	st.local.u32 	[%rd14], %r222;
	bra.uni 	$L__BB1_50;
$L__BB1_49:
	ld.local.u32 	%r223, [%rd13];
	st.local.u32 	[%rd14], %r223;
$L__BB1_50:
	ld.global.u32 	%r224, [%rd12+4];
	setp.gt.s32 	%p42, %r224, 1;
	@%p42 bra 	$L__BB1_52;
	mov.b32 	%r225, 0;
	st.local.u32 	[%rd14+4], %r225;
	bra.uni 	$L__BB1_53;
$L__BB1_52:
	ld.local.u32 	%r226, [%rd13+4];
	st.local.u32 	[%rd14+4], %r226;
$L__BB1_53:
	ld.global.u32 	%r227, [%rd12+8];
	setp.gt.s32 	%p43, %r227, 1;
	@%p43 bra 	$L__BB1_55;
	mov.b32 	%r228, 0;
	st.local.u32 	[%rd14+8], %r228;
	bra.uni 	$L__BB1_56;
$L__BB1_55:
	ld.local.u32 	%r229, [%rd13+8];
	st.local.u32 	[%rd14+8], %r229;
$L__BB1_56:
	ld.global.u32 	%r230, [%rd12+12];
	setp.gt.s32 	%p44, %r230, 1;
	@%p44 bra 	$L__BB1_58;
	mov.b32 	%r231, 0;
	st.local.u32 	[%rd14+12], %r231;
	bra.uni 	$L__BB1_59;
$L__BB1_58:
	ld.local.u32 	%r232, [%rd13+12];
	st.local.u32 	[%rd14+12], %r232;
$L__BB1_59:
	add.s32 	%r354, %r354, 4;
$L__BB1_60:
	setp.eq.s32 	%p45, %r29, 0;
	@%p45 bra 	$L__BB1_66;
	mul.wide.u32 	%rd99, %r354, 4;
	add.s64 	%rd115, %rd5, %rd99;
	add.s64 	%rd114, %rd4, %rd99;
	add.s64 	%rd113, %rd2, %rd99;
	neg.s32 	%r357, %r29;
$L__BB1_62:
	.pragma "nounroll";
	ld.global.u32 	%r233, [%rd113];
	setp.gt.s32 	%p46, %r233, 1;
	@%p46 bra 	$L__BB1_64;
	mov.b32 	%r234, 0;
	st.local.u32 	[%rd115], %r234;
	bra.uni 	$L__BB1_65;
$L__BB1_64:
	ld.local.u32 	%r235, [%rd114];
	st.local.u32 	[%rd115], %r235;
$L__BB1_65:
	add.s64 	%rd115, %rd115, 4;
	add.s64 	%rd114, %rd114, 4;
	add.s64 	%rd113, %rd113, 4;
	add.s32 	%r357, %r357, 1;
	setp.ne.s32 	%p47, %r357, 0;
	@%p47 bra 	$L__BB1_62;
$L__BB1_66:
	setp.lt.u32 	%p48, %r73, 16;
	mov.b32 	%r362, 0;
	mov.u32 	%r372, %r362;
	@%p48 bra 	$L__BB1_69;
	and.b32  	%r362, %r73, 2147483632;
	neg.s32 	%r359, %r362;
	add.s64 	%rd120, %rd5, 32;
	add.s64 	%rd119, %rd3, 32;
	mov.b32 	%r372, 0;
$L__BB1_68:
	.pragma "nounroll";
	ld.local.v2.u32 	{%r239, %r240}, [%rd120+-32];
	ld.global.u32 	%r241, [%rd119+-32];
	mad.lo.s32 	%r242, %r241, %r239, %r372;
	ld.global.u32 	%r243, [%rd119+-28];
	mad.lo.s32 	%r244, %r243, %r240, %r242;
	ld.local.v2.u32 	{%r245, %r246}, [%rd120+-24];
	ld.global.u32 	%r247, [%rd119+-24];
	mad.lo.s32 	%r248, %r247, %r245, %r244;
	ld.global.u32 	%r249, [%rd119+-20];
	mad.lo.s32 	%r250, %r249, %r246, %r248;
	ld.local.v2.u32 	{%r251, %r252}, [%rd120+-16];
	ld.global.u32 	%r253, [%rd119+-16];
	mad.lo.s32 	%r254, %r253, %r251, %r250;
	ld.global.u32 	%r255, [%rd119+-12];
	mad.lo.s32 	%r256, %r255, %r252, %r254;
	ld.local.v2.u32 	{%r257, %r258}, [%rd120+-8];
	ld.global.u32 	%r259, [%rd119+-8];
	mad.lo.s32 	%r260, %r259, %r257, %r256;
	ld.global.u32 	%r261, [%rd119+-4];
	mad.lo.s32 	%r262, %r261, %r258, %r260;
	ld.local.v2.u32 	{%r263, %r264}, [%rd120];
	ld.global.u32 	%r265, [%rd119];
	mad.lo.s32 	%r266, %r265, %r263, %r262;
	ld.global.u32 	%r267, [%rd119+4];
	mad.lo.s32 	%r268, %r267, %r264, %r266;
	ld.local.v2.u32 	{%r269, %r270}, [%rd120+8];
	ld.global.u32 	%r271, [%rd119+8];
	mad.lo.s32 	%r272, %r271, %r269, %r268;
	ld.global.u32 	%r273, [%rd119+12];
	mad.lo.s32 	%r274, %r273, %r270, %r272;
	ld.local.v2.u32 	{%r275, %r276}, [%rd120+16];
	ld.global.u32 	%r277, [%rd119+16];
	mad.lo.s32 	%r278, %r277, %r275, %r274;
	ld.global.u32 	%r279, [%rd119+20];
	mad.lo.s32 	%r280, %r279, %r276, %r278;
	ld.local.v2.u32 	{%r281, %r282}, [%rd120+24];
	ld.global.u32 	%r283, [%rd119+24];
	mad.lo.s32 	%r284, %r283, %r281, %r280;
	ld.global.u32 	%r285, [%rd119+28];
	mad.lo.s32 	%r372, %r285, %r282, %r284;
	add.s32 	%r359, %r359, 16;
	add.s64 	%rd120, %rd120, 64;
	add.s64 	%rd119, %rd119, 64;
	setp.ne.s32 	%p49, %r359, 0;
	@%p49 bra 	$L__BB1_68;
$L__BB1_69:
	setp.eq.s32 	%p50, %r17, 0;
	@%p50 bra 	$L__BB1_78;
	setp.lt.u32 	%p51, %r17, 8;
	@%p51 bra 	$L__BB1_72;
	mul.wide.u32 	%rd100, %r362, 4;
	add.s64 	%rd101, %rd5, %rd100;
	ld.local.u32 	%r287, [%rd101];
	add.s64 	%rd102, %rd3, %rd100;
	ld.global.u32 	%r288, [%rd102];
	mad.lo.s32 	%r289, %r288, %r287, %r372;
	ld.local.u32 	%r290, [%rd101+4];
	ld.global.u32 	%r291, [%rd102+4];
	mad.lo.s32 	%r292, %r291, %r290, %r289;
	ld.local.u32 	%r293, [%rd101+8];
	ld.global.u32 	%r294, [%rd102+8];
	mad.lo.s32 	%r295, %r294, %r293, %r292;
	ld.local.u32 	%r296, [%rd101+12];
	ld.global.u32 	%r297, [%rd102+12];
	mad.lo.s32 	%r298, %r297, %r296, %r295;
	ld.local.u32 	%r299, [%rd101+16];
	ld.global.u32 	%r300, [%rd102+16];
	mad.lo.s32 	%r301, %r300, %r299, %r298;
	ld.local.u32 	%r302, [%rd101+20];
	ld.global.u32 	%r303, [%rd102+20];
	mad.lo.s32 	%r304, %r303, %r302, %r301;
	ld.local.u32 	%r305, [%rd101+24];
	ld.global.u32 	%r306, [%rd102+24];
	mad.lo.s32 	%r307, %r306, %r305, %r304;
	ld.local.u32 	%r308, [%rd101+28];
	ld.global.u32 	%r309, [%rd102+28];
	mad.lo.s32 	%r372, %r309, %r308, %r307;
	add.s32 	%r362, %r362, 8;
$L__BB1_72:
	setp.eq.s32 	%p52, %r2, 0;
	@%p52 bra 	$L__BB1_78;
	and.b32  	%r51, %r73, 3;
	setp.lt.u32 	%p53, %r2, 4;
	@%p53 bra 	$L__BB1_75;
	mul.wide.u32 	%rd103, %r362, 4;
	add.s64 	%rd104, %rd5, %rd103;
	ld.local.u32 	%r311, [%rd104];
	add.s64 	%rd105, %rd3, %rd103;
	ld.global.u32 	%r312, [%rd105];
	mad.lo.s32 	%r313, %r312, %r311, %r372;
	ld.local.u32 	%r314, [%rd104+4];
	ld.global.u32 	%r315, [%rd105+4];
	mad.lo.s32 	%r316, %r315, %r314, %r313;
	ld.local.u32 	%r317, [%rd104+8];
	ld.global.u32 	%r318, [%rd105+8];
	mad.lo.s32 	%r319, %r318, %r317, %r316;
	ld.local.u32 	%r320, [%rd104+12];
	ld.global.u32 	%r321, [%rd105+12];
	mad.lo.s32 	%r372, %r321, %r320, %r319;
	add.s32 	%r362, %r362, 4;
$L__BB1_75:
	setp.eq.s32 	%p54, %r51, 0;
	@%p54 bra 	$L__BB1_78;
	mul.wide.u32 	%rd106, %r362, 4;
	add.s64 	%rd122, %rd3, %rd106;
	add.s64 	%rd121, %rd5, %rd106;
	neg.s32 	%r370, %r51;
$L__BB1_77:
	.pragma "nounroll";
	ld.local.u32 	%r322, [%rd121];
	ld.global.u32 	%r323, [%rd122];
	mad.lo.s32 	%r372, %r323, %r322, %r372;
	add.s64 	%rd122, %rd122, 4;
	add.s64 	%rd121, %rd121, 4;
	add.s32 	%r370, %r370, 1;
	setp.ne.s32 	%p55, %r370, 0;
	@%p55 bra 	$L__BB1_77;
$L__BB1_78:
	cvt.s64.s32 	%rd123, %r372;
$L__BB1_79:
	cvta.to.global.u64 	%rd107, %rd45;
	shl.b64 	%rd108, %rd123, 2;
	add.s64 	%rd109, %rd107, %rd108;
	ld.global.f32 	%f76, [%rd109];
	setp.gt.s32 	%p56, %r74, 9;
	@%p56 bra 	$L__BB1_144;
	setp.gt.s32 	%p69, %r74, 4;
	@%p69 bra 	$L__BB1_136;
	setp.gt.s32 	%p76, %r74, 2;
	@%p76 bra 	$L__BB1_133;
	setp.eq.s32 	%p79, %r74, 1;
	@%p79 bra 	$L__BB1_83;
	bra.uni 	$L__BB1_131;
$L__BB1_83:
	add.f32 	%f76, %f76, 0f00000000;
	bra.uni 	$L__BB1_177;
$L__BB1_84:
	mov.b32 	%r150, 0;
	st.local.u32 	[%rd116+-32], %r150;
$L__BB1_85:
	ld.global.u32 	%r152, [%rd118+-28];
	setp.gt.s32 	%p13, %r152, 1;
	@%p13 bra 	$L__BB1_87;
	mov.b32 	%r153, 0;
	st.local.u32 	[%rd116+-28], %r153;
	bra.uni 	$L__BB1_88;
$L__BB1_87:
	ld.local.u32 	%r154, [%rd117+-28];
	st.local.u32 	[%rd116+-28], %r154;
$L__BB1_88:
	ld.global.u32 	%r155, [%rd118+-24];
	setp.gt.s32 	%p14, %r155, 1;
	@%p14 bra 	$L__BB1_90;
	mov.b32 	%r156, 0;
	st.local.u32 	[%rd116+-24], %r156;
	bra.uni 	$L__BB1_91;
$L__BB1_90:
	ld.local.u32 	%r157, [%rd117+-24];
	st.local.u32 	[%rd116+-24], %r157;
$L__BB1_91:
	ld.global.u32 	%r158, [%rd118+-20];
	setp.gt.s32 	%p15, %r158, 1;
	@%p15 bra 	$L__BB1_93;
	mov.b32 	%r159, 0;
	st.local.u32 	[%rd116+-20], %r159;
	bra.uni 	$L__BB1_94;
$L__BB1_93:
	ld.local.u32 	%r160, [%rd117+-20];
	st.local.u32 	[%rd116+-20], %r160;
$L__BB1_94:
	ld.global.u32 	%r161, [%rd118+-16];
	setp.gt.s32 	%p16, %r161, 1;
	@%p16 bra 	$L__BB1_96;
	mov.b32 	%r162, 0;
	st.local.u32 	[%rd116+-16], %r162;
	bra.uni 	$L__BB1_97;
$L__BB1_96:
	ld.local.u32 	%r163, [%rd117+-16];
	st.local.u32 	[%rd116+-16], %r163;
$L__BB1_97:
	ld.global.u32 	%r164, [%rd118+-12];
	setp.gt.s32 	%p17, %r164, 1;
	@%p17 bra 	$L__BB1_99;
	mov.b32 	%r165, 0;
	st.local.u32 	[%rd116+-12], %r165;
	bra.uni 	$L__BB1_100;
$L__BB1_99:
	ld.local.u32 	%r166, [%rd117+-12];
	st.local.u32 	[%rd116+-12], %r166;
$L__BB1_100:
	ld.global.u32 	%r167, [%rd118+-8];
	setp.gt.s32 	%p18, %r167, 1;
	@%p18 bra 	$L__BB1_102;
	mov.b32 	%r168, 0;
	st.local.u32 	[%rd116+-8], %r168;
	bra.uni 	$L__BB1_103;
$L__BB1_102:
	ld.local.u32 	%r169, [%rd117+-8];
	st.local.u32 	[%rd116+-8], %r169;
$L__BB1_103:
	ld.global.u32 	%r170, [%rd118+-4];
	setp.gt.s32 	%p19, %r170, 1;
	@%p19 bra 	$L__BB1_105;
	mov.b32 	%r171, 0;
	st.local.u32 	[%rd116+-4], %r171;
	bra.uni 	$L__BB1_106;
$L__BB1_105:
	ld.local.u32 	%r172, [%rd117+-4];
	st.local.u32 	[%rd116+-4], %r172;
$L__BB1_106:
	ld.global.u32 	%r173, [%rd118];
	setp.gt.s32 	%p20, %r173, 1;
	@%p20 bra 	$L__BB1_108;
	mov.b32 	%r174, 0;
	st.local.u32 	[%rd116], %r174;
	bra.uni 	$L__BB1_109;
$L__BB1_108:
	ld.local.u32 	%r175, [%rd117];
	st.local.u32 	[%rd116], %r175;
$L__BB1_109:
	ld.global.u32 	%r176, [%rd118+4];
	setp.gt.s32 	%p21, %r176, 1;
	@%p21 bra 	$L__BB1_111;
	mov.b32 	%r177, 0;
	st.local.u32 	[%rd116+4], %r177;
	bra.uni 	$L__BB1_112;
$L__BB1_111:
	ld.local.u32 	%r178, [%rd117+4];
	st.local.u32 	[%rd116+4], %r178;
$L__BB1_112:
	ld.global.u32 	%r179, [%rd118+8];
	setp.gt.s32 	%p22, %r179, 1;
	@%p22 bra 	$L__BB1_114;
	mov.b32 	%r180, 0;
	st.local.u32 	[%rd116+8], %r180;
	bra.uni 	$L__BB1_115;
$L__BB1_114:
	ld.local.u32 	%r181, [%rd117+8];
	st.local.u32 	[%rd116+8], %r181;
$L__BB1_115:
	ld.global.u32 	%r182, [%rd118+12];
	setp.gt.s32 	%p23, %r182, 1;
	@%p23 bra 	$L__BB1_117;
	mov.b32 	%r183, 0;
	st.local.u32 	[%rd116+12], %r183;
	bra.uni 	$L__BB1_118;
$L__BB1_117:
	ld.local.u32 	%r184, [%rd117+12];
	st.local.u32 	[%rd116+12], %r184;
$L__BB1_118:
	ld.global.u32 	%r185, [%rd118+16];
	setp.gt.s32 	%p24, %r185, 1;
	@%p24 bra 	$L__BB1_120;
	mov.b32 	%r186, 0;
	st.local.u32 	[%rd116+16], %r186;
	bra.uni 	$L__BB1_121;
$L__BB1_120:
	ld.local.u32 	%r187, [%rd117+16];
	st.local.u32 	[%rd116+16], %r187;
$L__BB1_121:
	ld.global.u32 	%r188, [%rd118+20];
	setp.gt.s32 	%p25, %r188, 1;
	@%p25 bra 	$L__BB1_123;
	mov.b32 	%r189, 0;
	st.local.u32 	[%rd116+20], %r189;
	bra.uni 	$L__BB1_124;
$L__BB1_123:
	ld.local.u32 	%r190, [%rd117+20];
	st.local.u32 	[%rd116+20], %r190;
$L__BB1_124:
	ld.global.u32 	%r191, [%rd118+24];
	setp.gt.s32 	%p26, %r191, 1;
	@%p26 bra 	$L__BB1_126;
	mov.b32 	%r192, 0;
	st.local.u32 	[%rd116+24], %r192;
	bra.uni 	$L__BB1_127;
$L__BB1_126:
	ld.local.u32 	%r193, [%rd117+24];
	st.local.u32 	[%rd116+24], %r193;
$L__BB1_127:
	ld.global.u32 	%r194, [%rd118+28];
	setp.gt.s32 	%p27, %r194, 1;
	@%p27 bra 	$L__BB1_129;
	mov.b32 	%r195, 0;
	st.local.u32 	[%rd116+28], %r195;
	bra.uni 	$L__BB1_130;
$L__BB1_129:
	ld.local.u32 	%r196, [%rd117+28];
	st.local.u32 	[%rd116+28], %r196;
$L__BB1_130:
	add.s32 	%r358, %r358, 16;
	add.s64 	%rd118, %rd118, 64;
	add.s64 	%rd117, %rd117, 64;
	add.s64 	%rd116, %rd116, 64;
	setp.eq.s32 	%p28, %r358, 0;
	@%p28 bra 	$L__BB1_18;
	bra.uni 	$L__BB1_16;
$L__BB1_131:
	setp.eq.s32 	%p80, %r74, 2;
	@%p80 bra 	$L__BB1_132;
	bra.uni 	$L__BB1_176;
$L__BB1_132:
	mul.f32 	%f76, %f76, 0f00000000;
	bra.uni 	$L__BB1_177;
$L__BB1_133:
	setp.eq.s32 	%p77, %r74, 3;
	@%p77 bra 	$L__BB1_177;
	setp.eq.s32 	%p78, %r74, 4;
	@%p78 bra 	$L__BB1_135;
	bra.uni 	$L__BB1_176;
$L__BB1_135:
	neg.f32 	%f76, %f76;
	bra.uni 	$L__BB1_177;
$L__BB1_136:
	setp.gt.s32 	%p70, %r74, 6;
	@%p70 bra 	$L__BB1_140;
	setp.eq.s32 	%p74, %r74, 5;
	@%p74 bra 	$L__BB1_160;
	setp.eq.s32 	%p75, %r74, 6;
	@%p75 bra 	$L__BB1_139;
	bra.uni 	$L__BB1_176;
$L__BB1_139:
	setp.eq.f32 	%p91, %f76, 0f00000000;
	selp.f32 	%f76, 0f3F800000, 0f00000000, %p91;
	bra.uni 	$L__BB1_177;
$L__BB1_140:
	setp.eq.s32 	%p71, %r74, 7;
	@%p71 bra 	$L__BB1_161;
	setp.eq.s32 	%p72, %r74, 8;
	@%p72 bra 	$L__BB1_164;
	setp.eq.s32 	%p73, %r74, 9;
	@%p73 bra 	$L__BB1_143;
	bra.uni 	$L__BB1_176;
$L__BB1_143:
	mov.f32 	%f76, 0f00000000;
	bra.uni 	$L__BB1_177;
$L__BB1_144:
	setp.gt.s32 	%p57, %r74, 13;
	@%p57 bra 	$L__BB1_152;
	setp.gt.s32 	%p64, %r74, 11;
	@%p64 bra 	$L__BB1_149;
	setp.eq.s32 	%p67, %r74, 10;
	@%p67 bra 	$L__BB1_165;
	setp.eq.s32 	%p68, %r74, 11;
	@%p68 bra 	$L__BB1_148;
	bra.uni 	$L__BB1_176;
$L__BB1_148:
	cvt.f64.f32 	%fd17, %f76;
	add.f64 	%fd18, %fd17, 0d3EB0C6F7A0B5ED8D;
	mov.f64 	%fd19, 0d0000000000000000;
	div.rn.f64 	%fd20, %fd19, %fd18;
	cvt.rn.f32.f64 	%f76, %fd20;
	bra.uni 	$L__BB1_177;
$L__BB1_149:
	setp.eq.s32 	%p65, %r74, 12;
	@%p65 bra 	$L__BB1_172;
	setp.eq.s32 	%p66, %r74, 13;
	@%p66 bra 	$L__BB1_151;
	bra.uni 	$L__BB1_176;
$L__BB1_151:
	rcp.rn.f32 	%f76, %f76;
	bra.uni 	$L__BB1_177;
$L__BB1_152:
	setp.gt.s32 	%p58, %r74, 15;
	@%p58 bra 	$L__BB1_156;
	setp.eq.s32 	%p62, %r74, 14;
	@%p62 bra 	$L__BB1_173;
	setp.eq.s32 	%p63, %r74, 15;
	@%p63 bra 	$L__BB1_155;
	bra.uni 	$L__BB1_176;
$L__BB1_155:
	cvt.f64.f32 	%fd10, %f76;
	setp.lt.f64 	%p83, %fd10, 0d3F847AE147AE147B;
	mov.f32 	%f35, 0f00000000;
	sub.f32 	%f36, %f35, %f76;
	cvt.f64.f32 	%fd11, %f36;
	setp.lt.f64 	%p84, %fd11, 0d3F847AE147AE147B;
	and.pred  	%p85, %p83, %p84;
	selp.u32 	%r324, 1, 0, %p85;
	cvt.rn.f32.u32 	%f76, %r324;
	bra.uni 	$L__BB1_177;
$L__BB1_156:
	setp.eq.s32 	%p59, %r74, 16;
	@%p59 bra 	$L__BB1_174;
	setp.eq.s32 	%p60, %r74, 17;
	@%p60 bra 	$L__BB1_175;
	setp.eq.s32 	%p61, %r74, 18;
	@%p61 bra 	$L__BB1_159;
	bra.uni 	$L__BB1_176;
$L__BB1_159:
	abs.f32 	%f20, %f76;
	mul.f32 	%f21, %f20, 0f4038AA3B;
	ex2.approx.ftz.f32 	%f22, %f21;
	add.f32 	%f23, %f22, 0f3F800000;
	rcp.approx.ftz.f32 	%f24, %f23;
	fma.rn.f32 	%f25, %f24, 0fC0000000, 0f3F800000;
	setp.ge.f32 	%p81, %f20, 0f41102CB4;
	selp.f32 	%f26, 0f3F800000, %f25, %p81;
	copysign.f32 	%f27, %f76, %f26;
	mul.f32 	%f28, %f76, %f76;
	fma.rn.f32 	%f29, %f28, 0f3C80F082, 0fBD563CAE;
	fma.rn.f32 	%f30, %f29, %f28, 0f3E085941;
	fma.rn.f32 	%f31, %f30, %f28, 0fBEAAA9ED;
	fma.rn.f32 	%f32, %f31, %f28, 0f00000000;
	fma.rn.f32 	%f33, %f32, %f76, %f76;
	setp.ge.f32 	%p82, %f20, 0f3F19999A;
	selp.f32 	%f76, %f27, %f33, %p82;
	bra.uni 	$L__BB1_177;
$L__BB1_160:
	setp.lt.f32 	%p92, %f76, 0f00000000;
	selp.f32 	%f76, 0f3F800000, 0f00000000, %p92;
	bra.uni 	$L__BB1_177;
$L__BB1_161:
	setp.ltu.f32 	%p90, %f76, 0f00000000;
	@%p90 bra 	$L__BB1_163;
	fma.rn.f32 	%f50, %f76, 0fBBBB989D, 0f3F000000;
	cvt.sat.f32.f32 	%f51, %f50;
	mov.f32 	%f52, 0f4B400001;
	mov.f32 	%f53, 0f437C0000;
	fma.rm.f32 	%f54, %f51, %f53, %f52;
	add.f32 	%f55, %f54, 0fCB40007F;
	neg.f32 	%f56, %f55;
	fma.rn.f32 	%f57, %f76, 0fBFB8AA3B, %f56;
	fma.rn.f32 	%f58, %f76, 0fB2A57060, %f57;
	mov.b32 	%r341, %f54;
	shl.b32 	%r342, %r341, 23;
	mov.b32 	%f59, %r342;
	ex2.approx.ftz.f32 	%f60, %f58;
	mul.f32 	%f61, %f60, %f59;
	cvt.f64.f32 	%fd57, %f61;
	add.f64 	%fd58, %fd57, 0d3FF0000000000000;
	rcp.rn.f64 	%fd59, %fd58;
	cvt.rn.f32.f64 	%f76, %fd59;
	bra.uni 	$L__BB1_177;
$L__BB1_163:
	fma.rn.f32 	%f62, %f76, 0f3BBB989D, 0f3F000000;
	cvt.sat.f32.f32 	%f63, %f62;
	mov.f32 	%f64, 0f4B400001;
	mov.f32 	%f65, 0f437C0000;
	fma.rm.f32 	%f66, %f63, %f65, %f64;
	add.f32 	%f67, %f66, 0fCB40007F;
	neg.f32 	%f68, %f67;
	fma.rn.f32 	%f69, %f76, 0f3FB8AA3B, %f68;
	fma.rn.f32 	%f70, %f76, 0f32A57060, %f69;
	mov.b32 	%r343, %f66;
	shl.b32 	%r344, %r343, 23;
	mov.b32 	%f71, %r344;
	ex2.approx.ftz.f32 	%f72, %f70;
	mul.f32 	%f73, %f72, %f71;
	cvt.f64.f32 	%fd60, %f73;
	add.f64 	%fd61, %fd60, 0d3FF0000000000000;
	div.rn.f64 	%fd62, %fd60, %fd61;
	cvt.rn.f32.f64 	%f76, %fd62;
	bra.uni 	$L__BB1_177;
$L__BB1_164:
	cvt.f64.f32 	%fd55, %f76;
	max.f64 	%fd56, %fd55, 0d0000000000000000;
	cvt.rn.f32.f64 	%f76, %fd56;
	bra.uni 	$L__BB1_177;
$L__BB1_165:
	cvt.f64.f32 	%fd21, %f76;
	add.f64 	%fd65, %fd21, 0d3EB0C6F7A0B5ED8D;
	{
	.reg .b32 %temp; 
	mov.b64 	{%temp, %r373}, %fd65;
	}
	{
	.reg .b32 %temp; 
	mov.b64 	{%r374, %temp}, %fd65;
	}
	setp.gt.s32 	%p86, %r373, 1048575;
	mov.b32 	%r375, -1023;
	@%p86 bra 	$L__BB1_167;
	mul.f64 	%fd65, %fd65, 0d4350000000000000;
	{
	.reg .b32 %temp; 
	mov.b64 	{%temp, %r373}, %fd65;
	}
	{
	.reg .b32 %temp; 
	mov.b64 	{%r374, %temp}, %fd65;
	}
	mov.b32 	%r375, -1077;
$L__BB1_167:
	add.s32 	%r329, %r373, -1;
	setp.gt.u32 	%p87, %r329, 2146435070;
	@%p87 bra 	$L__BB1_171;
	shr.u32 	%r332, %r373, 20;
	add.s32 	%r376, %r375, %r332;
	and.b32  	%r333, %r373, 1048575;
	or.b32  	%r334, %r333, 1072693248;
	mov.b64 	%fd66, {%r374, %r334};
	setp.lt.u32 	%p89, %r334, 1073127583;
	@%p89 bra 	$L__BB1_170;
	{
	.reg .b32 %temp; 
	mov.b64 	{%r335, %temp}, %fd66;
	}
	{
	.reg .b32 %temp; 
	mov.b64 	{%temp, %r336}, %fd66;
	}
	add.s32 	%r337, %r336, -1048576;
	mov.b64 	%fd66, {%r335, %r337};
	add.s32 	%r376, %r376, 1;
$L__BB1_170:
	add.f64 	%fd23, %fd66, 0dBFF0000000000000;
	add.f64 	%fd24, %fd66, 0d3FF0000000000000;
	rcp.approx.ftz.f64 	%fd25, %fd24;
	neg.f64 	%fd26, %fd24;
	fma.rn.f64 	%fd27, %fd26, %fd25, 0d3FF0000000000000;
	fma.rn.f64 	%fd28, %fd27, %fd27, %fd27;
	fma.rn.f64 	%fd29, %fd28, %fd25, %fd25;
	mul.f64 	%fd30, %fd23, %fd29;
	fma.rn.f64 	%fd31, %fd23, %fd29, %fd30;
	mul.f64 	%fd32, %fd31, %fd31;
	fma.rn.f64 	%fd33, %fd32, 0d3EB1380B3AE80F1E, 0d3ED0EE258B7A8B04;
	fma.rn.f64 	%fd34, %fd33, %fd32, 0d3EF3B2669F02676F;
	fma.rn.f64 	%fd35, %fd34, %fd32, 0d3F1745CBA9AB0956;
	fma.rn.f64 	%fd36, %fd35, %fd32, 0d3F3C71C72D1B5154;
	fma.rn.f64 	%fd37, %fd36, %fd32, 0d3F624924923BE72D;
	fma.rn.f64 	%fd38, %fd37, %fd32, 0d3F8999999999A3C4;
	fma.rn.f64 	%fd39, %fd38, %fd32, 0d3FB5555555555554;
	sub.f64 	%fd40, %fd23, %fd31;
	add.f64 	%fd41, %fd40, %fd40;
	neg.f64 	%fd42, %fd31;
	fma.rn.f64 	%fd43, %fd42, %fd23, %fd41;
	mul.f64 	%fd44, %fd29, %fd43;
	mul.f64 	%fd45, %fd32, %fd39;
	fma.rn.f64 	%fd46, %fd45, %fd31, %fd44;
	xor.b32  	%r338, %r376, -2147483648;
	mov.b32 	%r339, 1127219200;
	mov.b64 	%fd47, {%r338, %r339};
	mov.b32 	%r340, -2147483648;
	mov.b64 	%fd48, {%r340, %r339};
	sub.f64 	%fd49, %fd47, %fd48;
	fma.rn.f64 	%fd50, %fd49, 0d3FE62E42FEFA39EF, %fd31;
	fma.rn.f64 	%fd51, %fd49, 0dBFE62E42FEFA39EF, %fd50;
	sub.f64 	%fd52, %fd51, %fd31;
	sub.f64 	%fd53, %fd46, %fd52;
	fma.rn.f64 	%fd54, %fd49, 0d3C7ABC9E3B39803F, %fd53;
	add.f64 	%fd7, %fd50, %fd54;
	cvt.rn.f32.f64 	%f76, %fd7;
	bra.uni 	$L__BB1_177;
$L__BB1_171:
	fma.rn.f64 	%fd22, %fd65, 0d7FF0000000000000, 0d7FF0000000000000;
	{
	.reg .b32 %temp; 
	mov.b64 	{%temp, %r330}, %fd65;
	}
	and.b32  	%r331, %r330, 2147483647;
	setp.eq.s32 	%p88, %r331, 0;
	selp.f64 	%fd8, 0dFFF0000000000000, %fd22, %p88;
	cvt.rn.f32.f64 	%f76, %fd8;
	bra.uni 	$L__BB1_177;
$L__BB1_172:
	fma.rn.f32 	%f38, %f76, 0f3BBB989D, 0f3F000000;
	cvt.sat.f32.f32 	%f39, %f38;
	mov.f32 	%f40, 0f4B400001;
	mov.f32 	%f41, 0f437C0000;
	fma.rm.f32 	%f42, %f39, %f41, %f40;
	add.f32 	%f43, %f42, 0fCB40007F;
	neg.f32 	%f44, %f43;
	fma.rn.f32 	%f45, %f76, 0f3FB8AA3B, %f44;
	fma.rn.f32 	%f46, %f76, 0f32A57060, %f45;
	mov.b32 	%r325, %f42;
	shl.b32 	%r326, %r325, 23;
	mov.b32 	%f47, %r326;
	ex2.approx.ftz.f32 	%f48, %f46;
	mul.f32 	%f76, %f48, %f47;
	bra.uni 	$L__BB1_177;
$L__BB1_173:
	mul.f32 	%f37, %f76, %f76;
	cvt.f64.f32 	%fd13, %f37;
	rcp.rn.f64 	%fd14, %fd13;
	neg.f64 	%fd15, %fd14;
	mul.f64 	%fd16, %fd15, 0d0000000000000000;
	cvt.rn.f32.f64 	%f76, %fd16;
	bra.uni 	$L__BB1_177;
$L__BB1_174:
	max.f32 	%f76, %f76, 0f00000000;
	bra.uni 	$L__BB1_177;
$L__BB1_175:
	mov.f32 	%f76, 0f3F800000;
	bra.uni 	$L__BB1_177;
$L__BB1_176:
	add.f32 	%f76, %f76, 0f00000000;
$L__BB1_177:
	cvta.to.global.u64 	%rd110, %rd44;
	mul.wide.s32 	%rd111, %r1, 4;
	add.s64 	%rd112, %rd110, %rd111;
	st.global.f32 	[%rd112], %f76;
$L__BB1_178:
	ret;

}
	// .globl	_Z12reduceKernelPfPiS0_iS_S0_S0_ifii
.visible .entry _Z12reduceKernelPfPiS0_iS_S0_S0_ifii(
	.param .u64 .ptr .align 1 _Z12reduceKernelPfPiS0_iS_S0_S0_ifii_param_0,
	.param .u64 .ptr .align 1 _Z12reduceKernelPfPiS0_iS_S0_S0_ifii_param_1,
	.param .u64 .ptr .align 1 _Z12reduceKernelPfPiS0_iS_S0_S0_ifii_param_2,
	.param .u32 _Z12reduceKernelPfPiS0_iS_S0_S0_ifii_param_3,
	.param .u64 .ptr .align 1 _Z12reduceKernelPfPiS0_iS_S0_S0_ifii_param_4,
	.param .u64 .ptr .align 1 _Z12reduceKernelPfPiS0_iS_S0_S0_ifii_param_5,
	.param .u64 .ptr .align 1 _Z12reduceKernelPfPiS0_iS_S0_S0_ifii_param_6,
	.param .u32 _Z12reduceKernelPfPiS0_iS_S0_S0_ifii_param_7,
	.param .f32 _Z12reduceKernelPfPiS0_iS_S0_S0_ifii_param_8,
	.param .u32 _Z12reduceKernelPfPiS0_iS_S0_S0_ifii_param_9,
	.param .u32 _Z12reduceKernelPfPiS0_iS_S0_S0_ifii_param_10
)
{
	.local .align 8 .b8 	__local_depot2[40];
	.reg .b64 	%SP;
	.reg .b64 	%SPL;
	.reg .pred 	%p<83>;
	.reg .b32 	%r<293>;
	.reg .b32 	%f<153>;
	.reg .b64 	%rd<88>;
	.reg .b64 	%fd<68>;

	mov.u64 	%SPL, __local_depot2;
	ld.param.u64 	%rd18, [_Z12reduceKernelPfPiS0_iS_S0_S0_ifii_param_1];
	ld.param.u32 	%r63, [_Z12reduceKernelPfPiS0_iS_S0_S0_ifii_param_3];
	ld.param.u64 	%rd17, [_Z12reduceKernelPfPiS0_iS_S0_S0_ifii_param_4];
	ld.param.u64 	%rd19, [_Z12reduceKernelPfPiS0_iS_S0_S0_ifii_param_5];
	ld.param.u64 	%rd20, [_Z12reduceKernelPfPiS0_iS_S0_S0_ifii_param_6];
	ld.param.u32 	%r60, [_Z12reduceKernelPfPiS0_iS_S0_S0_ifii_param_7];
	ld.param.f32 	%f151, [_Z12reduceKernelPfPiS0_iS_S0_S0_ifii_param_8];
	ld.param.u32 	%r61, [_Z12reduceKernelPfPiS0_iS_S0_S0_ifii_param_9];
	ld.param.u32 	%r62, [_Z12reduceKernelPfPiS0_iS_S0_S0_ifii_param_10];
	cvta.to.global.u64 	%rd1, %rd18;
	cvta.to.global.u64 	%rd2, %rd20;
	cvta.to.global.u64 	%rd21, %rd19;
	add.u64 	%rd3, %SPL, 0;
	mov.u32 	%r64, %ctaid.x;
	mov.u32 	%r65, %ntid.x;
	mov.u32 	%r66, %tid.x;
	mad.lo.s32 	%r1, %r64, %r65, %r66;
	mul.wide.s32 	%rd23, %r60, 4;
	add.s64 	%rd24, %rd21, %rd23;
	ld.global.u32 	%r2, [%rd24];
	setp.ge.s32 	%p1, %r1, %r63;
	@%p1 bra 	$L__BB2_90;
	setp.lt.s32 	%p2, %r61, 1;
	@%p2 bra 	$L__BB2_13;
	and.b32  	%r3, %r61, 7;
	setp.lt.u32 	%p3, %r61, 8;
	mov.u32 	%r273, %r61;
	mov.u32 	%r274, %r1;
	@%p3 bra 	$L__BB2_5;
	and.b32  	%r4, %r61, 2147483640;
	mov.b32 	%r275, 0;
	mov.u32 	%r273, %r61;
	mov.u32 	%r274, %r1;
$L__BB2_4:
	.pragma "nounroll";
	add.s32 	%r68, %r273, -1;
	mul.wide.u32 	%rd25, %r68, 4;
	add.s64 	%rd26, %rd1, %rd25;
	ld.global.u32 	%r69, [%rd26];
	div.s32 	%r70, %r274, %r69;
	mul.lo.s32 	%r71, %r70, %r69;
	sub.s32 	%r72, %r274, %r71;
	add.s64 	%rd27, %rd3, %rd25;
	st.local.u32 	[%rd27], %r72;
	add.s32 	%r73, %r273, -2;
	mul.wide.u32 	%rd28, %r73, 4;
	add.s64 	%rd29, %rd1, %rd28;
	ld.global.u32 	%r74, [%rd29];
	div.s32 	%r75, %r70, %r74;
	mul.lo.s32 	%r76, %r75, %r74;
	sub.s32 	%r77, %r70, %r76;
	add.s64 	%rd30, %rd3, %rd28;
	st.local.u32 	[%rd30], %r77;
	add.s32 	%r78, %r273, -3;
	mul.wide.u32 	%rd31, %r78, 4;
	add.s64 	%rd32, %rd1, %rd31;
	ld.global.u32 	%r79, [%rd32];
	div.s32 	%r80, %r75, %r79;
	mul.lo.s32 	%r81, %r80, %r79;
	sub.s32 	%r82, %r75, %r81;
	add.s64 	%rd33, %rd3, %rd31;
	st.local.u32 	[%rd33], %r82;
	add.s32 	%r83, %r273, -4;
	mul.wide.u32 	%rd34, %r83, 4;
	add.s64 	%rd35, %rd1, %rd34;
	ld.global.u32 	%r84, [%rd35];
	div.s32 	%r85, %r80, %r84;
	mul.lo.s32 	%r86, %r85, %r84;
	sub.s32 	%r87, %r80, %r86;
	add.s64 	%rd36, %rd3, %rd34;
	st.local.u32 	[%rd36], %r87;
	add.s32 	%r88, %r273, -5;
	mul.wide.u32 	%rd37, %r88, 4;
	add.s64 	%rd38, %rd1, %rd37;
	ld.global.u32 	%r89, [%rd38];
	div.s32 	%r90, %r85, %r89;
	mul.lo.s32 	%r91, %r90, %r89;
	sub.s32 	%r92, %r85, %r91;
	add.s64 	%rd39, %rd3, %rd37;
	st.local.u32 	[%rd39], %r92;
	add.s32 	%r93, %r273, -6;
	mul.wide.u32 	%rd40, %r93, 4;
	add.s64 	%rd41, %rd1, %rd40;
	ld.global.u32 	%r94, [%rd41];
	div.s32 	%r95, %r90, %r94;
	mul.lo.s32 	%r96, %r95, %r94;
	sub.s32 	%r97, %r90, %r96;
	add.s64 	%rd42, %rd3, %rd40;
	st.local.u32 	[%rd42], %r97;
	add.s32 	%r98, %r273, -7;
	mul.wide.u32 	%rd43, %r98, 4;
	add.s64 	%rd44, %rd1, %rd43;
	ld.global.u32 	%r99, [%rd44];
	div.s32 	%r100, %r95, %r99;
	mul.lo.s32 	%r101, %r100, %r99;
	sub.s32 	%r102, %r95, %r101;
	add.s64 	%rd45, %rd3, %rd43;
	st.local.u32 	[%rd45], %r102;
	add.s32 	%r273, %r273, -8;
	mul.wide.u32 	%rd46, %r273, 4;
	add.s64 	%rd47, %rd1, %rd46;
	ld.global.u32 	%r103, [%rd47];
	div.s32 	%r274, %r100, %r103;
	mul.lo.s32 	%r104, %r274, %r103;
	sub.s32 	%r105, %r100, %r104;
	add.s64 	%rd48, %rd3, %rd46;
	st.local.u32 	[%rd48], %r105;
	add.s32 	%r275, %r275, 8;
	setp.eq.s32 	%p4, %r275, %r4;
	@%p4 bra 	$L__BB2_5;
	bra.uni 	$L__BB2_4;
$L__BB2_5:
	setp.eq.s32 	%p5, %r3, 0;
	@%p5 bra 	$L__BB2_13;
	and.b32  	%r7, %r61, 3;
	setp.lt.u32 	%p6, %r3, 4;
	@%p6 bra 	$L__BB2_8;
	add.s32 	%r106, %r273, -1;
	mul.wide.u32 	%rd49, %r106, 4;
	add.s64 	%rd50, %rd1, %rd49;
	ld.global.u32 	%r107, [%rd50];
	div.s32 	%r108, %r274, %r107;
	mul.lo.s32 	%r109, %r108, %r107;
	sub.s32 	%r110, %r274, %r109;
	add.s64 	%rd51, %rd3, %rd49;
	st.local.u32 	[%rd51], %r110;
	add.s32 	%r111, %r273, -2;
	mul.wide.u32 	%rd52, %r111, 4;
	add.s64 	%rd53, %rd1, %rd52;
	ld.global.u32 	%r112, [%rd53];
	div.s32 	%r113, %r108, %r112;
	mul.lo.s32 	%r114, %r113, %r112;
	sub.s32 	%r115, %r108, %r114;
	add.s64 	%rd54, %rd3, %rd52;
	st.local.u32 	[%rd54], %r115;
	add.s32 	%r116, %r273, -3;
	mul.wide.u32 	%rd55, %r116, 4;
	add.s64 	%rd56, %rd1, %rd55;
	ld.global.u32 	%r117, [%rd56];
	div.s32 	%r118, %r113, %r117;
	mul.lo.s32 	%r119, %r118, %r117;
	sub.s32 	%r120, %r113, %r119;
	add.s64 	%rd57, %rd3, %rd55;
	st.local.u32 	[%rd57], %r120;
	add.s32 	%r273, %r273, -4;
	mul.wide.u32 	%rd58, %r273, 4;
	add.s64 	%rd59, %rd1, %rd58;
	ld.global.u32 	%r121, [%rd59];
	div.s32 	%r274, %r118, %r121;
	mul.lo.s32 	%r122, %r274, %r121;
	sub.s32 	%r123, %r118, %r122;
	add.s64 	%rd60, %rd3, %rd58;
	st.local.u32 	[%rd60], %r123;
$L__BB2_8:
	setp.eq.s32 	%p7, %r7, 0;
	@%p7 bra 	$L__BB2_13;
	setp.eq.s32 	%p8, %r7, 1;
	@%p8 bra 	$L__BB2_11;
	add.s32 	%r124, %r273, -1;
	mul.wide.u32 	%rd61, %r124, 4;
	add.s64 	%rd62, %rd1, %rd61;
	ld.global.u32 	%r125, [%rd62];
	div.s32 	%r126, %r274, %r125;
	mul.lo.s32 	%r127, %r126, %r125;
	sub.s32 	%r128, %r274, %r127;
	add.s64 	%rd63, %rd3, %rd61;
	st.local.u32 	[%rd63], %r128;
	add.s32 	%r273, %r273, -2;
	mul.wide.u32 	%rd64, %r273, 4;
	add.s64 	%rd65, %rd1, %rd64;
	ld.global.u32 	%r129, [%rd65];
	div.s32 	%r274, %r126, %r129;
	mul.lo.s32 	%r130, %r274, %r129;
	sub.s32 	%r131, %r126, %r130;
	add.s64 	%rd66, %rd3, %rd64;
	st.local.u32 	[%rd66], %r131;
$L__BB2_11:
	and.b32  	%r132, %r61, 1;
	setp.eq.b32 	%p9, %r132, 1;
	not.pred 	%p10, %p9;
	@%p10 bra 	$L__BB2_13;
	add.s32 	%r133, %r273, -1;
	mul.wide.u32 	%rd67, %r133, 4;
	add.s64 	%rd68, %rd1, %rd67;
	ld.global.u32 	%r134, [%rd68];
	rem.s32 	%r135, %r274, %r134;
	add.s64 	%rd69, %rd3, %rd67;
	st.local.u32 	[%rd69], %r135;
$L__BB2_13:
	setp.lt.s32 	%p11, %r2, 1;
	@%p11 bra 	$L__BB2_89;
	add.s64 	%rd4, %rd3, %rd23;
	mov.b32 	%r137, 1127219200;
	mov.b32 	%r138, -2147483648;
	mov.b64 	%fd1, {%r138, %r137};
	and.b32  	%r16, %r61, 15;
	and.b32  	%r17, %r61, 7;
	and.b32  	%r18, %r61, 2147483632;
	and.b32  	%r19, %r61, 3;
	neg.s32 	%r20, %r18;
	cvta.to.global.u64 	%rd5, %rd17;
	mov.b32 	%r276, 0;
$L__BB2_15:
	mov.f32 	%f1, %f151;
	setp.lt.s32 	%p12, %r61, 1;
	st.local.u32 	[%rd4], %r276;
	mov.b64 	%rd87, 0;
	@%p12 bra 	$L__BB2_30;
	setp.lt.u32 	%p13, %r61, 16;
	mov.b32 	%r283, 0;
	mov.u32 	%r288, %r283;
	@%p13 bra 	$L__BB2_19;
	add.s64 	%rd86, %rd3, 32;
	add.s64 	%rd85, %rd2, 32;
	mov.b32 	%r288, 0;
	mov.u32 	%r277, %r20;
$L__BB2_18:
	.pragma "nounroll";
	ld.local.v2.u32 	{%r142, %r143}, [%rd86+-32];
	ld.global.u32 	%r144, [%rd85+-32];
	mad.lo.s32 	%r145, %r144, %r142, %r288;
	ld.global.u32 	%r146, [%rd85+-28];
	mad.lo.s32 	%r147, %r146, %r143, %r145;
	ld.local.v2.u32 	{%r148, %r149}, [%rd86+-24];
	ld.global.u32 	%r150, [%rd85+-24];
	mad.lo.s32 	%r151, %r150, %r148, %r147;
	ld.global.u32 	%r152, [%rd85+-20];
	mad.lo.s32 	%r153, %r152, %r149, %r151;
	ld.local.v2.u32 	{%r154, %r155}, [%rd86+-16];
	ld.global.u32 	%r156, [%rd85+-16];
	mad.lo.s32 	%r157, %r156, %r154, %r153;
	ld.global.u32 	%r158, [%rd85+-12];
	mad.lo.s32 	%r159, %r158, %r155, %r157;
	ld.local.v2.u32 	{%r160, %r161}, [%rd86+-8];
	ld.global.u32 	%r162, [%rd85+-8];
	mad.lo.s32 	%r163, %r162, %r160, %r159;
	ld.global.u32 	%r164, [%rd85+-4];
	mad.lo.s32 	%r165, %r164, %r161, %r163;
	ld.local.v2.u32 	{%r166, %r167}, [%rd86];
	ld.global.u32 	%r168, [%rd85];
	mad.lo.s32 	%r169, %r168, %r166, %r165;
	ld.global.u32 	%r170, [%rd85+4];
	mad.lo.s32 	%r171, %r170, %r167, %r169;
	ld.local.v2.u32 	{%r172, %r173}, [%rd86+8];
	ld.global.u32 	%r174, [%rd85+8];
	mad.lo.s32 	%r175, %r174, %r172, %r171;
	ld.global.u32 	%r176, [%rd85+12];
	mad.lo.s32 	%r177, %r176, %r173, %r175;
	ld.local.v2.u32 	{%r178, %r179}, [%rd86+16];
	ld.global.u32 	%r180, [%rd85+16];
	mad.lo.s32 	%r181, %r180, %r178, %r177;
	ld.global.u32 	%r182, [%rd85+20];
	mad.lo.s32 	%r183, %r182, %r179, %r181;
	ld.local.v2.u32 	{%r184, %r185}, [%rd86+24];
	ld.global.u32 	%r186, [%rd85+24];
	mad.lo.s32 	%r187, %r186, %r184, %r183;
	ld.global.u32 	%r188, [%rd85+28];
	mad.lo.s32 	%r288, %r188, %r185, %r187;
	add.s32 	%r277, %r277, 16;
	add.s64 	%rd86, %rd86, 64;
	add.s64 	%rd85, %rd85, 64;
	setp.ne.s32 	%p14, %r277, 0;
	mov.u32 	%r283, %r18;
	@%p14 bra 	$L__BB2_18;
$L__BB2_19:
	setp.eq.s32 	%p15, %r16, 0;
	@%p15 bra 	$L__BB2_29;
	add.s32 	%r190, %r16, -1;
	setp.lt.u32 	%p16, %r190, 7;
	@%p16 bra 	$L__BB2_22;
	mul.wide.u32 	%rd72, %r283, 4;
	add.s64 	%rd73, %rd3, %rd72;
	ld.local.u32 	%r191, [%rd73];
	add.s64 	%rd74, %rd2, %rd72;
	ld.global.u32 	%r192, [%rd74];
	mad.lo.s32 	%r193, %r192, %r191, %r288;
	ld.local.u32 	%r194, [%rd73+4];
	ld.global.u32 	%r195, [%rd74+4];
	mad.lo.s32 	%r196, %r195, %r194, %r193;
	ld.local.u32 	%r197, [%rd73+8];
	ld.global.u32 	%r198, [%rd74+8];
	mad.lo.s32 	%r199, %r198, %r197, %r196;
	ld.local.u32 	%r200, [%rd73+12];
	ld.global.u32 	%r201, [%rd74+12];
	mad.lo.s32 	%r202, %r201, %r200, %r199;
	ld.local.u32 	%r203, [%rd73+16];
	ld.global.u32 	%r204, [%rd74+16];
	mad.lo.s32 	%r205, %r204, %r203, %r202;
	ld.local.u32 	%r206, [%rd73+20];
	ld.global.u32 	%r207, [%rd74+20];
	mad.lo.s32 	%r208, %r207, %r206, %r205;
	ld.local.u32 	%r209, [%rd73+24];
	ld.global.u32 	%r210, [%rd74+24];
	mad.lo.s32 	%r211, %r210, %r209, %r208;
	ld.local.u32 	%r212, [%rd73+28];
	ld.global.u32 	%r213, [%rd74+28];
	mad.lo.s32 	%r288, %r213, %r212, %r211;
	add.s32 	%r283, %r283, 8;
$L__BB2_22:
	setp.eq.s32 	%p17, %r17, 0;
	@%p17 bra 	$L__BB2_29;
	add.s32 	%r215, %r17, -1;
	setp.lt.u32 	%p18, %r215, 3;
	@%p18 bra 	$L__BB2_25;
	mul.wide.u32 	%rd75, %r283, 4;
	add.s64 	%rd76, %rd3, %rd75;
	ld.local.u32 	%r216, [%rd76];
	add.s64 	%rd77, %rd2, %rd75;
	ld.global.u32 	%r217, [%rd77];
	mad.lo.s32 	%r218, %r217, %r216, %r288;
	ld.local.u32 	%r219, [%rd76+4];
	ld.global.u32 	%r220, [%rd77+4];
	mad.lo.s32 	%r221, %r220, %r219, %r218;
	ld.local.u32 	%r222, [%rd76+8];
	ld.global.u32 	%r223, [%rd77+8];
	mad.lo.s32 	%r224, %r223, %r222, %r221;
	ld.local.u32 	%r225, [%rd76+12];
	ld.global.u32 	%r226, [%rd77+12];
	mad.lo.s32 	%r288, %r226, %r225, %r224;
	add.s32 	%r283, %r283, 4;
$L__BB2_25:
	setp.eq.s32 	%p19, %r19, 0;
	@%p19 bra 	$L__BB2_29;
	setp.eq.s32 	%p20, %r19, 1;
	mul.wide.u32 	%rd78, %r283, 4;
	add.s64 	%rd12, %rd3, %rd78;
	ld.local.u32 	%r227, [%rd12];
	add.s64 	%rd13, %rd2, %rd78;
	ld.global.u32 	%r228, [%rd13];
	mad.lo.s32 	%r288, %r228, %r227, %r288;
	@%p20 bra 	$L__BB2_29;
	setp.eq.s32 	%p21, %r19, 2;
	ld.local.u32 	%r229, [%rd12+4];
	ld.global.u32 	%r230, [%rd13+4];
	mad.lo.s32 	%r288, %r230, %r229, %r288;
	@%p21 bra 	$L__BB2_29;
	ld.local.u32 	%r231, [%rd12+8];
	ld.global.u32 	%r232, [%rd13+8];
	mad.lo.s32 	%r288, %r232, %r231, %r288;
$L__BB2_29:
	cvt.s64.s32 	%rd87, %r288;
$L__BB2_30:
	shl.b64 	%rd79, %rd87, 2;
	add.s64 	%rd80, %rd5, %rd79;
	ld.global.f32 	%f2, [%rd80];
	setp.gt.s32 	%p22, %r62, 9;
	@%p22 bra 	$L__BB2_47;
	setp.gt.s32 	%p35, %r62, 4;
	@%p35 bra 	$L__BB2_39;
	setp.gt.s32 	%p42, %r62, 2;
	@%p42 bra 	$L__BB2_36;
	setp.eq.s32 	%p45, %r62, 1;
	@%p45 bra 	$L__BB2_63;
	setp.eq.s32 	%p46, %r62, 2;
	@%p46 bra 	$L__BB2_35;
	bra.uni 	$L__BB2_87;
$L__BB2_35:
	mul.f32 	%f151, %f1, %f2;
	bra.uni 	$L__BB2_88;
$L__BB2_36:
	setp.eq.s32 	%p43, %r62, 3;
	mov.f32 	%f151, %f1;
	@%p43 bra 	$L__BB2_88;
	setp.eq.s32 	%p44, %r62, 4;
	@%p44 bra 	$L__BB2_38;
	bra.uni 	$L__BB2_87;
$L__BB2_38:
	neg.f32 	%f151, %f1;
	bra.uni 	$L__BB2_88;
$L__BB2_39:
	setp.gt.s32 	%p36, %r62, 6;
	@%p36 bra 	$L__BB2_43;
	setp.eq.s32 	%p40, %r62, 5;
	@%p40 bra 	$L__BB2_64;
	setp.eq.s32 	%p41, %r62, 6;
	@%p41 bra 	$L__BB2_42;
	bra.uni 	$L__BB2_87;
$L__BB2_42:
	setp.eq.f32 	%p80, %f1, %f2;
	selp.f32 	%f151, 0f3F800000, 0f00000000, %p80;
	bra.uni 	$L__BB2_88;
$L__BB2_43:
	setp.eq.s32 	%p37, %r62, 7;
	@%p37 bra 	$L__BB2_65;
	setp.eq.s32 	%p38, %r62, 8;
	@%p38 bra 	$L__BB2_68;
	setp.eq.s32 	%p39, %r62, 9;
	@%p39 bra 	$L__BB2_46;
	bra.uni 	$L__BB2_87;
$L__BB2_46:
	setp.gt.f32 	%p78, %f1, 0f00000000;
	selp.f32 	%f151, %f2, 0f00000000, %p78;
	bra.uni 	$L__BB2_88;
$L__BB2_47:
	setp.gt.s32 	%p23, %r62, 13;
	@%p23 bra 	$L__BB2_55;
	setp.gt.s32 	%p30, %r62, 11;
	@%p30 bra 	$L__BB2_52;
	setp.eq.s32 	%p33, %r62, 10;
	@%p33 bra 	$L__BB2_69;
	setp.eq.s32 	%p34, %r62, 11;
	@%p34 bra 	$L__BB2_51;
	bra.uni 	$L__BB2_87;
$L__BB2_51:
	cvt.f64.f32 	%fd19, %f2;
	cvt.f64.f32 	%fd20, %f1;
	add.f64 	%fd21, %fd20, 0d3EB0C6F7A0B5ED8D;
	div.rn.f64 	%fd22, %fd19, %fd21;
	cvt.rn.f32.f64 	%f151, %fd22;
	bra.uni 	$L__BB2_88;
$L__BB2_52:
	setp.eq.s32 	%p31, %r62, 12;
	@%p31 bra 	$L__BB2_76;
	setp.eq.s32 	%p32, %r62, 13;
	@%p32 bra 	$L__BB2_54;
	bra.uni 	$L__BB2_87;
$L__BB2_54:
	rcp.rn.f32 	%f151, %f1;
	bra.uni 	$L__BB2_88;
$L__BB2_55:
	setp.gt.s32 	%p24, %r62, 15;
	@%p24 bra 	$L__BB2_59;
	setp.eq.s32 	%p28, %r62, 14;
	@%p28 bra 	$L__BB2_77;
	setp.eq.s32 	%p29, %r62, 15;
	@%p29 bra 	$L__BB2_58;
	bra.uni 	$L__BB2_87;
$L__BB2_58:
	sub.f32 	%f109, %f1, %f2;
	cvt.f64.f32 	%fd11, %f109;
	setp.lt.f64 	%p71, %fd11, 0d3F847AE147AE147B;
	sub.f32 	%f110, %f2, %f1;
	cvt.f64.f32 	%fd12, %f110;
	setp.lt.f64 	%p72, %fd12, 0d3F847AE147AE147B;
	and.pred  	%p73, %p71, %p72;
	selp.u32 	%r247, 1, 0, %p73;
	cvt.rn.f32.u32 	%f151, %r247;
	bra.uni 	$L__BB2_88;
$L__BB2_59:
	setp.eq.s32 	%p25, %r62, 16;
	@%p25 bra 	$L__BB2_78;
	setp.eq.s32 	%p26, %r62, 17;
	mov.f32 	%f151, 0f3F800000;
	@%p26 bra 	$L__BB2_79;
	setp.eq.s32 	%p27, %r62, 18;
	@%p27 bra 	$L__BB2_62;
	bra.uni 	$L__BB2_87;
$L__BB2_62:
	abs.f32 	%f31, %f1;
	mul.f32 	%f32, %f31, 0f4038AA3B;
	ex2.approx.ftz.f32 	%f33, %f32;
	add.f32 	%f34, %f33, 0f3F800000;
	rcp.approx.ftz.f32 	%f35, %f34;
	fma.rn.f32 	%f36, %f35, 0fC0000000, 0f3F800000;
	setp.ge.f32 	%p47, %f31, 0f41102CB4;
	selp.f32 	%f37, 0f3F800000, %f36, %p47;
	copysign.f32 	%f38, %f1, %f37;
	mul.f32 	%f39, %f1, %f1;
	fma.rn.f32 	%f40, %f39, 0f3C80F082, 0fBD563CAE;
	fma.rn.f32 	%f41, %f40, %f39, 0f3E085941;
	fma.rn.f32 	%f42, %f41, %f39, 0fBEAAA9ED;
	fma.rn.f32 	%f43, %f42, %f39, 0f00000000;
	fma.rn.f32 	%f44, %f43, %f1, %f1;
	setp.ge.f32 	%p48, %f31, 0f3F19999A;
	selp.f32 	%f151, %f38, %f44, %p48;
	bra.uni 	$L__BB2_88;
$L__BB2_63:
	add.f32 	%f151, %f1, %f2;
	bra.uni 	$L__BB2_88;
$L__BB2_64:
	setp.lt.f32 	%p81, %f1, %f2;
	selp.f32 	%f151, 0f3F800000, 0f00000000, %p81;
	bra.uni 	$L__BB2_88;
$L__BB2_65:
	setp.ltu.f32 	%p79, %f1, 0f00000000;
	@%p79 bra 	$L__BB2_67;
	fma.rn.f32 	%f123, %f1, 0fBBBB989D, 0f3F000000;
	cvt.sat.f32.f32 	%f124, %f123;
	mov.f32 	%f125, 0f4B400001;
	mov.f32 	%f126, 0f437C0000;
	fma.rm.f32 	%f127, %f124, %f126, %f125;
	add.f32 	%f128, %f127, 0fCB40007F;
	neg.f32 	%f129, %f128;
	fma.rn.f32 	%f130, %f1, 0fBFB8AA3B, %f129;
	fma.rn.f32 	%f131, %f1, 0fB2A57060, %f130;
	mov.b32 	%r263, %f127;
	shl.b32 	%r264, %r263, 23;
	mov.b32 	%f132, %r264;
	ex2.approx.ftz.f32 	%f133, %f131;
	mul.f32 	%f134, %f133, %f132;
	cvt.f64.f32 	%fd58, %f134;
	add.f64 	%fd59, %fd58, 0d3FF0000000000000;
	rcp.rn.f64 	%fd60, %fd59;
	cvt.rn.f32.f64 	%f151, %fd60;
	bra.uni 	$L__BB2_88;
$L__BB2_67:
	fma.rn.f32 	%f135, %f1, 0f3BBB989D, 0f3F000000;
	cvt.sat.f32.f32 	%f136, %f135;
	mov.f32 	%f137, 0f4B400001;
	mov.f32 	%f138, 0f437C0000;
	fma.rm.f32 	%f139, %f136, %f138, %f137;
	add.f32 	%f140, %f139, 0fCB40007F;
	neg.f32 	%f141, %f140;
	fma.rn.f32 	%f142, %f1, 0f3FB8AA3B, %f141;
	fma.rn.f32 	%f143, %f1, 0f32A57060, %f142;
	mov.b32 	%r265, %f139;
	shl.b32 	%r266, %r265, 23;
	mov.b32 	%f144, %r266;
	ex2.approx.ftz.f32 	%f145, %f143;
	mul.f32 	%f146, %f145, %f144;
	cvt.f64.f32 	%fd61, %f146;
	add.f64 	%fd62, %fd61, 0d3FF0000000000000;
	div.rn.f64 	%fd63, %fd61, %fd62;
	cvt.rn.f32.f64 	%f151, %fd63;
	bra.uni 	$L__BB2_88;
$L__BB2_68:
	cvt.f64.f32 	%fd56, %f1;
	max.f64 	%fd57, %fd56, 0d0000000000000000;
	cvt.rn.f32.f64 	%f151, %fd57;
	bra.uni 	$L__BB2_88;
$L__BB2_69:
	cvt.f64.f32 	%fd23, %f1;
	add.f64 	%fd66, %fd23, 0d3EB0C6F7A0B5ED8D;
	{
	.reg .b32 %temp; 
	mov.b64 	{%temp, %r289}, %fd66;
	}
	{
	.reg .b32 %temp; 
	mov.b64 	{%r290, %temp}, %fd66;
	}
	setp.gt.s32 	%p74, %r289, 1048575;
	mov.b32 	%r291, -1023;
	@%p74 bra 	$L__BB2_71;
	mul.f64 	%fd66, %fd66, 0d4350000000000000;
	{
	.reg .b32 %temp; 
	mov.b64 	{%temp, %r289}, %fd66;
	}
	{
	.reg .b32 %temp; 
	mov.b64 	{%r290, %temp}, %fd66;
	}
	mov.b32 	%r291, -1077;
$L__BB2_71:
	add.s32 	%r252, %r289, -1;
	setp.gt.u32 	%p75, %r252, 2146435070;
	@%p75 bra 	$L__BB2_75;
	shr.u32 	%r255, %r289, 20;
	add.s32 	%r292, %r291, %r255;
	and.b32  	%r256, %r289, 1048575;
	or.b32  	%r257, %r256, 1072693248;
	mov.b64 	%fd67, {%r290, %r257};
	setp.lt.u32 	%p77, %r257, 1073127583;
	@%p77 bra 	$L__BB2_74;
	{
	.reg .b32 %temp; 
	mov.b64 	{%r258, %temp}, %fd67;
	}
	{
	.reg .b32 %temp; 
	mov.b64 	{%temp, %r259}, %fd67;
	}
	add.s32 	%r260, %r259, -1048576;
	mov.b64 	%fd67, {%r258, %r260};
	add.s32 	%r292, %r292, 1;
$L__BB2_74:
	add.f64 	%fd25, %fd67, 0dBFF0000000000000;
	add.f64 	%fd26, %fd67, 0d3FF0000000000000;
	rcp.approx.ftz.f64 	%fd27, %fd26;
	neg.f64 	%fd28, %fd26;
	fma.rn.f64 	%fd29, %fd28, %fd27, 0d3FF0000000000000;
	fma.rn.f64 	%fd30, %fd29, %fd29, %fd29;
	fma.rn.f64 	%fd31, %fd30, %fd27, %fd27;
	mul.f64 	%fd32, %fd25, %fd31;
	fma.rn.f64 	%fd33, %fd25, %fd31, %fd32;
	mul.f64 	%fd34, %fd33, %fd33;
	fma.rn.f64 	%fd35, %fd34, 0d3EB1380B3AE80F1E, 0d3ED0EE258B7A8B04;
	fma.rn.f64 	%fd36, %fd35, %fd34, 0d3EF3B2669F02676F;
	fma.rn.f64 	%fd37, %fd36, %fd34, 0d3F1745CBA9AB0956;
	fma.rn.f64 	%fd38, %fd37, %fd34, 0d3F3C71C72D1B5154;
	fma.rn.f64 	%fd39, %fd38, %fd34, 0d3F624924923BE72D;
	fma.rn.f64 	%fd40, %fd39, %fd34, 0d3F8999999999A3C4;
	fma.rn.f64 	%fd41, %fd40, %fd34, 0d3FB5555555555554;
	sub.f64 	%fd42, %fd25, %fd33;
	add.f64 	%fd43, %fd42, %fd42;
	neg.f64 	%fd44, %fd33;
	fma.rn.f64 	%fd45, %fd44, %fd25, %fd43;
	mul.f64 	%fd46, %fd31, %fd45;
	mul.f64 	%fd47, %fd34, %fd41;
	fma.rn.f64 	%fd48, %fd47, %fd33, %fd46;
	xor.b32  	%r261, %r292, -2147483648;
	mov.b32 	%r262, 1127219200;
	mov.b64 	%fd49, {%r261, %r262};
	sub.f64 	%fd50, %fd49, %fd1;
	fma.rn.f64 	%fd51, %fd50, 0d3FE62E42FEFA39EF, %fd33;
	fma.rn.f64 	%fd52, %fd50, 0dBFE62E42FEFA39EF, %fd51;
	sub.f64 	%fd53, %fd52, %fd33;
	sub.f64 	%fd54, %fd48, %fd53;
	fma.rn.f64 	%fd55, %fd50, 0d3C7ABC9E3B39803F, %fd54;
	add.f64 	%fd8, %fd51, %fd55;
	cvt.rn.f32.f64 	%f151, %fd8;
	bra.uni 	$L__BB2_88;
$L__BB2_75:
	fma.rn.f64 	%fd24, %fd66, 0d7FF0000000000000, 0d7FF0000000000000;
	{
	.reg .b32 %temp; 
	mov.b64 	{%temp, %r253}, %fd66;
	}
	and.b32  	%r254, %r253, 2147483647;
	setp.eq.s32 	%p76, %r254, 0;
	selp.f64 	%fd9, 0dFFF0000000000000, %fd24, %p76;
	cvt.rn.f32.f64 	%f151, %fd9;
	bra.uni 	$L__BB2_88;
$L__BB2_76:
	fma.rn.f32 	%f112, %f1, 0f3BBB989D, 0f3F000000;
	cvt.sat.f32.f32 	%f113, %f112;
	mov.f32 	%f114, 0f4B400001;
	mov.f32 	%f115, 0f437C0000;
	fma.rm.f32 	%f116, %f113, %f115, %f114;
	add.f32 	%f117, %f116, 0fCB40007F;
	neg.f32 	%f118, %f117;
	fma.rn.f32 	%f119, %f1, 0f3FB8AA3B, %f118;
	fma.rn.f32 	%f120, %f1, 0f32A57060, %f119;
	mov.b32 	%r248, %f116;
	shl.b32 	%r249, %r248, 23;
	mov.b32 	%f121, %r249;
	ex2.approx.ftz.f32 	%f122, %f120;
	mul.f32 	%f151, %f122, %f121;
	bra.uni 	$L__BB2_88;
$L__BB2_77:
	mul.f32 	%f111, %f1, %f1;
	cvt.f64.f32 	%fd14, %f111;
	rcp.rn.f64 	%fd15, %fd14;
	neg.f64 	%fd16, %fd15;
	cvt.f64.f32 	%fd17, %f2;
	mul.f64 	%fd18, %fd16, %fd17;
	cvt.rn.f32.f64 	%f151, %fd18;
	bra.uni 	$L__BB2_88;
$L__BB2_78:
	setp.gt.f32 	%p70, %f1, %f2;
	selp.f32 	%f151, %f1, %f2, %p70;
	bra.uni 	$L__BB2_88;
$L__BB2_79:
	mul.f32 	%f46, %f2, 0f3F000000;
	cvt.rzi.f32.f32 	%f47, %f46;
	add.f32 	%f48, %f47, %f47;
	sub.f32 	%f49, %f2, %f48;
	abs.f32 	%f19, %f49;
	abs.f32 	%f20, %f1;
	setp.lt.f32 	%p49, %f20, 0f00800000;
	mul.f32 	%f50, %f20, 0f4B800000;
	selp.f32 	%f51, %f50, %f20, %p49;
	selp.f32 	%f52, 0fC1C00000, 0f00000000, %p49;
	mov.b32 	%r233, %f51;
	add.s32 	%r234, %r233, -1060439283;
	and.b32  	%r235, %r234, -8388608;
	sub.s32 	%r236, %r233, %r235;
	mov.b32 	%f53, %r236;
	cvt.rn.f32.s32 	%f54, %r235;
	fma.rn.f32 	%f55, %f54, 0f34000000, %f52;
	add.f32 	%f56, %f53, 0fBF800000;
	add.f32 	%f57, %f53, 0f3F800000;
	rcp.approx.ftz.f32 	%f58, %f57;
	add.f32 	%f59, %f56, %f56;
	mul.f32 	%f60, %f59, %f58;
	mul.f32 	%f61, %f60, %f60;
	sub.f32 	%f62, %f56, %f60;
	add.f32 	%f63, %f62, %f62;
	neg.f32 	%f64, %f60;
	fma.rn.f32 	%f65, %f64, %f56, %f63;
	mul.rn.f32 	%f66, %f58, %f65;
	fma.rn.f32 	%f67, %f61, 0f3A2C32E4, 0f3B52E7DB;
	fma.rn.f32 	%f68, %f67, %f61, 0f3C93BB73;
	fma.rn.f32 	%f69, %f68, %f61, 0f3DF6384F;
	mul.rn.f32 	%f70, %f69, %f61;
	fma.rn.f32 	%f71, %f60, 0f3FB8AA3B, %f55;
	sub.f32 	%f72, %f55, %f71;
	fma.rn.f32 	%f73, %f60, 0f3FB8AA3B, %f72;
	fma.rn.f32 	%f74, %f66, 0f3FB8AA3B, %f73;
	fma.rn.f32 	%f75, %f60, 0f32A55E34, %f74;
	mul.f32 	%f76, %f70, 0f40400000;
	fma.rn.f32 	%f77, %f76, %f66, %f75;
	fma.rn.f32 	%f78, %f70, %f60, %f77;
	add.rn.f32 	%f79, %f71, %f78;
	neg.f32 	%f80, %f71;
	add.rn.f32 	%f81, %f79, %f80;
	neg.f32 	%f82, %f81;
	add.rn.f32 	%f83, %f78, %f82;
	mul.rn.f32 	%f84, %f79, %f2;
	neg.f32 	%f85, %f84;
	fma.rn.f32 	%f86, %f79, %f2, %f85;
	fma.rn.f32 	%f87, %f83, %f2, %f86;
	cvt.rni.f32.f32 	%f88, %f84;
	sub.f32 	%f89, %f84, %f88;
	add.f32 	%f90, %f89, %f87;
	fma.rn.f32 	%f91, %f90, 0f391FCB8E, 0f3AAF85ED;
	fma.rn.f32 	%f92, %f91, %f90, 0f3C1D9856;
	fma.rn.f32 	%f93, %f92, %f90, 0f3D6357BB;
	fma.rn.f32 	%f94, %f93, %f90, 0f3E75FDEC;
	fma.rn.f32 	%f95, %f94, %f90, 0f3F317218;
	fma.rn.f32 	%f96, %f95, %f90, 0f3F800000;
	cvt.rzi.s32.f32 	%r237, %f88;
	setp.gt.f32 	%p50, %f88, 0f00000000;
	selp.b32 	%r238, 0, -2097152000, %p50;
	add.s32 	%r239, %r238, 2130706432;
	mov.b32 	%f97, %r239;
	mul.f32 	%f98, %f96, %f97;
	shl.b32 	%r240, %r237, 23;
	sub.s32 	%r241, %r240, %r238;
	mov.b32 	%f99, %r241;
	mul.f32 	%f100, %f98, %f99;
	abs.f32 	%f101, %f84;
	setp.gt.f32 	%p51, %f101, 0f43180000;
	setp.lt.f32 	%p52, %f84, 0f00000000;
	selp.f32 	%f102, 0f00000000, 0f7F800000, %p52;
	selp.f32 	%f21, %f102, %f100, %p51;
	setp.eq.f32 	%p53, %f1, 0f3F800000;
	setp.eq.f32 	%p54, %f2, 0f00000000;
	or.pred  	%p55, %p53, %p54;
	@%p55 bra 	$L__BB2_88;
	setp.num.f32 	%p56, %f20, %f20;
	abs.f32 	%f103, %f2;
	setp.num.f32 	%p57, %f103, %f103;
	and.pred  	%p58, %p56, %p57;
	@%p58 bra 	$L__BB2_82;
	add.rn.f32 	%f151, %f1, %f2;
	bra.uni 	$L__BB2_88;
$L__BB2_82:
	setp.neu.f32 	%p59, %f1, 0f00000000;
	setp.neu.f32 	%p60, %f20, 0f7F800000;
	and.pred  	%p61, %p59, %p60;
	@%p61 bra 	$L__BB2_84;
	setp.neu.f32 	%p68, %f19, 0f3F800000;
	add.f32 	%f108, %f1, %f1;
	mov.b32 	%r242, %f108;
	setp.lt.f32 	%p69, %f2, 0f00000000;
	xor.b32  	%r243, %r242, 2139095040;
	selp.b32 	%r244, %r243, %r242, %p69;
	and.b32  	%r245, %r244, 2147483647;
	selp.b32 	%r246, %r245, %r244, %p68;
	mov.b32 	%f151, %r246;
	bra.uni 	$L__BB2_88;
$L__BB2_84:
	setp.eq.f32 	%p62, %f1, 0fBF800000;
	setp.eq.f32 	%p63, %f103, 0f7F800000;
	and.pred  	%p64, %p62, %p63;
	@%p64 bra 	$L__BB2_88;
	setp.geu.f32 	%p65, %f1, 0f00000000;
	mov.f32 	%f151, %f21;
	@%p65 bra 	$L__BB2_88;
	setp.neu.f32 	%p66, %f19, 0f3F800000;
	neg.f32 	%f105, %f21;
	selp.f32 	%f106, %f21, %f105, %p66;
	cvt.rmi.f32.f32 	%f107, %f2;
	setp.neu.f32 	%p67, %f2, %f107;
	selp.f32 	%f151, 0f7FFFFFFF, %f106, %p67;
	bra.uni 	$L__BB2_88;
$L__BB2_87:
	add.f32 	%f151, %f1, %f2;
$L__BB2_88:
	add.s32 	%r276, %r276, 1;
	setp.ne.s32 	%p82, %r276, %r2;
	@%p82 bra 	$L__BB2_15;
$L__BB2_89:
	ld.param.u64 	%rd84, [_Z12reduceKernelPfPiS0_iS_S0_S0_ifii_param_0];
	cvta.to.global.u64 	%rd81, %rd84;
	mul.wide.s32 	%rd82, %r1, 4;
	add.s64 	%rd83, %rd81, %rd82;
	st.global.f32 	[%rd83], %f151;
$L__BB2_90:
	ret;

}
	// .globl	_Z9zipKernelPfPiS0_iiS_S0_S0_iS_S0_S0_ii
.visible .entry _Z9zipKernelPfPiS0_iiS_S0_S0_iS_S0_S0_ii(
	.param .u64 .ptr .align 1 _Z9zipKernelPfPiS0_iiS_S0_S0_iS_S0_S0_ii_param_0,
	.param .u64 .ptr .align 1 _Z9zipKernelPfPiS0_iiS_S0_S0_iS_S0_S0_ii_param_1,
	.param .u64 .ptr .align 1 _Z9zipKernelPfPiS0_iiS_S0_S0_iS_S0_S0_ii_param_2,
	.param .u32 _Z9zipKernelPfPiS0_iiS_S0_S0_iS_S0_S0_ii_param_3,
	.param .u32 _Z9zipKernelPfPiS0_iiS_S0_S0_iS_S0_S0_ii_param_4,
	.param .u64 .ptr .align 1 _Z9zipKernelPfPiS0_iiS_S0_S0_iS_S0_S0_ii_param_5,
	.param .u64 .ptr .align 1 _Z9zipKernelPfPiS0_iiS_S0_S0_iS_S0_S0_ii_param_6,
	.param .u64 .ptr .align 1 _Z9zipKernelPfPiS0_iiS_S0_S0_iS_S0_S0_ii_param_7,
	.param .u32 _Z9zipKernelPfPiS0_iiS_S0_S0_iS_S0_S0_ii_param_8,
	.param .u64 .ptr .align 1 _Z9zipKernelPfPiS0_iiS_S0_S0_iS_S0_S0_ii_param_9,
	.param .u64 .ptr .align 1 _Z9zipKernelPfPiS0_iiS_S0_S0_iS_S0_S0_ii_param_10,
	.param .u64 .ptr .align 1 _Z9zipKernelPfPiS0_iiS_S0_S0_iS_S0_S0_ii_param_11,
	.param .u32 _Z9zipKernelPfPiS0_iiS_S0_S0_iS_S0_S0_ii_param_12,
	.param .u32 _Z9zipKernelPfPiS0_iiS_S0_S0_iS_S0_S0_ii_param_13
)
{
	.local .align 8 .b8 	__local_depot3[120];
	.reg .b64 	%SP;
	.reg .b64 	%SPL;
	.reg .pred 	%p<137>;
	.reg .b32 	%r<583>;
	.reg .b32 	%f<149>;
	.reg .b64 	%rd<230>;
	.reg .b64 	%fd<68>;

	mov.u64 	%SPL, __local_depot3;
	ld.param.u64 	%rd68, [_Z9zipKernelPfPiS0_iiS_S0_S0_iS_S0_S0_ii_param_1];
	ld.param.u32 	%r121, [_Z9zipKernelPfPiS0_iiS_S0_S0_iS_S0_S0_ii_param_3];
	ld.param.u32 	%r117, [_Z9zipKernelPfPiS0_iiS_S0_S0_iS_S0_S0_ii_param_4];
	ld.param.u64 	%rd69, [_Z9zipKernelPfPiS0_iiS_S0_S0_iS_S0_S0_ii_param_6];
	ld.param.u32 	%r118, [_Z9zipKernelPfPiS0_iiS_S0_S0_iS_S0_S0_ii_param_8];
	ld.param.u64 	%rd70, [_Z9zipKernelPfPiS0_iiS_S0_S0_iS_S0_S0_ii_param_10];
	ld.param.u64 	%rd71, [_Z9zipKernelPfPiS0_iiS_S0_S0_iS_S0_S0_ii_param_11];
	ld.param.u32 	%r119, [_Z9zipKernelPfPiS0_iiS_S0_S0_iS_S0_S0_ii_param_12];
	cvta.to.global.u64 	%rd1, %rd68;
	cvta.to.global.u64 	%rd2, %rd69;
	cvta.to.global.u64 	%rd3, %rd70;
	cvta.to.global.u64 	%rd4, %rd71;
	add.u64 	%rd5, %SPL, 0;
	add.u64 	%rd6, %SPL, 40;
	add.u64 	%rd7, %SPL, 80;
	mov.u32 	%r122, %ctaid.x;
	mov.u32 	%r123, %ntid.x;
	mov.u32 	%r124, %tid.x;
	mad.lo.s32 	%r1, %r122, %r123, %r124;
	setp.ge.s32 	%p1, %r1, %r121;
	@%p1 bra 	$L__BB3_213;
	setp.lt.s32 	%p2, %r117, 1;
	@%p2 bra 	$L__BB3_14;
	setp.lt.u32 	%p3, %r117, 8;
	mov.u32 	%r534, %r117;
	mov.u32 	%r535, %r1;
	@%p3 bra 	$L__BB3_6;
	add.s32 	%r539, %r117, -4;
	and.b32  	%r125, %r117, 2147483640;
	neg.s32 	%r538, %r125;
	mov.u32 	%r535, %r1;
$L__BB3_4:
	.pragma "nounroll";
	add.s32 	%r126, %r539, 3;
	mul.wide.u32 	%rd75, %r126, 4;
	add.s64 	%rd76, %rd1, %rd75;
	ld.global.u32 	%r127, [%rd76];
	div.s32 	%r128, %r535, %r127;
	mul.lo.s32 	%r129, %r128, %r127;
	sub.s32 	%r130, %r535, %r129;
	add.s64 	%rd77, %rd5, %rd75;
	st.local.u32 	[%rd77], %r130;
	add.s32 	%r131, %r539, 2;
	mul.wide.u32 	%rd78, %r131, 4;
	add.s64 	%rd79, %rd1, %rd78;
	ld.global.u32 	%r132, [%rd79];
	div.s32 	%r133, %r128, %r132;
	mul.lo.s32 	%r134, %r133, %r132;
	sub.s32 	%r135, %r128, %r134;
	add.s64 	%rd80, %rd5, %rd78;
	st.local.u32 	[%rd80], %r135;
	add.s32 	%r136, %r539, 1;
	mul.wide.u32 	%rd81, %r136, 4;
	add.s64 	%rd82, %rd1, %rd81;
	ld.global.u32 	%r137, [%rd82];
	div.s32 	%r138, %r133, %r137;
	mul.lo.s32 	%r139, %r138, %r137;
	sub.s32 	%r140, %r133, %r139;
	add.s64 	%rd83, %rd5, %rd81;
	st.local.u32 	[%rd83], %r140;
	add.s32 	%r141, %r539, -4;
	mul.wide.u32 	%rd84, %r539, 4;
	add.s64 	%rd85, %rd1, %rd84;
	ld.global.u32 	%r142, [%rd85];
	div.s32 	%r143, %r138, %r142;
	mul.lo.s32 	%r144, %r143, %r142;
	sub.s32 	%r145, %r138, %r144;
	add.s64 	%rd86, %rd5, %rd84;
	st.local.u32 	[%rd86], %r145;
	add.s32 	%r146, %r539, -1;
	mul.wide.u32 	%rd87, %r146, 4;
	add.s64 	%rd88, %rd1, %rd87;
	ld.global.u32 	%r147, [%rd88];
	div.s32 	%r148, %r143, %r147;
	mul.lo.s32 	%r149, %r148, %r147;
	sub.s32 	%r150, %r143, %r149;
	add.s64 	%rd89, %rd5, %rd87;
	st.local.u32 	[%rd89], %r150;
	add.s32 	%r151, %r539, -2;
	mul.wide.u32 	%rd90, %r151, 4;
	add.s64 	%rd91, %rd1, %rd90;
	ld.global.u32 	%r152, [%rd91];
	div.s32 	%r153, %r148, %r152;
	mul.lo.s32 	%r154, %r153, %r152;
	sub.s32 	%r155, %r148, %r154;
	add.s64 	%rd92, %rd5, %rd90;
	st.local.u32 	[%rd92], %r155;
	add.s32 	%r156, %r539, -3;
	mul.wide.u32 	%rd93, %r156, 4;
	add.s64 	%rd94, %rd1, %rd93;
	ld.global.u32 	%r157, [%rd94];
	div.s32 	%r158, %r153, %r157;
	mul.lo.s32 	%r159, %r158, %r157;
	sub.s32 	%r160, %r153, %r159;
	add.s64 	%rd95, %rd5, %rd93;
	st.local.u32 	[%rd95], %r160;
	mul.wide.u32 	%rd96, %r141, 4;
	add.s64 	%rd97, %rd1, %rd96;
	ld.global.u32 	%r161, [%rd97];
	div.s32 	%r535, %r158, %r161;
	mul.lo.s32 	%r162, %r535, %r161;
	sub.s32 	%r163, %r158, %r162;
	add.s64 	%rd98, %rd5, %rd96;
	st.local.u32 	[%rd98], %r163;
	add.s32 	%r539, %r539, -8;
	add.s32 	%r538, %r538, 8;
	setp.eq.s32 	%p4, %r538, 0;
	@%p4 bra 	$L__BB3_5;
	bra.uni 	$L__BB3_4;
$L__BB3_5:
	add.s32 	%r534, %r539, 4;
$L__BB3_6:
	and.b32  	%r7, %r117, 7;
	setp.eq.s32 	%p5, %r7, 0;
	@%p5 bra 	$L__BB3_14;
	setp.lt.u32 	%p6, %r7, 4;
	@%p6 bra 	$L__BB3_9;
	add.s32 	%r164, %r534, -1;
	mul.wide.u32 	%rd99, %r164, 4;
	add.s64 	%rd100, %rd1, %rd99;
	ld.global.u32 	%r165, [%rd100];
	div.s32 	%r166, %r535, %r165;
	mul.lo.s32 	%r167, %r166, %r165;
	sub.s32 	%r168, %r535, %r167;
	add.s64 	%rd101, %rd5, %rd99;
	st.local.u32 	[%rd101], %r168;
	add.s32 	%r169, %r534, -2;
	mul.wide.u32 	%rd102, %r169, 4;
	add.s64 	%rd103, %rd1, %rd102;
	ld.global.u32 	%r170, [%rd103];
	div.s32 	%r171, %r166, %r170;
	mul.lo.s32 	%r172, %r171, %r170;
	sub.s32 	%r173, %r166, %r172;
	add.s64 	%rd104, %rd5, %rd102;
	st.local.u32 	[%rd104], %r173;
	add.s32 	%r174, %r534, -3;
	mul.wide.u32 	%rd105, %r174, 4;
	add.s64 	%rd106, %rd1, %rd105;
	ld.global.u32 	%r175, [%rd106];
	div.s32 	%r176, %r171, %r175;
	mul.lo.s32 	%r177, %r176, %r175;
	sub.s32 	%r178, %r171, %r177;
	add.s64 	%rd107, %rd5, %rd105;
	st.local.u32 	[%rd107], %r178;
	add.s32 	%r534, %r534, -4;
	mul.wide.u32 	%rd108, %r534, 4;
	add.s64 	%rd109, %rd1, %rd108;
	ld.global.u32 	%r179, [%rd109];
	div.s32 	%r535, %r176, %r179;
	mul.lo.s32 	%r180, %r535, %r179;
	sub.s32 	%r181, %r176, %r180;
	add.s64 	%rd110, %rd5, %rd108;
	st.local.u32 	[%rd110], %r181;
$L__BB3_9:
	and.b32  	%r12, %r117, 3;
	setp.eq.s32 	%p7, %r12, 0;
	@%p7 bra 	$L__BB3_14;
	setp.eq.s32 	%p8, %r12, 1;
	@%p8 bra 	$L__BB3_12;
	add.s32 	%r182, %r534, -1;
	mul.wide.u32 	%rd111, %r182, 4;
	add.s64 	%rd112, %rd1, %rd111;
	ld.global.u32 	%r183, [%rd112];
	div.s32 	%r184, %r535, %r183;
	mul.lo.s32 	%r185, %r184, %r183;
	sub.s32 	%r186, %r535, %r185;
	add.s64 	%rd113, %rd5, %rd111;
	st.local.u32 	[%rd113], %r186;
	add.s32 	%r534, %r534, -2;
	mul.wide.u32 	%rd114, %r534, 4;
	add.s64 	%rd115, %rd1, %rd114;
	ld.global.u32 	%r187, [%rd115];
	div.s32 	%r535, %r184, %r187;
	mul.lo.s32 	%r188, %r535, %r187;
	sub.s32 	%r189, %r184, %r188;
	add.s64 	%rd116, %rd5, %rd114;
	st.local.u32 	[%rd116], %r189;
$L__BB3_12:
	and.b32  	%r190, %r117, 1;
	setp.eq.b32 	%p9, %r190, 1;
	not.pred 	%p10, %p9;
	@%p10 bra 	$L__BB3_14;
	add.s32 	%r191, %r534, -1;
	mul.wide.u32 	%rd117, %r191, 4;
	add.s64 	%rd118, %rd1, %rd117;
	ld.global.u32 	%r192, [%rd118];
	rem.s32 	%r193, %r535, %r192;
	add.s64 	%rd119, %rd5, %rd117;
	st.local.u32 	[%rd119], %r193;
$L__BB3_14:
	setp.lt.s32 	%p11, %r118, 1;
	@%p11 bra 	$L__BB3_47;
	sub.s32 	%r17, %r117, %r118;
	setp.lt.u32 	%p12, %r118, 8;
	mov.b32 	%r541, 0;
	@%p12 bra 	$L__BB3_19;
	and.b32  	%r541, %r118, 2147483640;
	neg.s32 	%r545, %r541;
	add.s64 	%rd216, %rd2, 16;
	add.s64 	%rd215, %rd6, 16;
	mul.wide.s32 	%rd120, %r17, 4;
	add.s64 	%rd121, %rd120, %rd5;
	add.s64 	%rd214, %rd121, 16;
	mov.u32 	%r544, %r17;
$L__BB3_17:
	.pragma "nounroll";
	ld.global.u32 	%r196, [%rd216+-16];
	setp.lt.s32 	%p13, %r196, 2;
	@%p13 bra 	$L__BB3_52;
	mul.wide.s32 	%rd122, %r544, 4;
	add.s64 	%rd123, %rd5, %rd122;
	ld.local.u32 	%r198, [%rd123];
	st.local.u32 	[%rd215+-16], %r198;
	bra.uni 	$L__BB3_53;
$L__BB3_19:
	and.b32  	%r26, %r118, 7;
	setp.eq.s32 	%p22, %r26, 0;
	@%p22 bra 	$L__BB3_47;
	setp.lt.u32 	%p23, %r26, 4;
	@%p23 bra 	$L__BB3_34;
	mul.wide.u32 	%rd124, %r541, 4;
	add.s64 	%rd11, %rd2, %rd124;
	ld.global.u32 	%r220, [%rd11];
	setp.gt.s32 	%p24, %r220, 1;
	add.s64 	%rd12, %rd6, %rd124;
	@%p24 bra 	$L__BB3_23;
	mov.b32 	%r221, 0;
	st.local.u32 	[%rd12], %r221;
	bra.uni 	$L__BB3_24;
$L__BB3_23:
	add.s32 	%r222, %r17, %r541;
	mul.wide.s32 	%rd125, %r222, 4;
	add.s64 	%rd126, %rd5, %rd125;
	ld.local.u32 	%r223, [%rd126];
	st.local.u32 	[%rd12], %r223;
$L__BB3_24:
	ld.global.u32 	%r224, [%rd11+4];
	setp.gt.s32 	%p25, %r224, 1;
	@%p25 bra 	$L__BB3_26;
	mov.b32 	%r225, 0;
	st.local.u32 	[%rd12+4], %r225;
	bra.uni 	$L__BB3_27;
$L__BB3_26:
	cvt.s64.s32 	%rd127, %r17;
	cvt.u64.u32 	%rd128, %r541;
	add.s64 	%rd129, %rd127, %rd128;
	shl.b64 	%rd130, %rd129, 2;
	add.s64 	%rd131, %rd5, %rd130;
	ld.local.u32 	%r226, [%rd131+4];
	st.local.u32 	[%rd12+4], %r226;
$L__BB3_27:
	ld.global.u32 	%r227, [%rd11+8];
	setp.gt.s32 	%p26, %r227, 1;
	@%p26 bra 	$L__BB3_29;
	mov.b32 	%r228, 0;
	st.local.u32 	[%rd12+8], %r228;
	bra.uni 	$L__BB3_30;
$L__BB3_29:
	cvt.s64.s32 	%rd132, %r17;
	cvt.u64.u32 	%rd133, %r541;
	add.s64 	%rd134, %rd132, %rd133;
	shl.b64 	%rd135, %rd134, 2;
	add.s64 	%rd136, %rd5, %rd135;
	ld.local.u32 	%r229, [%rd136+8];
	st.local.u32 	[%rd12+8], %r229;
$L__BB3_30:
	ld.global.u32 	%r230, [%rd11+12];
	setp.gt.s32 	%p27, %r230, 1;
	@%p27 bra 	$L__BB3_32;
	mov.b32 	%r231, 0;
	st.local.u32 	[%rd12+12], %r231;
	bra.uni 	$L__BB3_33;
$L__BB3_32:
	cvt.s64.s32 	%rd137, %r17;
	cvt.u64.u32 	%rd138, %r541;
	add.s64 	%rd139, %rd137, %rd138;
	shl.b64 	%rd140, %rd139, 2;
	add.s64 	%rd141, %rd5, %rd140;
	ld.local.u32 	%r232, [%rd141+12];
	st.local.u32 	[%rd12+12], %r232;
$L__BB3_33:
	add.s32 	%r541, %r541, 4;
$L__BB3_34:
	and.b32  	%r29, %r118, 3;
	setp.eq.s32 	%p28, %r29, 0;
	@%p28 bra 	$L__BB3_47;
	setp.eq.s32 	%p29, %r29, 1;
	@%p29 bra 	$L__BB3_43;
	mul.wide.u32 	%rd142, %r541, 4;
	add.s64 	%rd13, %rd2, %rd142;
	ld.global.u32 	%r233, [%rd13];
	setp.gt.s32 	%p30, %r233, 1;
	add.s64 	%rd14, %rd6, %rd142;
	@%p30 bra 	$L__BB3_38;
	mov.b32 	%r234, 0;
	st.local.u32 	[%rd14], %r234;
	bra.uni 	$L__BB3_39;
$L__BB3_38:
	add.s32 	%r235, %r17, %r541;
	mul.wide.s32 	%rd143, %r235, 4;
	add.s64 	%rd144, %rd5, %rd143;
	ld.local.u32 	%r236, [%rd144];
	st.local.u32 	[%rd14], %r236;
$L__BB3_39:
	ld.global.u32 	%r237, [%rd13+4];
	setp.gt.s32 	%p31, %r237, 1;
	@%p31 bra 	$L__BB3_41;
	mov.b32 	%r238, 0;
	st.local.u32 	[%rd14+4], %r238;
	bra.uni 	$L__BB3_42;
$L__BB3_41:
	cvt.s64.s32 	%rd145, %r17;
	cvt.u64.u32 	%rd146, %r541;
	add.s64 	%rd147, %rd145, %rd146;
	shl.b64 	%rd148, %rd147, 2;
	add.s64 	%rd149, %rd5, %rd148;
	ld.local.u32 	%r239, [%rd149+4];
	st.local.u32 	[%rd14+4], %r239;
$L__BB3_42:
	add.s32 	%r541, %r541, 2;
$L__BB3_43:
	and.b32  	%r240, %r118, 1;
	setp.eq.b32 	%p32, %r240, 1;
	not.pred 	%p33, %p32;
	@%p33 bra 	$L__BB3_47;
	mul.wide.u32 	%rd150, %r541, 4;
	add.s64 	%rd151, %rd2, %rd150;
	ld.global.u32 	%r241, [%rd151];
	setp.gt.s32 	%p34, %r241, 1;
	@%p34 bra 	$L__BB3_46;
	add.s64 	%rd153, %rd6, %rd150;
	mov.b32 	%r242, 0;
	st.local.u32 	[%rd153], %r242;
	bra.uni 	$L__BB3_47;
$L__BB3_46:
	add.s32 	%r243, %r17, %r541;
	mul.wide.s32 	%rd154, %r243, 4;
	add.s64 	%rd155, %rd5, %rd154;
	ld.local.u32 	%r244, [%rd155];
	add.s64 	%rd157, %rd6, %rd150;
	st.local.u32 	[%rd157], %r244;
$L__BB3_47:
	setp.lt.s32 	%p35, %r119, 1;
	@%p35 bra 	$L__BB3_103;
	sub.s32 	%r32, %r117, %r119;
	setp.lt.u32 	%p36, %r119, 8;
	mov.b32 	%r546, 0;
	@%p36 bra 	$L__BB3_75;
	and.b32  	%r546, %r119, 2147483640;
	neg.s32 	%r550, %r546;
	add.s64 	%rd219, %rd3, 16;
	add.s64 	%rd218, %rd7, 16;
	mul.wide.s32 	%rd158, %r32, 4;
	add.s64 	%rd159, %rd158, %rd5;
	add.s64 	%rd217, %rd159, 16;
	mov.u32 	%r549, %r32;
$L__BB3_50:
	.pragma "nounroll";
	ld.global.u32 	%r247, [%rd219+-16];
	setp.lt.s32 	%p37, %r247, 2;
	@%p37 bra 	$L__BB3_136;
	mul.wide.s32 	%rd160, %r549, 4;
	add.s64 	%rd161, %rd5, %rd160;
	ld.local.u32 	%r249, [%rd161];
	st.local.u32 	[%rd218+-16], %r249;
	bra.uni 	$L__BB3_137;
$L__BB3_52:
	mov.b32 	%r197, 0;
	st.local.u32 	[%rd215+-16], %r197;
$L__BB3_53:
	ld.global.u32 	%r199, [%rd216+-12];
	setp.gt.s32 	%p14, %r199, 1;
	@%p14 bra 	$L__BB3_55;
	mov.b32 	%r200, 0;
	st.local.u32 	[%rd215+-12], %r200;
	bra.uni 	$L__BB3_56;
$L__BB3_55:
	ld.local.u32 	%r201, [%rd214+-12];
	st.local.u32 	[%rd215+-12], %r201;
$L__BB3_56:
	ld.global.u32 	%r202, [%rd216+-8];
	setp.gt.s32 	%p15, %r202, 1;
	@%p15 bra 	$L__BB3_58;
	mov.b32 	%r203, 0;
	st.local.u32 	[%rd215+-8], %r203;
	bra.uni 	$L__BB3_59;
$L__BB3_58:
	ld.local.u32 	%r204, [%rd214+-8];
	st.local.u32 	[%rd215+-8], %r204;
$L__BB3_59:
	ld.global.u32 	%r205, [%rd216+-4];
	setp.gt.s32 	%p16, %r205, 1;
	@%p16 bra 	$L__BB3_61;
	mov.b32 	%r206, 0;
	st.local.u32 	[%rd215+-4], %r206;
	bra.uni 	$L__BB3_62;
$L__BB3_61:
	ld.local.u32 	%r207, [%rd214+-4];
	st.local.u32 	[%rd215+-4], %r207;
$L__BB3_62:
	ld.global.u32 	%r208, [%rd216];
	setp.gt.s32 	%p17, %r208, 1;
	@%p17 bra 	$L__BB3_64;
	mov.b32 	%r209, 0;
	st.local.u32 	[%rd215], %r209;
	bra.uni 	$L__BB3_65;
$L__BB3_64:
	ld.local.u32 	%r210, [%rd214];
	st.local.u32 	[%rd215], %r210;
$L__BB3_65:
	ld.global.u32 	%r211, [%rd216+4];
	setp.gt.s32 	%p18, %r211, 1;
	@%p18 bra 	$L__BB3_67;
	mov.b32 	%r212, 0;
	st.local.u32 	[%rd215+4], %r212;
	bra.uni 	$L__BB3_68;
$L__BB3_67:
	ld.local.u32 	%r213, [%rd214+4];
	st.local.u32 	[%rd215+4], %r213;
$L__BB3_68:
	ld.global.u32 	%r214, [%rd216+8];
	setp.gt.s32 	%p19, %r214, 1;
	@%p19 bra 	$L__BB3_70;
	mov.b32 	%r215, 0;
	st.local.u32 	[%rd215+8], %r215;
	bra.uni 	$L__BB3_71;
$L__BB3_70:
	ld.local.u32 	%r216, [%rd214+8];
	st.local.u32 	[%rd215+8], %r216;
$L__BB3_71:
	ld.global.u32 	%r217, [%rd216+12];
	setp.gt.s32 	%p20, %r217, 1;
	@%p20 bra 	$L__BB3_73;
	mov.b32 	%r218, 0;
	st.local.u32 	[%rd215+12], %r218;
	bra.uni 	$L__BB3_74;
$L__BB3_73:
	ld.local.u32 	%r219, [%rd214+12];
	st.local.u32 	[%rd215+12], %r219;
$L__BB3_74:
	add.s32 	%r545, %r545, 8;
	add.s32 	%r544, %r544, 8;
	add.s64 	%rd216, %rd216, 32;
	add.s64 	%rd215, %rd215, 32;
	add.s64 	%rd214, %rd214, 32;
	setp.eq.s32 	%p21, %r545, 0;
	@%p21 bra 	$L__BB3_19;
	bra.uni 	$L__BB3_17;
$L__BB3_75:
	and.b32  	%r40, %r119, 7;
	setp.eq.s32 	%p46, %r40, 0;
	@%p46 bra 	$L__BB3_103;
	and.b32  	%r41, %r119, 3;
	setp.lt.u32 	%p47, %r40, 4;
	@%p47 bra 	$L__BB3_90;
	mul.wide.u32 	%rd162, %r546, 4;
	add.s64 	%rd24, %rd3, %rd162;
	ld.global.u32 	%r271, [%rd24];
	setp.gt.s32 	%p48, %r271, 1;
	add.s64 	%rd25, %rd7, %rd162;
	@%p48 bra 	$L__BB3_79;
	mov.b32 	%r272, 0;
	st.local.u32 	[%rd25], %r272;
	bra.uni 	$L__BB3_80;
$L__BB3_79:
	add.s32 	%r273, %r32, %r546;
	mul.wide.s32 	%rd163, %r273, 4;
	add.s64 	%rd164, %rd5, %rd163;
	ld.local.u32 	%r274, [%rd164];
	st.local.u32 	[%rd25], %r274;
$L__BB3_80:
	ld.global.u32 	%r275, [%rd24+4];
	setp.gt.s32 	%p49, %r275, 1;
	cvt.u64.u32 	%rd165, %r546;
	cvt.s64.s32 	%rd166, %r32;
	add.s64 	%rd167, %rd166, %rd165;
	shl.b64 	%rd168, %rd167, 2;
	add.s64 	%rd26, %rd5, %rd168;
	@%p49 bra 	$L__BB3_82;
	mov.b32 	%r276, 0;
	st.local.u32 	[%rd25+4], %r276;
	bra.uni 	$L__BB3_83;
$L__BB3_82:
	ld.local.u32 	%r277, [%rd26+4];
	st.local.u32 	[%rd25+4], %r277;
$L__BB3_83:
	ld.global.u32 	%r278, [%rd24+8];
	setp.gt.s32 	%p50, %r278, 1;
	@%p50 bra 	$L__BB3_85;
	mov.b32 	%r279, 0;
	st.local.u32 	[%rd25+8], %r279;
	bra.uni 	$L__BB3_86;
$L__BB3_85:
	ld.local.u32 	%r280, [%rd26+8];
	st.local.u32 	[%rd25+8], %r280;
$L__BB3_86:
	ld.global.u32 	%r281, [%rd24+12];
	setp.gt.s32 	%p51, %r281, 1;
	@%p51 bra 	$L__BB3_88;
	mov.b32 	%r282, 0;
	st.local.u32 	[%rd25+12], %r282;
	bra.uni 	$L__BB3_89;
$L__BB3_88:
	ld.local.u32 	%r283, [%rd26+12];
	st.local.u32 	[%rd25+12], %r283;
$L__BB3_89:
	add.s32 	%r546, %r546, 4;
$L__BB3_90:
	setp.eq.s32 	%p52, %r41, 0;
	@%p52 bra 	$L__BB3_103;
	setp.eq.s32 	%p53, %r41, 1;
	@%p53 bra 	$L__BB3_99;
	mul.wide.u32 	%rd169, %r546, 4;
	add.s64 	%rd27, %rd3, %rd169;
	ld.global.u32 	%r284, [%rd27];
	setp.gt.s32 	%p54, %r284, 1;
	add.s64 	%rd28, %rd7, %rd169;
	@%p54 bra 	$L__BB3_94;
	mov.b32 	%r285, 0;
	st.local.u32 	[%rd28], %r285;
	bra.uni 	$L__BB3_95;
$L__BB3_94:
	add.s32 	%r286, %r32, %r546;
	mul.wide.s32 	%rd170, %r286, 4;
	add.s64 	%rd171, %rd5, %rd170;
	ld.local.u32 	%r287, [%rd171];
	st.local.u32 	[%rd28], %r287;
$L__BB3_95:
	ld.global.u32 	%r288, [%rd27+4];
	setp.gt.s32 	%p55, %r288, 1;
	@%p55 bra 	$L__BB3_97;
	mov.b32 	%r289, 0;
	st.local.u32 	[%rd28+4], %r289;
	bra.uni 	$L__BB3_98;
$L__BB3_97:
	cvt.s64.s32 	%rd172, %r32;
	cvt.u64.u32 	%rd173, %r546;
	add.s64 	%rd174, %rd172, %rd173;
	shl.b64 	%rd175, %rd174, 2;
	add.s64 	%rd176, %rd5, %rd175;
	ld.local.u32 	%r290, [%rd176+4];
	st.local.u32 	[%rd28+4], %r290;
$L__BB3_98:
	add.s32 	%r546, %r546, 2;
$L__BB3_99:
	and.b32  	%r291, %r119, 1;
	setp.eq.b32 	%p56, %r291, 1;
	not.pred 	%p57, %p56;
	@%p57 bra 	$L__BB3_103;
	mul.wide.u32 	%rd177, %r546, 4;
	add.s64 	%rd178, %rd3, %rd177;
	ld.global.u32 	%r292, [%rd178];
	setp.gt.s32 	%p58, %r292, 1;
	@%p58 bra 	$L__BB3_102;
	add.s64 	%rd180, %rd7, %rd177;
	mov.b32 	%r293, 0;
	st.local.u32 	[%rd180], %r293;
	bra.uni 	$L__BB3_103;
$L__BB3_102:
	add.s32 	%r294, %r32, %r546;
	mul.wide.s32 	%rd181, %r294, 4;
	add.s64 	%rd182, %rd5, %rd181;
	ld.local.u32 	%r295, [%rd182];
	add.s64 	%rd184, %rd7, %rd177;
	st.local.u32 	[%rd184], %r295;
$L__BB3_103:
	setp.lt.s32 	%p59, %r118, 1;
	mov.b64 	%rd222, 0;
	@%p59 bra 	$L__BB3_117;
	ld.param.u64 	%rd212, [_Z9zipKernelPfPiS0_iiS_S0_S0_iS_S0_S0_ii_param_7];
	cvta.to.global.u64 	%rd29, %rd212;
	and.b32  	%r46, %r118, 15;
	setp.lt.u32 	%p60, %r118, 16;
	mov.b32 	%r552, 0;
	mov.u32 	%r562, %r552;
	@%p60 bra 	$L__BB3_107;
	and.b32  	%r552, %r118, 2147483632;
	neg.s32 	%r563, %r552;
	add.s64 	%rd224, %rd6, 32;
	add.s64 	%rd223, %rd29, 32;
	mov.b32 	%r562, 0;
$L__BB3_106:
	.pragma "nounroll";
	ld.local.v2.u32 	{%r299, %r300}, [%rd224+-32];
	ld.global.u32 	%r301, [%rd223+-32];
	mad.lo.s32 	%r302, %r301, %r299, %r562;
	ld.global.u32 	%r303, [%rd223+-28];
	mad.lo.s32 	%r304, %r303, %r300, %r302;
	ld.local.v2.u32 	{%r305, %r306}, [%rd224+-24];
	ld.global.u32 	%r307, [%rd223+-24];
	mad.lo.s32 	%r308, %r307, %r305, %r304;
	ld.global.u32 	%r309, [%rd223+-20];
	mad.lo.s32 	%r310, %r309, %r306, %r308;
	ld.local.v2.u32 	{%r311, %r312}, [%rd224+-16];
	ld.global.u32 	%r313, [%rd223+-16];
	mad.lo.s32 	%r314, %r313, %r311, %r310;
	ld.global.u32 	%r315, [%rd223+-12];
	mad.lo.s32 	%r316, %r315, %r312, %r314;
	ld.local.v2.u32 	{%r317, %r318}, [%rd224+-8];
	ld.global.u32 	%r319, [%rd223+-8];
	mad.lo.s32 	%r320, %r319, %r317, %r316;
	ld.global.u32 	%r321, [%rd223+-4];
	mad.lo.s32 	%r322, %r321, %r318, %r320;
	ld.local.v2.u32 	{%r323, %r324}, [%rd224];
	ld.global.u32 	%r325, [%rd223];
	mad.lo.s32 	%r326, %r325, %r323, %r322;
	ld.global.u32 	%r327, [%rd223+4];
	mad.lo.s32 	%r328, %r327, %r324, %r326;
	ld.local.v2.u32 	{%r329, %r330}, [%rd224+8];
	ld.global.u32 	%r331, [%rd223+8];
	mad.lo.s32 	%r332, %r331, %r329, %r328;
	ld.global.u32 	%r333, [%rd223+12];
	mad.lo.s32 	%r334, %r333, %r330, %r332;
	ld.local.v2.u32 	{%r335, %r336}, [%rd224+16];
	ld.global.u32 	%r337, [%rd223+16];
	mad.lo.s32 	%r338, %r337, %r335, %r334;
	ld.global.u32 	%r339, [%rd223+20];
	mad.lo.s32 	%r340, %r339, %r336, %r338;
	ld.local.v2.u32 	{%r341, %r342}, [%rd224+24];
	ld.global.u32 	%r343, [%rd223+24];
	mad.lo.s32 	%r344, %r343, %r341, %r340;
	ld.global.u32 	%r345, [%rd223+28];
	mad.lo.s32 	%r562, %r345, %r342, %r344;
	add.s32 	%r563, %r563, 16;
	add.s64 	%rd224, %rd224, 64;
	add.s64 	%rd223, %rd223, 64;
	setp.eq.s32 	%p61, %r563, 0;
	@%p61 bra 	$L__BB3_107;
	bra.uni 	$L__BB3_106;
$L__BB3_107:
	setp.eq.s32 	%p62, %r46, 0;
	@%p62 bra 	$L__BB3_116;
	and.b32  	%r57, %r118, 7;
	setp.lt.u32 	%p63, %r46, 8;
	@%p63 bra 	$L__BB3_110;
	mul.wide.u32 	%rd186, %r552, 4;
	add.s64 	%rd187, %rd6, %rd186;
	ld.local.u32 	%r347, [%rd187];
	add.s64 	%rd188, %rd29, %rd186;
	ld.global.u32 	%r348, [%rd188];
	mad.lo.s32 	%r349, %r348, %r347, %r562;
	ld.local.u32 	%r350, [%rd187+4];
	ld.global.u32 	%r351, [%rd188+4];
	mad.lo.s32 	%r352, %r351, %r350, %r349;
	ld.local.u32 	%r353, [%rd187+8];
	ld.global.u32 	%r354, [%rd188+8];
	mad.lo.s32 	%r355, %r354, %r353, %r352;
	ld.local.u32 	%r356, [%rd187+12];
	ld.global.u32 	%r357, [%rd188+12];
	mad.lo.s32 	%r358, %r357, %r356, %r355;
	ld.local.u32 	%r359, [%rd187+16];
	ld.global.u32 	%r360, [%rd188+16];
	mad.lo.s32 	%r361, %r360, %r359, %r358;
	ld.local.u32 	%r362, [%rd187+20];
	ld.global.u32 	%r363, [%rd188+20];
	mad.lo.s32 	%r364, %r363, %r362, %r361;
	ld.local.u32 	%r365, [%rd187+24];
	ld.global.u32 	%r366, [%rd188+24];
	mad.lo.s32 	%r367, %r366, %r365, %r364;
	ld.local.u32 	%r368, [%rd187+28];
	ld.global.u32 	%r369, [%rd188+28];
	mad.lo.s32 	%r562, %r369, %r368, %r367;
	add.s32 	%r552, %r552, 8;
$L__BB3_110:
	setp.eq.s32 	%p64, %r57, 0;
	@%p64 bra 	$L__BB3_116;
	and.b32  	%r63, %r118, 3;
	setp.lt.u32 	%p65, %r57, 4;
	@%p65 bra 	$L__BB3_113;
	mul.wide.u32 	%rd189, %r552, 4;
	add.s64 	%rd190, %rd6, %rd189;
	ld.local.u32 	%r371, [%rd190];
	add.s64 	%rd191, %rd29, %rd189;
	ld.global.u32 	%r372, [%rd191];
	mad.lo.s32 	%r373, %r372, %r371, %r562;
	ld.local.u32 	%r374, [%rd190+4];
	ld.global.u32 	%r375, [%rd191+4];
	mad.lo.s32 	%r376, %r375, %r374, %r373;
	ld.local.u32 	%r377, [%rd190+8];
	ld.global.u32 	%r378, [%rd191+8];
	mad.lo.s32 	%r379, %r378, %r377, %r376;
	ld.local.u32 	%r380, [%rd190+12];
	ld.global.u32 	%r381, [%rd191+12];
	mad.lo.s32 	%r562, %r381, %r380, %r379;
	add.s32 	%r552, %r552, 4;
$L__BB3_113:
	setp.eq.s32 	%p66, %r63, 0;
	@%p66 bra 	$L__BB3_116;
	mul.wide.u32 	%rd192, %r552, 4;
	add.s64 	%rd221, %rd29, %rd192;
	add.s64 	%rd220, %rd6, %rd192;
	neg.s32 	%r560, %r63;
$L__BB3_115:
	.pragma "nounroll";
	ld.local.u32 	%r382, [%rd220];
	ld.global.u32 	%r383, [%rd221];
	mad.lo.s32 	%r562, %r383, %r382, %r562;
	add.s64 	%rd221, %rd221, 4;
	add.s64 	%rd220, %rd220, 4;
	add.s32 	%r560, %r560, 1;
	setp.ne.s32 	%p67, %r560, 0;
	@%p67 bra 	$L__BB3_115;
$L__BB3_116:
	cvt.s64.s32 	%rd222, %r562;
$L__BB3_117:
	setp.lt.s32 	%p68, %r119, 1;
	mov.b64 	%rd229, 0;
	@%p68 bra 	$L__BB3_131;
	and.b32  	%r75, %r119, 15;
	setp.lt.u32 	%p69, %r119, 16;
	mov.b32 	%r568, 0;
	mov.u32 	%r578, %r568;
	@%p69 bra 	$L__BB3_121;
	and.b32  	%r568, %r119, 2147483632;
	neg.s32 	%r565, %r568;
	add.s64 	%rd226, %rd7, 32;
	add.s64 	%rd225, %rd4, 32;
	mov.b32 	%r578, 0;
$L__BB3_120:
	.pragma "nounroll";
	ld.local.v2.u32 	{%r387, %r388}, [%rd226+-32];
	ld.global.u32 	%r389, [%rd225+-32];
	mad.lo.s32 	%r390, %r389, %r387, %r578;
	ld.global.u32 	%r391, [%rd225+-28];
	mad.lo.s32 	%r392, %r391, %r388, %r390;
	ld.local.v2.u32 	{%r393, %r394}, [%rd226+-24];
	ld.global.u32 	%r395, [%rd225+-24];
	mad.lo.s32 	%r396, %r395, %r393, %r392;
	ld.global.u32 	%r397, [%rd225+-20];
	mad.lo.s32 	%r398, %r397, %r394, %r396;
	ld.local.v2.u32 	{%r399, %r400}, [%rd226+-16];
	ld.global.u32 	%r401, [%rd225+-16];
	mad.lo.s32 	%r402, %r401, %r399, %r398;
	ld.global.u32 	%r403, [%rd225+-12];
	mad.lo.s32 	%r404, %r403, %r400, %r402;
	ld.local.v2.u32 	{%r405, %r406}, [%rd226+-8];
	ld.global.u32 	%r407, [%rd225+-8];
	mad.lo.s32 	%r408, %r407, %r405, %r404;
	ld.global.u32 	%r409, [%rd225+-4];
	mad.lo.s32 	%r410, %r409, %r406, %r408;
	ld.local.v2.u32 	{%r411, %r412}, [%rd226];
	ld.global.u32 	%r413, [%rd225];
	mad.lo.s32 	%r414, %r413, %r411, %r410;
	ld.global.u32 	%r415, [%rd225+4];
	mad.lo.s32 	%r416, %r415, %r412, %r414;
	ld.local.v2.u32 	{%r417, %r418}, [%rd226+8];
	ld.global.u32 	%r419, [%rd225+8];
	mad.lo.s32 	%r420, %r419, %r417, %r416;
	ld.global.u32 	%r421, [%rd225+12];
	mad.lo.s32 	%r422, %r421, %r418, %r420;
	ld.local.v2.u32 	{%r423, %r424}, [%rd226+16];
	ld.global.u32 	%r425, [%rd225+16];
	mad.lo.s32 	%r426, %r425, %r423, %r422;
	ld.global.u32 	%r427, [%rd225+20];
	mad.lo.s32 	%r428, %r427, %r424, %r426;
	ld.local.v2.u32 	{%r429, %r430}, [%rd226+24];
	ld.global.u32 	%r431, [%rd225+24];
	mad.lo.s32 	%r432, %r431, %r429, %r428;
	ld.global.u32 	%r433, [%rd225+28];
	mad.lo.s32 	%r578, %r433, %r430, %r432;
	add.s32 	%r565, %r565, 16;
	add.s64 	%rd226, %rd226, 64;
	add.s64 	%rd225, %rd225, 64;
	setp.ne.s32 	%p70, %r565, 0;
	@%p70 bra 	$L__BB3_120;
$L__BB3_121:
	setp.eq.s32 	%p71, %r75, 0;
	@%p71 bra 	$L__BB3_130;
	and.b32  	%r89, %r119, 7;
	setp.lt.u32 	%p72, %r75, 8;
	@%p72 bra 	$L__BB3_124;
	mul.wide.u32 	%rd194, %r568, 4;
	add.s64 	%rd195, %rd7, %rd194;
	ld.local.u32 	%r435, [%rd195];
	add.s64 	%rd196, %rd4, %rd194;
	ld.global.u32 	%r436, [%rd196];
	mad.lo.s32 	%r437, %r436, %r435, %r578;
	ld.local.u32 	%r438, [%rd195+4];
	ld.global.u32 	%r439, [%rd196+4];
	mad.lo.s32 	%r440, %r439, %r438, %r437;
	ld.local.u32 	%r441, [%rd195+8];
	ld.global.u32 	%r442, [%rd196+8];
	mad.lo.s32 	%r443, %r442, %r441, %r440;
	ld.local.u32 	%r444, [%rd195+12];
	ld.global.u32 	%r445, [%rd196+12];
	mad.lo.s32 	%r446, %r445, %r444, %r443;
	ld.local.u32 	%r447, [%rd195+16];
	ld.global.u32 	%r448, [%rd196+16];
	mad.lo.s32 	%r449, %r448, %r447, %r446;
	ld.local.u32 	%r450, [%rd195+20];
	ld.global.u32 	%r451, [%rd196+20];
	mad.lo.s32 	%r452, %r451, %r450, %r449;
	ld.local.u32 	%r453, [%rd195+24];
	ld.global.u32 	%r454, [%rd196+24];
	mad.lo.s32 	%r455, %r454, %r453, %r452;
	ld.local.u32 	%r456, [%rd195+28];
	ld.global.u32 	%r457, [%rd196+28];
	mad.lo.s32 	%r578, %r457, %r456, %r455;
	add.s32 	%r568, %r568, 8;
$L__BB3_124:
	setp.eq.s32 	%p73, %r89, 0;
	@%p73 bra 	$L__BB3_130;
	and.b32  	%r95, %r119, 3;
	setp.lt.u32 	%p74, %r89, 4;
	@%p74 bra 	$L__BB3_127;
	mul.wide.u32 	%rd197, %r568, 4;
	add.s64 	%rd198, %rd7, %rd197;
	ld.local.u32 	%r459, [%rd198];
	add.s64 	%rd199, %rd4, %rd197;
	ld.global.u32 	%r460, [%rd199];
	mad.lo.s32 	%r461, %r460, %r459, %r578;
	ld.local.u32 	%r462, [%rd198+4];
	ld.global.u32 	%r463, [%rd199+4];
	mad.lo.s32 	%r464, %r463, %r462, %r461;
	ld.local.u32 	%r465, [%rd198+8];
	ld.global.u32 	%r466, [%rd199+8];
	mad.lo.s32 	%r467, %r466, %r465, %r464;
	ld.local.u32 	%r468, [%rd198+12];
	ld.global.u32 	%r469, [%rd199+12];
	mad.lo.s32 	%r578, %r469, %r468, %r467;
	add.s32 	%r568, %r568, 4;
$L__BB3_127:
	setp.eq.s32 	%p75, %r95, 0;
	@%p75 bra 	$L__BB3_130;
	mul.wide.u32 	%rd200, %r568, 4;
	add.s64 	%rd228, %rd4, %rd200;
	add.s64 	%rd227, %rd7, %rd200;
	neg.s32 	%r576, %r95;
$L__BB3_129:
	.pragma "nounroll";
	ld.local.u32 	%r470, [%rd227];
	ld.global.u32 	%r471, [%rd228];
	mad.lo.s32 	%r578, %r471, %r470, %r578;
	add.s64 	%rd228, %rd228, 4;
	add.s64 	%rd227, %rd227, 4;
	add.s32 	%r576, %r576, 1;
	setp.ne.s32 	%p76, %r576, 0;
	@%p76 bra 	$L__BB3_129;
$L__BB3_130:
	cvt.s64.s32 	%rd229, %r578;
$L__BB3_131:
	ld.param.u32 	%r507, [_Z9zipKernelPfPiS0_iiS_S0_S0_iS_S0_S0_ii_param_13];
	ld.param.u64 	%rd213, [_Z9zipKernelPfPiS0_iiS_S0_S0_iS_S0_S0_ii_param_9];
	ld.param.u64 	%rd211, [_Z9zipKernelPfPiS0_iiS_S0_S0_iS_S0_S0_ii_param_5];
	cvta.to.global.u64 	%rd201, %rd211;
	shl.b64 	%rd202, %rd222, 2;
	add.s64 	%rd203, %rd201, %rd202;
	ld.global.f32 	%f1, [%rd203];
	cvta.to.global.u64 	%rd204, %rd213;
	shl.b64 	%rd205, %rd229, 2;
	add.s64 	%rd206, %rd204, %rd205;
	ld.global.f32 	%f2, [%rd206];
	setp.gt.s32 	%p77, %r507, 9;
	@%p77 bra 	$L__BB3_172;
	ld.param.u32 	%r520, [_Z9zipKernelPfPiS0_iiS_S0_S0_iS_S0_S0_ii_param_13];
	setp.gt.s32 	%p90, %r520, 4;
	@%p90 bra 	$L__BB3_164;
	ld.param.u32 	%r527, [_Z9zipKernelPfPiS0_iiS_S0_S0_iS_S0_S0_ii_param_13];
	setp.gt.s32 	%p97, %r527, 2;
	@%p97 bra 	$L__BB3_161;
	ld.param.u32 	%r530, [_Z9zipKernelPfPiS0_iiS_S0_S0_iS_S0_S0_ii_param_13];
	setp.eq.s32 	%p100, %r530, 1;
	@%p100 bra 	$L__BB3_135;
	bra.uni 	$L__BB3_159;
$L__BB3_135:
	add.f32 	%f148, %f1, %f2;
	bra.uni 	$L__BB3_212;
$L__BB3_136:
	mov.b32 	%r248, 0;
	st.local.u32 	[%rd218+-16], %r248;
$L__BB3_137:
	ld.global.u32 	%r250, [%rd219+-12];
	setp.gt.s32 	%p38, %r250, 1;
	@%p38 bra 	$L__BB3_139;
	mov.b32 	%r251, 0;
	st.local.u32 	[%rd218+-12], %r251;
	bra.uni 	$L__BB3_140;
$L__BB3_139:
	ld.local.u32 	%r252, [%rd217+-12];
	st.local.u32 	[%rd218+-12], %r252;
$L__BB3_140:
	ld.global.u32 	%r253, [%rd219+-8];
	setp.gt.s32 	%p39, %r253, 1;
	@%p39 bra 	$L__BB3_142;
	mov.b32 	%r254, 0;
	st.local.u32 	[%rd218+-8], %r254;
	bra.uni 	$L__BB3_143;
$L__BB3_142:
	ld.local.u32 	%r255, [%rd217+-8];
	st.local.u32 	[%rd218+-8], %r255;
$L__BB3_143:
	ld.global.u32 	%r256, [%rd219+-4];
	setp.gt.s32 	%p40, %r256, 1;
	@%p40 bra 	$L__BB3_145;
	mov.b32 	%r257, 0;
	st.local.u32 	[%rd218+-4], %r257;
	bra.uni 	$L__BB3_146;
$L__BB3_145:
	ld.local.u32 	%r258, [%rd217+-4];
	st.local.u32 	[%rd218+-4], %r258;
$L__BB3_146:
	ld.global.u32 	%r259, [%rd219];
	setp.gt.s32 	%p41, %r259, 1;
	@%p41 bra 	$L__BB3_148;
	mov.b32 	%r260, 0;
	st.local.u32 	[%rd218], %r260;
	bra.uni 	$L__BB3_149;
$L__BB3_148:
	ld.local.u32 	%r261, [%rd217];
	st.local.u32 	[%rd218], %r261;
$L__BB3_149:
	ld.global.u32 	%r262, [%rd219+4];
	setp.gt.s32 	%p42, %r262, 1;
	@%p42 bra 	$L__BB3_151;
	mov.b32 	%r263, 0;
	st.local.u32 	[%rd218+4], %r263;
	bra.uni 	$L__BB3_152;
$L__BB3_151:
	ld.local.u32 	%r264, [%rd217+4];
	st.local.u32 	[%rd218+4], %r264;
$L__BB3_152:
	ld.global.u32 	%r265, [%rd219+8];
	setp.gt.s32 	%p43, %r265, 1;
	@%p43 bra 	$L__BB3_154;
	mov.b32 	%r266, 0;
	st.local.u32 	[%rd218+8], %r266;
	bra.uni 	$L__BB3_155;
$L__BB3_154:
	ld.local.u32 	%r267, [%rd217+8];
	st.local.u32 	[%rd218+8], %r267;
$L__BB3_155:
	ld.global.u32 	%r268, [%rd219+12];
	setp.gt.s32 	%p44, %r268, 1;
	@%p44 bra 	$L__BB3_157;
	mov.b32 	%r269, 0;
	st.local.u32 	[%rd218+12], %r269;
	bra.uni 	$L__BB3_158;
$L__BB3_157:
	ld.local.u32 	%r270, [%rd217+12];
	st.local.u32 	[%rd218+12], %r270;
$L__BB3_158:
	add.s32 	%r550, %r550, 8;
	add.s32 	%r549, %r549, 8;
	add.s64 	%rd219, %rd219, 32;
	add.s64 	%rd218, %rd218, 32;
	add.s64 	%rd217, %rd217, 32;
	setp.eq.s32 	%p45, %r550, 0;
	@%p45 bra 	$L__BB3_75;
	bra.uni 	$L__BB3_50;
$L__BB3_159:
	ld.param.u32 	%r531, [_Z9zipKernelPfPiS0_iiS_S0_S0_iS_S0_S0_ii_param_13];
	setp.eq.s32 	%p101, %r531, 2;
	@%p101 bra 	$L__BB3_160;
	bra.uni 	$L__BB3_211;
$L__BB3_160:
	mul.f32 	%f148, %f1, %f2;
	bra.uni 	$L__BB3_212;
$L__BB3_161:
	ld.param.u32 	%r528, [_Z9zipKernelPfPiS0_iiS_S0_S0_iS_S0_S0_ii_param_13];
	setp.eq.s32 	%p98, %r528, 3;
	mov.f32 	%f148, %f1;
	@%p98 bra 	$L__BB3_212;
	ld.param.u32 	%r529, [_Z9zipKernelPfPiS0_iiS_S0_S0_iS_S0_S0_ii_param_13];
	setp.eq.s32 	%p99, %r529, 4;
	@%p99 bra 	$L__BB3_163;
	bra.uni 	$L__BB3_211;
$L__BB3_163:
	neg.f32 	%f148, %f1;
	bra.uni 	$L__BB3_212;
$L__BB3_164:
	ld.param.u32 	%r521, [_Z9zipKernelPfPiS0_iiS_S0_S0_iS_S0_S0_ii_param_13];
	setp.gt.s32 	%p91, %r521, 6;
	@%p91 bra 	$L__BB3_168;
	ld.param.u32 	%r525, [_Z9zipKernelPfPiS0_iiS_S0_S0_iS_S0_S0_ii_param_13];
	setp.eq.s32 	%p95, %r525, 5;
	@%p95 bra 	$L__BB3_188;
	ld.param.u32 	%r526, [_Z9zipKernelPfPiS0_iiS_S0_S0_iS_S0_S0_ii_param_13];
	setp.eq.s32 	%p96, %r526, 6;
	@%p96 bra 	$L__BB3_167;
	bra.uni 	$L__BB3_211;
$L__BB3_167:
	setp.eq.f32 	%p135, %f1, %f2;
	selp.f32 	%f148, 0f3F800000, 0f00000000, %p135;
	bra.uni 	$L__BB3_212;
$L__BB3_168:
	ld.param.u32 	%r522, [_Z9zipKernelPfPiS0_iiS_S0_S0_iS_S0_S0_ii_param_13];
	setp.eq.s32 	%p92, %r522, 7;
	@%p92 bra 	$L__BB3_189;
	ld.param.u32 	%r523, [_Z9zipKernelPfPiS0_iiS_S0_S0_iS_S0_S0_ii_param_13];
	setp.eq.s32 	%p93, %r523, 8;
	@%p93 bra 	$L__BB3_192;
	ld.param.u32 	%r524, [_Z9zipKernelPfPiS0_iiS_S0_S0_iS_S0_S0_ii_param_13];
	setp.eq.s32 	%p94, %r524, 9;
	@%p94 bra 	$L__BB3_171;
	bra.uni 	$L__BB3_211;
$L__BB3_171:
	setp.gt.f32 	%p133, %f1, 0f00000000;
	selp.f32 	%f148, %f2, 0f00000000, %p133;
	bra.uni 	$L__BB3_212;
$L__BB3_172:
	ld.param.u32 	%r508, [_Z9zipKernelPfPiS0_iiS_S0_S0_iS_S0_S0_ii_param_13];
	setp.gt.s32 	%p78, %r508, 13;
	@%p78 bra 	$L__BB3_180;
	ld.param.u32 	%r515, [_Z9zipKernelPfPiS0_iiS_S0_S0_iS_S0_S0_ii_param_13];
	setp.gt.s32 	%p85, %r515, 11;
	@%p85 bra 	$L__BB3_177;
	ld.param.u32 	%r518, [_Z9zipKernelPfPiS0_iiS_S0_S0_iS_S0_S0_ii_param_13];
	setp.eq.s32 	%p88, %r518, 10;
	@%p88 bra 	$L__BB3_193;
	ld.param.u32 	%r519, [_Z9zipKernelPfPiS0_iiS_S0_S0_iS_S0_S0_ii_param_13];
	setp.eq.s32 	%p89, %r519, 11;
	@%p89 bra 	$L__BB3_176;
	bra.uni 	$L__BB3_211;
$L__BB3_176:
	cvt.f64.f32 	%fd18, %f2;
	cvt.f64.f32 	%fd19, %f1;
	add.f64 	%fd20, %fd19, 0d3EB0C6F7A0B5ED8D;
	div.rn.f64 	%fd21, %fd18, %fd20;
	cvt.rn.f32.f64 	%f148, %fd21;
	bra.uni 	$L__BB3_212;
$L__BB3_177:
	ld.param.u32 	%r516, [_Z9zipKernelPfPiS0_iiS_S0_S0_iS_S0_S0_ii_param_13];
	setp.eq.s32 	%p86, %r516, 12;
	@%p86 bra 	$L__BB3_200;
	ld.param.u32 	%r517, [_Z9zipKernelPfPiS0_iiS_S0_S0_iS_S0_S0_ii_param_13];
	setp.eq.s32 	%p87, %r517, 13;
	@%p87 bra 	$L__BB3_179;
	bra.uni 	$L__BB3_211;
$L__BB3_179:
	rcp.rn.f32 	%f148, %f1;
	bra.uni 	$L__BB3_212;
$L__BB3_180:
	ld.param.u32 	%r509, [_Z9zipKernelPfPiS0_iiS_S0_S0_iS_S0_S0_ii_param_13];
	setp.gt.s32 	%p79, %r509, 15;
	@%p79 bra 	$L__BB3_184;
	ld.param.u32 	%r513, [_Z9zipKernelPfPiS0_iiS_S0_S0_iS_S0_S0_ii_param_13];
	setp.eq.s32 	%p83, %r513, 14;
	@%p83 bra 	$L__BB3_201;
	ld.param.u32 	%r514, [_Z9zipKernelPfPiS0_iiS_S0_S0_iS_S0_S0_ii_param_13];
	setp.eq.s32 	%p84, %r514, 15;
	@%p84 bra 	$L__BB3_183;
	bra.uni 	$L__BB3_211;
$L__BB3_183:
	sub.f32 	%f107, %f1, %f2;
	cvt.f64.f32 	%fd10, %f107;
	setp.lt.f64 	%p126, %fd10, 0d3F847AE147AE147B;
	sub.f32 	%f108, %f2, %f1;
	cvt.f64.f32 	%fd11, %f108;
	setp.lt.f64 	%p127, %fd11, 0d3F847AE147AE147B;
	and.pred  	%p128, %p126, %p127;
	selp.u32 	%r486, 1, 0, %p128;
	cvt.rn.f32.u32 	%f148, %r486;
	bra.uni 	$L__BB3_212;
$L__BB3_184:
	ld.param.u32 	%r510, [_Z9zipKernelPfPiS0_iiS_S0_S0_iS_S0_S0_ii_param_13];
	setp.eq.s32 	%p80, %r510, 16;
	@%p80 bra 	$L__BB3_202;
	ld.param.u32 	%r511, [_Z9zipKernelPfPiS0_iiS_S0_S0_iS_S0_S0_ii_param_13];
	setp.eq.s32 	%p81, %r511, 17;
	mov.f32 	%f148, 0f3F800000;
	@%p81 bra 	$L__BB3_203;
	ld.param.u32 	%r512, [_Z9zipKernelPfPiS0_iiS_S0_S0_iS_S0_S0_ii_param_13];
	setp.eq.s32 	%p82, %r512, 18;
	@%p82 bra 	$L__BB3_187;
	bra.uni 	$L__BB3_211;
$L__BB3_187:
	abs.f32 	%f29, %f1;
	mul.f32 	%f30, %f29, 0f4038AA3B;
	ex2.approx.ftz.f32 	%f31, %f30;
	add.f32 	%f32, %f31, 0f3F800000;
	rcp.approx.ftz.f32 	%f33, %f32;
	fma.rn.f32 	%f34, %f33, 0fC0000000, 0f3F800000;
	setp.ge.f32 	%p102, %f29, 0f41102CB4;
	selp.f32 	%f35, 0f3F800000, %f34, %p102;
	copysign.f32 	%f36, %f1, %f35;
	mul.f32 	%f37, %f1, %f1;
	fma.rn.f32 	%f38, %f37, 0f3C80F082, 0fBD563CAE;
	fma.rn.f32 	%f39, %f38, %f37, 0f3E085941;
	fma.rn.f32 	%f40, %f39, %f37, 0fBEAAA9ED;
	fma.rn.f32 	%f41, %f40, %f37, 0f00000000;
	fma.rn.f32 	%f42, %f41, %f1, %f1;
	setp.ge.f32 	%p103, %f29, 0f3F19999A;
	selp.f32 	%f148, %f36, %f42, %p103;
	bra.uni 	$L__BB3_212;
$L__BB3_188:
	setp.lt.f32 	%p136, %f1, %f2;
	selp.f32 	%f148, 0f3F800000, 0f00000000, %p136;
	bra.uni 	$L__BB3_212;
$L__BB3_189:
	setp.ltu.f32 	%p134, %f1, 0f00000000;
	@%p134 bra 	$L__BB3_191;
	fma.rn.f32 	%f121, %f1, 0fBBBB989D, 0f3F000000;
	cvt.sat.f32.f32 	%f122, %f121;
	mov.f32 	%f123, 0f4B400001;
	mov.f32 	%f124, 0f437C0000;
	fma.rm.f32 	%f125, %f122, %f124, %f123;
	add.f32 	%f126, %f125, 0fCB40007F;
	neg.f32 	%f127, %f126;
	fma.rn.f32 	%f128, %f1, 0fBFB8AA3B, %f127;
	fma.rn.f32 	%f129, %f1, 0fB2A57060, %f128;
	mov.b32 	%r503, %f125;
	shl.b32 	%r504, %r503, 23;
	mov.b32 	%f130, %r504;
	ex2.approx.ftz.f32 	%f131, %f129;
	mul.f32 	%f132, %f131, %f130;
	cvt.f64.f32 	%fd58, %f132;
	add.f64 	%fd59, %fd58, 0d3FF0000000000000;
	rcp.rn.f64 	%fd60, %fd59;
	cvt.rn.f32.f64 	%f148, %fd60;
	bra.uni 	$L__BB3_212;
$L__BB3_191:
	fma.rn.f32 	%f133, %f1, 0f3BBB989D, 0f3F000000;
	cvt.sat.f32.f32 	%f134, %f133;
	mov.f32 	%f135, 0f4B400001;
	mov.f32 	%f136, 0f437C0000;
	fma.rm.f32 	%f137, %f134, %f136, %f135;
	add.f32 	%f138, %f137, 0fCB40007F;
	neg.f32 	%f139, %f138;
	fma.rn.f32 	%f140, %f1, 0f3FB8AA3B, %f139;
	fma.rn.f32 	%f141, %f1, 0f32A57060, %f140;
	mov.b32 	%r505, %f137;
	shl.b32 	%r506, %r505, 23;
	mov.b32 	%f142, %r506;
	ex2.approx.ftz.f32 	%f143, %f141;
	mul.f32 	%f144, %f143, %f142;
	cvt.f64.f32 	%fd61, %f144;
	add.f64 	%fd62, %fd61, 0d3FF0000000000000;
	div.rn.f64 	%fd63, %fd61, %fd62;
	cvt.rn.f32.f64 	%f148, %fd63;
	bra.uni 	$L__BB3_212;
$L__BB3_192:
	cvt.f64.f32 	%fd56, %f1;
	max.f64 	%fd57, %fd56, 0d0000000000000000;
	cvt.rn.f32.f64 	%f148, %fd57;
	bra.uni 	$L__BB3_212;
$L__BB3_193:
	cvt.f64.f32 	%fd22, %f1;
	add.f64 	%fd66, %fd22, 0d3EB0C6F7A0B5ED8D;
	{
	.reg .b32 %temp; 
	mov.b64 	{%temp, %r579}, %fd66;
	}
	{
	.reg .b32 %temp; 
	mov.b64 	{%r580, %temp}, %fd66;
	}
	setp.gt.s32 	%p129, %r579, 1048575;
	mov.b32 	%r581, -1023;
	@%p129 bra 	$L__BB3_195;
	mul.f64 	%fd66, %fd66, 0d4350000000000000;
	{
	.reg .b32 %temp; 
	mov.b64 	{%temp, %r579}, %fd66;
	}
	{
	.reg .b32 %temp; 
	mov.b64 	{%r580, %temp}, %fd66;
	}
	mov.b32 	%r581, -1077;
$L__BB3_195:
	add.s32 	%r491, %r579, -1;
	setp.gt.u32 	%p130, %r491, 2146435070;
	@%p130 bra 	$L__BB3_199;
	shr.u32 	%r494, %r579, 20;
	add.s32 	%r582, %r581, %r494;
	and.b32  	%r495, %r579, 1048575;
	or.b32  	%r496, %r495, 1072693248;
	mov.b64 	%fd67, {%r580, %r496};
	setp.lt.u32 	%p132, %r496, 1073127583;
	@%p132 bra 	$L__BB3_198;
	{
	.reg .b32 %temp; 
	mov.b64 	{%r497, %temp}, %fd67;
	}
	{
	.reg .b32 %temp; 
	mov.b64 	{%temp, %r498}, %fd67;
	}
	add.s32 	%r499, %r498, -1048576;
	mov.b64 	%fd67, {%r497, %r499};
	add.s32 	%r582, %r582, 1;
$L__BB3_198:
	add.f64 	%fd24, %fd67, 0dBFF0000000000000;
	add.f64 	%fd25, %fd67, 0d3FF0000000000000;
	rcp.approx.ftz.f64 	%fd26, %fd25;
	neg.f64 	%fd27, %fd25;
	fma.rn.f64 	%fd28, %fd27, %fd26, 0d3FF0000000000000;
	fma.rn.f64 	%fd29, %fd28, %fd28, %fd28;
	fma.rn.f64 	%fd30, %fd29, %fd26, %fd26;
	mul.f64 	%fd31, %fd24, %fd30;
	fma.rn.f64 	%fd32, %fd24, %fd30, %fd31;
	mul.f64 	%fd33, %fd32, %fd32;
	fma.rn.f64 	%fd34, %fd33, 0d3EB1380B3AE80F1E, 0d3ED0EE258B7A8B04;
	fma.rn.f64 	%fd35, %fd34, %fd33, 0d3EF3B2669F02676F;
	fma.rn.f64 	%fd36, %fd35, %fd33, 0d3F1745CBA9AB0956;
	fma.rn.f64 	%fd37, %fd36, %fd33, 0d3F3C71C72D1B5154;
	fma.rn.f64 	%fd38, %fd37, %fd33, 0d3F624924923BE72D;
	fma.rn.f64 	%fd39, %fd38, %fd33, 0d3F8999999999A3C4;
	fma.rn.f64 	%fd40, %fd39, %fd33, 0d3FB5555555555554;
	sub.f64 	%fd41, %fd24, %fd32;
	add.f64 	%fd42, %fd41, %fd41;
	neg.f64 	%fd43, %fd32;
	fma.rn.f64 	%fd44, %fd43, %fd24, %fd42;
	mul.f64 	%fd45, %fd30, %fd44;
	mul.f64 	%fd46, %fd33, %fd40;
	fma.rn.f64 	%fd47, %fd46, %fd32, %fd45;
	xor.b32  	%r500, %r582, -2147483648;
	mov.b32 	%r501, 1127219200;
	mov.b64 	%fd48, {%r500, %r501};
	mov.b32 	%r502, -2147483648;
	mov.b64 	%fd49, {%r502, %r501};
	sub.f64 	%fd50, %fd48, %fd49;
	fma.rn.f64 	%fd51, %fd50, 0d3FE62E42FEFA39EF, %fd32;
	fma.rn.f64 	%fd52, %fd50, 0dBFE62E42FEFA39EF, %fd51;
	sub.f64 	%fd53, %fd52, %fd32;
	sub.f64 	%fd54, %fd47, %fd53;
	fma.rn.f64 	%fd55, %fd50, 0d3C7ABC9E3B39803F, %fd54;
	add.f64 	%fd7, %fd51, %fd55;
	cvt.rn.f32.f64 	%f148, %fd7;
	bra.uni 	$L__BB3_212;
$L__BB3_199:
	fma.rn.f64 	%fd23, %fd66, 0d7FF0000000000000, 0d7FF0000000000000;
	{
	.reg .b32 %temp; 
	mov.b64 	{%temp, %r492}, %fd66;
	}
	and.b32  	%r493, %r492, 2147483647;
	setp.eq.s32 	%p131, %r493, 0;
	selp.f64 	%fd8, 0dFFF0000000000000, %fd23, %p131;
	cvt.rn.f32.f64 	%f148, %fd8;
	bra.uni 	$L__BB3_212;
$L__BB3_200:
	fma.rn.f32 	%f110, %f1, 0f3BBB989D, 0f3F000000;
	cvt.sat.f32.f32 	%f111, %f110;
	mov.f32 	%f112, 0f4B400001;
	mov.f32 	%f113, 0f437C0000;
	fma.rm.f32 	%f114, %f111, %f113, %f112;
	add.f32 	%f115, %f114, 0fCB40007F;
	neg.f32 	%f116, %f115;
	fma.rn.f32 	%f117, %f1, 0f3FB8AA3B, %f116;
	fma.rn.f32 	%f118, %f1, 0f32A57060, %f117;
	mov.b32 	%r487, %f114;
	shl.b32 	%r488, %r487, 23;
	mov.b32 	%f119, %r488;
	ex2.approx.ftz.f32 	%f120, %f118;
	mul.f32 	%f148, %f120, %f119;
	bra.uni 	$L__BB3_212;
$L__BB3_201:
	mul.f32 	%f109, %f1, %f1;
	cvt.f64.f32 	%fd13, %f109;
	rcp.rn.f64 	%fd14, %fd13;
	neg.f64 	%fd15, %fd14;
	cvt.f64.f32 	%fd16, %f2;
	mul.f64 	%fd17, %fd15, %fd16;
	cvt.rn.f32.f64 	%f148, %fd17;
	bra.uni 	$L__BB3_212;
$L__BB3_202:
	setp.gt.f32 	%p125, %f1, %f2;
	selp.f32 	%f148, %f1, %f2, %p125;
	bra.uni 	$L__BB3_212;
$L__BB3_203:
	mul.f32 	%f44, %f2, 0f3F000000;
	cvt.rzi.f32.f32 	%f45, %f44;
	add.f32 	%f46, %f45, %f45;
	sub.f32 	%f47, %f2, %f46;
	abs.f32 	%f19, %f47;
	abs.f32 	%f20, %f1;
	setp.lt.f32 	%p104, %f20, 0f00800000;
	mul.f32 	%f48, %f20, 0f4B800000;
	selp.f32 	%f49, %f48, %f20, %p104;
	selp.f32 	%f50, 0fC1C00000, 0f00000000, %p104;
	mov.b32 	%r472, %f49;
	add.s32 	%r473, %r472, -1060439283;
	and.b32  	%r474, %r473, -8388608;
	sub.s32 	%r475, %r472, %r474;
	mov.b32 	%f51, %r475;
	cvt.rn.f32.s32 	%f52, %r474;
	fma.rn.f32 	%f53, %f52, 0f34000000, %f50;
	add.f32 	%f54, %f51, 0fBF800000;
	add.f32 	%f55, %f51, 0f3F800000;
	rcp.approx.ftz.f32 	%f56, %f55;
	add.f32 	%f57, %f54, %f54;
	mul.f32 	%f58, %f57, %f56;
	mul.f32 	%f59, %f58, %f58;
	sub.f32 	%f60, %f54, %f58;
	add.f32 	%f61, %f60, %f60;
	neg.f32 	%f62, %f58;
	fma.rn.f32 	%f63, %f62, %f54, %f61;
	mul.rn.f32 	%f64, %f56, %f63;
	fma.rn.f32 	%f65, %f59, 0f3A2C32E4, 0f3B52E7DB;
	fma.rn.f32 	%f66, %f65, %f59, 0f3C93BB73;
	fma.rn.f32 	%f67, %f66, %f59, 0f3DF6384F;
	mul.rn.f32 	%f68, %f67, %f59;
	fma.rn.f32 	%f69, %f58, 0f3FB8AA3B, %f53;
	sub.f32 	%f70, %f53, %f69;
	fma.rn.f32 	%f71, %f58, 0f3FB8AA3B, %f70;
	fma.rn.f32 	%f72, %f64, 0f3FB8AA3B, %f71;
	fma.rn.f32 	%f73, %f58, 0f32A55E34, %f72;
	mul.f32 	%f74, %f68, 0f40400000;
	fma.rn.f32 	%f75, %f74, %f64, %f73;
	fma.rn.f32 	%f76, %f68, %f58, %f75;
	add.rn.f32 	%f77, %f69, %f76;
	neg.f32 	%f78, %f69;
	add.rn.f32 	%f79, %f77, %f78;
	neg.f32 	%f80, %f79;
	add.rn.f32 	%f81, %f76, %f80;
	mul.rn.f32 	%f82, %f77, %f2;
	neg.f32 	%f83, %f82;
	fma.rn.f32 	%f84, %f77, %f2, %f83;
	fma.rn.f32 	%f85, %f81, %f2, %f84;
	cvt.rni.f32.f32 	%f86, %f82;
	sub.f32 	%f87, %f82, %f86;
	add.f32 	%f88, %f87, %f85;
	fma.rn.f32 	%f89, %f88, 0f391FCB8E, 0f3AAF85ED;
	fma.rn.f32 	%f90, %f89, %f88, 0f3C1D9856;
	fma.rn.f32 	%f91, %f90, %f88, 0f3D6357BB;
	fma.rn.f32 	%f92, %f91, %f88, 0f3E75FDEC;
	fma.rn.f32 	%f93, %f92, %f88, 0f3F317218;
	fma.rn.f32 	%f94, %f93, %f88, 0f3F800000;
	cvt.rzi.s32.f32 	%r476, %f86;
	setp.gt.f32 	%p105, %f86, 0f00000000;
	selp.b32 	%r477, 0, -2097152000, %p105;
	add.s32 	%r478, %r477, 2130706432;
	mov.b32 	%f95, %r478;
	mul.f32 	%f96, %f94, %f95;
	shl.b32 	%r479, %r476, 23;
	sub.s32 	%r480, %r479, %r477;
	mov.b32 	%f97, %r480;
	mul.f32 	%f98, %f96, %f97;
	abs.f32 	%f99, %f82;
	setp.gt.f32 	%p106, %f99, 0f43180000;
	setp.lt.f32 	%p107, %f82, 0f00000000;
	selp.f32 	%f100, 0f00000000, 0f7F800000, %p107;
	selp.f32 	%f21, %f100, %f98, %p106;
	setp.eq.f32 	%p108, %f1, 0f3F800000;
	setp.eq.f32 	%p109, %f2, 0f00000000;
	or.pred  	%p110, %p108, %p109;
	@%p110 bra 	$L__BB3_212;
	setp.num.f32 	%p111, %f20, %f20;
	abs.f32 	%f101, %f2;
	setp.num.f32 	%p112, %f101, %f101;
	and.pred  	%p113, %p111, %p112;
	@%p113 bra 	$L__BB3_206;
	add.rn.f32 	%f148, %f1, %f2;
	bra.uni 	$L__BB3_212;
$L__BB3_206:
	setp.neu.f32 	%p114, %f1, 0f00000000;
	setp.neu.f32 	%p115, %f20, 0f7F800000;
	and.pred  	%p116, %p114, %p115;
	@%p116 bra 	$L__BB3_208;
	setp.neu.f32 	%p123, %f19, 0f3F800000;
	add.f32 	%f106, %f1, %f1;
	mov.b32 	%r481, %f106;
	setp.lt.f32 	%p124, %f2, 0f00000000;
	xor.b32  	%r482, %r481, 2139095040;
	selp.b32 	%r483, %r482, %r481, %p124;
	and.b32  	%r484, %r483, 2147483647;
	selp.b32 	%r485, %r484, %r483, %p123;
	mov.b32 	%f148, %r485;
	bra.uni 	$L__BB3_212;
$L__BB3_208:
	setp.eq.f32 	%p117, %f1, 0fBF800000;
	setp.eq.f32 	%p118, %f101, 0f7F800000;
	and.pred  	%p119, %p117, %p118;
	@%p119 bra 	$L__BB3_212;
	setp.geu.f32 	%p120, %f1, 0f00000000;
	mov.f32 	%f148, %f21;
	@%p120 bra 	$L__BB3_212;
	setp.neu.f32 	%p121, %f19, 0f3F800000;
	neg.f32 	%f103, %f21;
	selp.f32 	%f104, %f21, %f103, %p121;
	cvt.rmi.f32.f32 	%f105, %f2;
	setp.neu.f32 	%p122, %f2, %f105;
	selp.f32 	%f148, 0f7FFFFFFF, %f104, %p122;
	bra.uni 	$L__BB3_212;
$L__BB3_211:
	add.f32 	%f148, %f1, %f2;
$L__BB3_212:
	ld.param.u64 	%rd210, [_Z9zipKernelPfPiS0_iiS_S0_S0_iS_S0_S0_ii_param_0];
	cvta.to.global.u64 	%rd207, %rd210;
	mul.wide.s32 	%rd208, %r1, 4;
	add.s64 	%rd209, %rd207, %rd208;
	st.global.f32 	[%rd209], %f148;
$L__BB3_213:
	ret;

}


// ===== COMPILED SASS (sm_100) =====

	.target	sm_100

	.elftype	@"ET_EXEC"


//--------------------- .note.nv.tkinfo           --------------------------
	.section	.note.nv.tkinfo,"",@"SHT_NOTE"
	.sectionflags	@"SHF_NOTE_NV_TKINFO"
	.tkinfo
        /*0018*/ 	.word	0x00000002
        /*0030*/ 	.string	""
        /*0030*/ 	.string	"ptxas"
        /*0030*/ 	.string	"Cuda compilation tools, release 13.0, V13.0.88"
        /*0030*/ 	.string	"Build cuda_13.0.r13.0/compiler.36424714_0"
        /*0030*/ 	.string	"-arch sm_100 -m 64 "



//--------------------- .note.nv.cuinfo           --------------------------
	.section	.note.nv.cuinfo,"",@"SHT_NOTE"
	.sectionflags	@"SHF_NOTE_NV_CUINFO"
        /*0018*/ 	.short	0x0002
        /*001a*/ 	.short	0x0064
        /*001c*/ 	.short	0x0082
	.zero		2


//--------------------- .nv.info                  --------------------------
	.section	.nv.info,"",@"SHT_CUDA_INFO"
	.align	4


	//----- nvinfo : EIATTR_REGCOUNT
	.align		4
        /*0000*/ 	.byte	0x04, 0x2f
        /*0002*/ 	.short	(.L_1 - .L_0)
	.align		4
.L_0:
        /*0004*/ 	.word	index@(_Z20MatrixMultiplyKernelPfPKiS1_S_S1_S1_S_S1_S1_)
        /*0008*/ 	.word	0x00000022


	//----- nvinfo : EIATTR_FRAME_SIZE
	.align		4
.L_1:
        /*000c*/ 	.byte	0x04, 0x11
        /*000e*/ 	.short	(.L_3 - .L_2)
	.align		4
.L_2:
        /*0010*/ 	.word	index@(_Z20MatrixMultiplyKernelPfPKiS1_S_S1_S1_S_S1_S1_)
        /*0014*/ 	.word	0x00000000


	//----- nvinfo : EIATTR_REGCOUNT
	.align		4
.L_3:
        /*0018*/ 	.byte	0x04, 0x2f
        /*001a*/ 	.short	(.L_5 - .L_4)
	.align		4
.L_4:
        /*001c*/ 	.word	index@(_Z9mapKernelPfPiS0_iS_S0_S0_ii)
        /*0020*/ 	.word	0x00000020


	//----- nvinfo : EIATTR_FRAME_SIZE
	.align		4
.L_5:
        /*0024*/ 	.byte	0x04, 0x11
        /*0026*/ 	.short	(.L_7 - .L_6)
	.align		4
.L_6:
        /*0028*/ 	.word	index@($__internal_8_$__cuda_sm20_rcp_rn_f32_slowpath)
        /*002c*/ 	.word	0x00000050


	//----- nvinfo : EIATTR_FRAME_SIZE
	.align		4
.L_7:
        /*0030*/ 	.byte	0x04, 0x11
        /*0032*/ 	.short	(.L_9 - .L_8)
	.align		4
.L_8:
        /*0034*/ 	.word	index@($__internal_7_$__cuda_sm20_div_rn_f64_full)
        /*0038*/ 	.word	0x00000050


	//----- nvinfo : EIATTR_FRAME_SIZE
	.align		4
.L_9:
        /*003c*/ 	.byte	0x04, 0x11
        /*003e*/ 	.short	(.L_11 - .L_10)
	.align		4
.L_10:
        /*0040*/ 	.word	index@($__internal_6_$__cuda_sm20_dblrcp_rn_slowpath_v3)
        /*0044*/ 	.word	0x00000050


	//----- nvinfo : EIATTR_FRAME_SIZE
	.align		4
.L_11:
        /*0048*/ 	.byte	0x04, 0x11
        /*004a*/ 	.short	(.L_13 - .L_12)
	.align		4
.L_12:
        /*004c*/ 	.word	index@(_Z9mapKernelPfPiS0_iS_S0_S0_ii)
        /*0050*/ 	.word	0x00000050


	//----- nvinfo : EIATTR_REGCOUNT
	.align		4
.L_13:
        /*0054*/ 	.byte	0x04, 0x2f
        /*0056*/ 	.short	(.L_15 - .L_14)
	.align		4
.L_14:
        /*0058*/ 	.word	index@(_Z12reduceKernelPfPiS0_iS_S0_S0_ifii)
        /*005c*/ 	.word	0x0000001f


	//----- nvinfo : EIATTR_FRAME_SIZE
	.align		4
.L_15:
        /*0060*/ 	.byte	0x04, 0x11
        /*0062*/ 	.short	(.L_17 - .L_16)
	.align		4
.L_16:
        /*0064*/ 	.word	index@($__internal_5_$__cuda_sm20_rcp_rn_f32_slowpath)
        /*0068*/ 	.word	0x00000028


	//----- nvinfo : EIATTR_FRAME_SIZE
	.align		4
.L_17:
        /*006c*/ 	.byte	0x04, 0x11
        /*006e*/ 	.short	(.L_19 - .L_18)
	.align		4
.L_18:
        /*0070*/ 	.word	index@($__internal_4_$__cuda_sm20_div_rn_f64_full)
        /*0074*/ 	.word	0x00000028


	//----- nvinfo : EIATTR_FRAME_SIZE
	.align		4
.L_19:
        /*0078*/ 	.byte	0x04, 0x11
        /*007a*/ 	.short	(.L_21 - .L_20)
	.align		4
.L_20:
        /*007c*/ 	.word	index@($__internal_3_$__cuda_sm20_dblrcp_rn_slowpath_v3)
        /*0080*/ 	.word	0x00000028


	//----- nvinfo : EIATTR_FRAME_SIZE
	.align		4
.L_21:
        /*0084*/ 	.byte	0x04, 0x11
        /*0086*/ 	.short	(.L_23 - .L_22)
	.align		4
.L_22:
        /*0088*/ 	.word	index@(_Z12reduceKernelPfPiS0_iS_S0_S0_ifii)
        /*008c*/ 	.word	0x00000028


	//----- nvinfo : EIATTR_REGCOUNT
	.align		4
.L_23:
        /*0090*/ 	.byte	0x04, 0x2f
        /*0092*/ 	.short	(.L_25 - .L_24)
	.align		4
.L_24:
        /*0094*/ 	.word	index@(_Z9zipKernelPfPiS0_iiS_S0_S0_iS_S0_S0_ii)
        /*0098*/ 	.word	0x00000020


	//----- nvinfo : EIATTR_FRAME_SIZE
	.align		4
.L_25:
        /*009c*/ 	.byte	0x04, 0x11
        /*009e*/ 	.short	(.L_27 - .L_26)
	.align		4
.L_26:
        /*00a0*/ 	.word	index@($__internal_2_$__cuda_sm20_rcp_rn_f32_slowpath)
        /*00a4*/ 	.word	0x00000078


	//----- nvinfo : EIATTR_FRAME_SIZE
	.align		4
.L_27:
        /*00a8*/ 	.byte	0x04, 0x11
        /*00aa*/ 	.short	(.L_29 - .L_28)
	.align		4
.L_28:
        /*00ac*/ 	.word	index@($__internal_1_$__cuda_sm20_div_rn_f64_full)
        /*00b0*/ 	.word	0x00000078


	//----- nvinfo : EIATTR_FRAME_SIZE
	.align		4
.L_29:
        /*00b4*/ 	.byte	0x04, 0x11
        /*00b6*/ 	.short	(.L_31 - .L_30)
	.align		4
.L_30:
        /*00b8*/ 	.word	index@($__internal_0_$__cuda_sm20_dblrcp_rn_slowpath_v3)
        /*00bc*/ 	.word	0x00000078


	//----- nvinfo : EIATTR_FRAME_SIZE
	.align		4
.L_31:
        /*00c0*/ 	.byte	0x04, 0x11
        /*00c2*/ 	.short	(.L_33 - .L_32)
	.align		4
.L_32:
        /*00c4*/ 	.word	index@(_Z9zipKernelPfPiS0_iiS_S0_S0_iS_S0_S0_ii)
        /*00c8*/ 	.word	0x00000078


	//----- nvinfo : EIATTR_MIN_STACK_SIZE
	.align		4
.L_33:
        /*00cc*/ 	.byte	0x04, 0x12
        /*00ce*/ 	.short	(.L_35 - .L_34)
	.align		4
.L_34:
        /*00d0*/ 	.word	index@(_Z9zipKernelPfPiS0_iiS_S0_S0_iS_S0_S0_ii)
        /*00d4*/ 	.word	0x00000078


	//----- nvinfo : EIATTR_MIN_STACK_SIZE
	.align		4
.L_35:
        /*00d8*/ 	.byte	0x04, 0x12
        /*00da*/ 	.short	(.L_37 - .L_36)
	.align		4
.L_36:
        /*00dc*/ 	.word	index@(_Z12reduceKernelPfPiS0_iS_S0_S0_ifii)
        /*00e0*/ 	.word	0x00000028


	//----- nvinfo : EIATTR_MIN_STACK_SIZE
	.align		4
.L_37:
        /*00e4*/ 	.byte	0x04, 0x12
        /*00e6*/ 	.short	(.L_39 - .L_38)
	.align		4
.L_38:
        /*00e8*/ 	.word	index@(_Z9mapKernelPfPiS0_iS_S0_S0_ii)
        /*00ec*/ 	.word	0x00000050


	//----- nvinfo : EIATTR_MIN_STACK_SIZE
	.align		4
.L_39:
        /*00f0*/ 	.byte	0x04, 0x12
        /*00f2*/ 	.short	(.L_41 - .L_40)
	.align		4
.L_40:
        /*00f4*/ 	.word	index@(_Z20MatrixMultiplyKernelPfPKiS1_S_S1_S1_S_S1_S1_)
        /*00f8*/ 	.word	0x00000000
.L_41:


//--------------------- .nv.compat                --------------------------
	.section	.nv.compat,"",@"SHT_CUDA_COMPAT_INFO"
	.align	4
        /*0000*/ 	.byte	0x02, 0x09, 0x00, 0x00, 0x02, 0x02, 0x01, 0x00, 0x02, 0x05, 0x05, 0x00, 0x03, 0x07, 0x01, 0x01
        /*0010*/ 	.byte	0x02, 0x03, 0x00, 0x00, 0x02, 0x06, 0x01, 0x00, 0x04, 0x0b, 0x08, 0x00, 0x01, 0x00, 0x00, 0x00
        /*0020*/ 	.byte	0x00, 0x00, 0x00, 0x00


//--------------------- .nv.info._Z9zipKernelPfPiS0_iiS_S0_S0_iS_S0_S0_ii --------------------------
	.section	.nv.info._Z9zipKernelPfPiS0_iiS_S0_S0_iS_S0_S0_ii,"",@"SHT_CUDA_INFO"
	.sectionflags	@""
	.align	4


	//----- nvinfo : EIATTR_CUDA_API_VERSION
	.align		4
        /*0000*/ 	.byte	0x04, 0x37
        /*0002*/ 	.short	(.L_43 - .L_42)
.L_42:
        /*0004*/ 	.word	0x00000082


	//----- nvinfo : EIATTR_KPARAM_INFO
	.align		4
.L_43:
        /*0008*/ 	.byte	0x04, 0x17
        /*000a*/ 	.short	(.L_45 - .L_44)
.L_44:
        /*000c*/ 	.word	0x00000000
        /*0010*/ 	.short	0x000d
        /*0012*/ 	.short	0x005c
        /*0014*/ 	.byte	0x00, 0xf0, 0x11, 0x00


	//----- nvinfo : EIATTR_KPARAM_INFO
	.align		4
.L_45:
        /*0018*/ 	.byte	0x04, 0x17
        /*001a*/ 	.short	(.L_47 - .L_46)
.L_46:
        /*001c*/ 	.word	0x00000000
        /*0020*/ 	.short	0x000c
        /*0022*/ 	.short	0x0058
        /*0024*/ 	.byte	0x00, 0xf0, 0x11, 0x00


	//----- nvinfo : EIATTR_KPARAM_INFO
	.align		4
.L_47:
        /*0028*/ 	.byte	0x04, 0x17
        /*002a*/ 	.short	(.L_49 - .L_48)
.L_48:
        /*002c*/ 	.word	0x00000000
        /*0030*/ 	.short	0x000b
        /*0032*/ 	.short	0x0050
        /*0034*/ 	.byte	0x00, 0xf5, 0x21, 0x00


	//----- nvinfo : EIATTR_KPARAM_INFO
	.align		4
.L_49:
        /*0038*/ 	.byte	0x04, 0x17
        /*003a*/ 	.short	(.L_51 - .L_50)
.L_50:
        /*003c*/ 	.word	0x00000000
        /*0040*/ 	.short	0x000a
        /*0042*/ 	.short	0x0048
        /*0044*/ 	.byte	0x00, 0xf5, 0x21, 0x00


	//----- nvinfo : EIATTR_KPARAM_INFO
	.align		4
.L_51:
        /*0048*/ 	.byte	0x04, 0x17
        /*004a*/ 	.short	(.L_53 - .L_52)
.L_52:
        /*004c*/ 	.word	0x00000000
        /*0050*/ 	.short	0x0009
        /*0052*/ 	.short	0x0040
        /*0054*/ 	.byte	0x00, 0xf5, 0x21, 0x00


	//----- nvinfo : EIATTR_KPARAM_INFO
	.align		4
.L_53:
        /*0058*/ 	.byte	0x04, 0x17
        /*005a*/ 	.short	(.L_55 - .L_54)
.L_54:
        /*005c*/ 	.word	0x00000000
        /*0060*/ 	.short	0x0008
        /*0062*/ 	.short	0x0038
        /*0064*/ 	.byte	0x00, 0xf0, 0x11, 0x00


	//----- nvinfo : EIATTR_KPARAM_INFO
	.align		4
.L_55:
        /*0068*/ 	.byte	0x04, 0x17
        /*006a*/ 	.short	(.L_57 - .L_56)
.L_56:
        /*006c*/ 	.word	0x00000000
        /*0070*/ 	.short	0x0007
        /*0072*/ 	.short	0x0030
        /*0074*/ 	.byte	0x00, 0xf5, 0x21, 0x00


	//----- nvinfo : EIATTR_KPARAM_INFO
	.align		4
.L_57:
        /*0078*/ 	.byte	0x04, 0x17
        /*007a*/ 	.short	(.L_59 - .L_58)
.L_58:
        /*007c*/ 	.word	0x00000000
        /*0080*/ 	.short	0x0006
        /*0082*/ 	.short	0x0028
        /*0084*/ 	.byte	0x00, 0xf5, 0x21, 0x00


	//----- nvinfo : EIATTR_KPARAM_INFO
	.align		4
.L_59:
        /*0088*/ 	.byte	0x04, 0x17
        /*008a*/ 	.short	(.L_61 - .L_60)
.L_60:
        /*008c*/ 	.word	0x00000000
        /*0090*/ 	.short	0x0005
        /*0092*/ 	.short	0x0020
        /*0094*/ 	.byte	0x00, 0xf5, 0x21, 0x00


	//----- nvinfo : EIATTR_KPARAM_INFO
	.align		4
.L_61:
        /*0098*/ 	.byte	0x04, 0x17
        /*009a*/ 	.short	(.L_63 - .L_62)
.L_62:
        /*009c*/ 	.word	0x00000000
        /*00a0*/ 	.short	0x0004
        /*00a2*/ 	.short	0x001c
        /*00a4*/ 	.byte	0x00, 0xf0, 0x11, 0x00


	//----- nvinfo : EIATTR_KPARAM_INFO
	.align		4
.L_63:
        /*00a8*/ 	.byte	0x04, 0x17
        /*00aa*/ 	.short	(.L_65 - .L_64)
.L_64:
        /*00ac*/ 	.word	0x00000000
        /*00b0*/ 	.short	0x0003
        /*00b2*/ 	.short	0x0018
        /*00b4*/ 	.byte	0x00, 0xf0, 0x11, 0x00


	//----- nvinfo : EIATTR_KPARAM_INFO
	.align		4
.L_65:
        /*00b8*/ 	.byte	0x04, 0x17
        /*00ba*/ 	.short	(.L_67 - .L_66)
.L_66:
        /*00bc*/ 	.word	0x00000000
        /*00c0*/ 	.short	0x0002
        /*00c2*/ 	.short	0x0010
        /*00c4*/ 	.byte	0x00, 0xf5, 0x21, 0x00


	//----- nvinfo : EIATTR_KPARAM_INFO
	.align		4
.L_67:
        /*00c8*/ 	.byte	0x04, 0x17
        /*00ca*/ 	.short	(.L_69 - .L_68)
.L_68:
        /*00cc*/ 	.word	0x00000000
        /*00d0*/ 	.short	0x0001
        /*00d2*/ 	.short	0x0008
        /*00d4*/ 	.byte	0x00, 0xf5, 0x21, 0x00


	//----- nvinfo : EIATTR_KPARAM_INFO
	.align		4
.L_69:
        /*00d8*/ 	.byte	0x04, 0x17
        /*00da*/ 	.short	(.L_71 - .L_70)
.L_70:
        /*00dc*/ 	.word	0x00000000
        /*00e0*/ 	.short	0x0000
        /*00e2*/ 	.short	0x0000
        /*00e4*/ 	.byte	0x00, 0xf5, 0x21, 0x00


	//----- nvinfo : EIATTR_SPARSE_MMA_MASK
	.align		4
.L_71:
        /*00e8*/ 	.byte	0x03, 0x50
        /*00ea*/ 	.short	0x0000


	//----- nvinfo : EIATTR_MAXREG_COUNT
	.align		4
        /*00ec*/ 	.byte	0x03, 0x1b
        /*00ee*/ 	.short	0x00ff


	//----- nvinfo : EIATTR_MERCURY_ISA_VERSION
	.align		4
        /*00f0*/ 	.byte	0x03, 0x5f
        /*00f2*/ 	.short	0x0101


	//----- nvinfo : EIATTR_VRC_CTA_INIT_COUNT
	.align		4
        /*00f4*/ 	.byte	0x02, 0x4a
	.zero		1
	.zero		1


	//----- nvinfo : EIATTR_EXIT_INSTR_OFFSETS
	.align		4
        /*00f8*/ 	.byte	0x04, 0x1c
        /*00fa*/ 	.short	(.L_73 - .L_72)


	//   ....[0]....
.L_72:
        /*00fc*/ 	.word	0x00000080


	//   ....[1]....
        /*0100*/ 	.word	0x00005f20


	//----- nvinfo : EIATTR_CRS_STACK_SIZE
	.align		4
.L_73:
        /*0104*/ 	.byte	0x04, 0x1e
        /*0106*/ 	.short	(.L_75 - .L_74)
.L_74:
        /*0108*/ 	.word	0x00000000


	//----- nvinfo : EIATTR_CBANK_PARAM_SIZE
	.align		4
.L_75:
        /*010c*/ 	.byte	0x03, 0x19
        /*010e*/ 	.short	0x0060


	//----- nvinfo : EIATTR_PARAM_CBANK
	.align		4
        /*0110*/ 	.byte	0x04, 0x0a
        /*0112*/ 	.short	(.L_77 - .L_76)
	.align		4
.L_76:
        /*0114*/ 	.word	index@(.nv.constant0._Z9zipKernelPfPiS0_iiS_S0_S0_iS_S0_S0_ii)
        /*0118*/ 	.short	0x0380
        /*011a*/ 	.short	0x0060


	//----- nvinfo : EIATTR_SW_WAR
	.align		4
.L_77:
        /*011c*/ 	.byte	0x04, 0x36
        /*011e*/ 	.short	(.L_79 - .L_78)
.L_78:
        /*0120*/ 	.word	0x00000008
.L_79:


//--------------------- .nv.info._Z12reduceKernelPfPiS0_iS_S0_S0_ifii --------------------------
	.section	.nv.info._Z12reduceKernelPfPiS0_iS_S0_S0_ifii,"",@"SHT_CUDA_INFO"
	.sectionflags	@""
	.align	4


	//----- nvinfo : EIATTR_CUDA_API_VERSION
	.align		4
        /*0000*/ 	.byte	0x04, 0x37
        /*0002*/ 	.short	(.L_81 - .L_80)
.L_80:
        /*0004*/ 	.word	0x00000082


	//----- nvinfo : EIATTR_KPARAM_INFO
	.align		4
.L_81:
        /*0008*/ 	.byte	0x04, 0x17
        /*000a*/ 	.short	(.L_83 - .L_82)
.L_82:
        /*000c*/ 	.word	0x00000000
        /*0010*/ 	.short	0x000a
        /*0012*/ 	.short	0x0044
        /*0014*/ 	.byte	0x00, 0xf0, 0x11, 0x00


	//----- nvinfo : EIATTR_KPARAM_INFO
	.align		4
.L_83:
        /*0018*/ 	.byte	0x04, 0x17
        /*001a*/ 	.short	(.L_85 - .L_84)
.L_84:
        /*001c*/ 	.word	0x00000000
        /*0020*/ 	.short	0x0009
        /*0022*/ 	.short	0x0040
        /*0024*/ 	.byte	0x00, 0xf0, 0x11, 0x00


	//----- nvinfo : EIATTR_KPARAM_INFO
	.align		4
.L_85:
        /*0028*/ 	.byte	0x04, 0x17
        /*002a*/ 	.short	(.L_87 - .L_86)
.L_86:
        /*002c*/ 	.word	0x00000000
        /*0030*/ 	.short	0x0008
        /*0032*/ 	.short	0x003c
        /*0034*/ 	.byte	0x00, 0xf0, 0x11, 0x00


	//----- nvinfo : EIATTR_KPARAM_INFO
	.align		4
.L_87:
        /*0038*/ 	.byte	0x04, 0x17
        /*003a*/ 	.short	(.L_89 - .L_88)
.L_88:
        /*003c*/ 	.word	0x00000000
        /*0040*/ 	.short	0x0007
        /*0042*/ 	.short	0x0038
        /*0044*/ 	.byte	0x00, 0xf0, 0x11, 0x00


	//----- nvinfo : EIATTR_KPARAM_INFO
	.align		4
.L_89:
        /*0048*/ 	.byte	0x04, 0x17
        /*004a*/ 	.short	(.L_91 - .L_90)
.L_90:
        /*004c*/ 	.word	0x00000000
        /*0050*/ 	.short	0x0006
        /*0052*/ 	.short	0x0030
        /*0054*/ 	.byte	0x00, 0xf5, 0x21, 0x00


	//----- nvinfo : EIATTR_KPARAM_INFO
	.align		4
.L_91:
        /*0058*/ 	.byte	0x04, 0x17
        /*005a*/ 	.short	(.L_93 - .L_92)
.L_92:
        /*005c*/ 	.word	0x00000000
        /*0060*/ 	.short	0x0005
        /*0062*/ 	.short	0x0028
        /*0064*/ 	.byte	0x00, 0xf5, 0x21, 0x00


	//----- nvinfo : EIATTR_KPARAM_INFO
	.align		4
.L_93:
        /*0068*/ 	.byte	0x04, 0x17
        /*006a*/ 	.short	(.L_95 - .L_94)
.L_94:
        /*006c*/ 	.word	0x00000000
        /*0070*/ 	.short	0x0004
        /*0072*/ 	.short	0x0020
        /*0074*/ 	.byte	0x00, 0xf5, 0x21, 0x00


	//----- nvinfo : EIATTR_KPARAM_INFO
	.align		4
.L_95:
        /*0078*/ 	.byte	0x04, 0x17
        /*007a*/ 	.short	(.L_97 - .L_96)
.L_96:
        /*007c*/ 	.word	0x00000000
        /*0080*/ 	.short	0x0003
        /*0082*/ 	.short	0x0018
        /*0084*/ 	.byte	0x00, 0xf0, 0x11, 0x00


	//----- nvinfo : EIATTR_KPARAM_INFO
	.align		4
.L_97:
        /*0088*/ 	.byte	0x04, 0x17
        /*008a*/ 	.short	(.L_99 - .L_98)
.L_98:
        /*008c*/ 	.word	0x00000000
        /*0090*/ 	.short	0x0002
        /*0092*/ 	.short	0x0010
        /*0094*/ 	.byte	0x00, 0xf5, 0x21, 0x00


	//----- nvinfo : EIATTR_KPARAM_INFO
	.align		4
.L_99:
        /*0098*/ 	.byte	0x04, 0x17
        /*009a*/ 	.short	(.L_101 - .L_100)
.L_100:
        /*009c*/ 	.word	0x00000000
        /*00a0*/ 	.short	0x0001
        /*00a2*/ 	.short	0x0008
        /*00a4*/ 	.byte	0x00, 0xf5, 0x21, 0x00


	//----- nvinfo : EIATTR_KPARAM_INFO
	.align		4
.L_101:
        /*00a8*/ 	.byte	0x04, 0x17
        /*00aa*/ 	.short	(.L_103 - .L_102)
.L_102:
        /*00ac*/ 	.word	0x00000000
        /*00b0*/ 	.short	0x0000
        /*00b2*/ 	.short	0x0000
        /*00b4*/ 	.byte	0x00, 0xf5, 0x21, 0x00


	//----- nvinfo : EIATTR_SPARSE_MMA_MASK
	.align		4
.L_103:
        /*00b8*/ 	.byte	0x03, 0x50
        /*00ba*/ 	.short	0x0000


	//----- nvinfo : EIATTR_MAXREG_COUNT
	.align		4
        /*00bc*/ 	.byte	0x03, 0x1b
        /*00be*/ 	.short	0x00ff


	//----- nvinfo : EIATTR_MERCURY_ISA_VERSION
	.align		4
        /*00c0*/ 	.byte	0x03, 0x5f
        /*00c2*/ 	.short	0x0101


	//----- nvinfo : EIATTR_VRC_CTA_INIT_COUNT
	.align		4
        /*00c4*/ 	.byte	0x02, 0x4a
	.zero		1
	.zero		1


	//----- nvinfo : EIATTR_EXIT_INSTR_OFFSETS
	.align		4
        /*00c8*/ 	.byte	0x04, 0x1c
        /*00ca*/ 	.short	(.L_105 - .L_104)


	//   ....[0]....
.L_104:
        /*00cc*/ 	.word	0x000000a0


	//   ....[1]....
        /*00d0*/ 	.word	0x00004670


	//----- nvinfo : EIATTR_INDIRECT_BRANCH_TARGETS
	.align		4
.L_105:
        /*00d4*/ 	.byte	0x04, 0x34
        /*00d6*/ 	.short	(.L_107 - .L_106)


	//   ....[0]....
.L_106:
        /*00d8*/ 	.word	.L_x_202@srel
        /*00dc*/ 	.short	0x0
        /*00de*/ 	.short	0x0
        /*00e0*/ 	.word	0x3
        /*00e4*/ 	.word	.L_x_203@srel
        /*00e8*/ 	.word	.L_x_204@srel
        /*00ec*/ 	.word	.L_x_99@srel


	//   ....[1]....
        /*00f0*/ 	.word	.L_x_206@srel
        /*00f4*/ 	.short	0x0
        /*00f6*/ 	.short	0x0
        /*00f8*/ 	.word	0x3
        /*00fc*/ 	.word	.L_x_207@srel
        /*0100*/ 	.word	.L_x_208@srel
        /*0104*/ 	.word	.L_x_99@srel


	//   ....[2]....
        /*0108*/ 	.word	.L_x_210@srel
        /*010c*/ 	.short	0x0
        /*010e*/ 	.short	0x0
        /*0110*/ 	.word	0x4
        /*0114*/ 	.word	.L_x_211@srel
        /*0118*/ 	.word	.L_x_212@srel
        /*011c*/ 	.word	.L_x_213@srel
        /*0120*/ 	.word	.L_x_99@srel


	//   ....[3]....
        /*0124*/ 	.word	.L_x_215@srel
        /*0128*/ 	.short	0x0
        /*012a*/ 	.short	0x0
        /*012c*/ 	.word	0x3
        /*0130*/ 	.word	.L_x_216@srel
        /*0134*/ 	.word	.L_x_217@srel
        /*0138*/ 	.word	.L_x_99@srel


	//   ....[4]....
        /*013c*/ 	.word	.L_x_219@srel
        /*0140*/ 	.short	0x0
        /*0142*/ 	.short	0x0
        /*0144*/ 	.word	0x3
        /*0148*/ 	.word	.L_x_220@srel
        /*014c*/ 	.word	.L_x_221@srel
        /*0150*/ 	.word	.L_x_99@srel


	//   ....[5]....
        /*0154*/ 	.word	.L_x_223@srel
        /*0158*/ 	.short	0x0
        /*015a*/ 	.short	0x0
        /*015c*/ 	.word	0x3
        /*0160*/ 	.word	.L_x_224@srel
        /*0164*/ 	.word	.L_x_225@srel
        /*0168*/ 	.word	.L_x_99@srel


	//----- nvinfo : EIATTR_CRS_STACK_SIZE
	.align		4
.L_107:
        /*016c*/ 	.byte	0x04, 0x1e
        /*016e*/ 	.short	(.L_109 - .L_108)
.L_108:
        /*0170*/ 	.word	0x00000000


	//----- nvinfo : EIATTR_CBANK_PARAM_SIZE
	.align		4
.L_109:
        /*0174*/ 	.byte	0x03, 0x19
        /*0176*/ 	.short	0x0048


	//----- nvinfo : EIATTR_PARAM_CBANK
	.align		4
        /*0178*/ 	.byte	0x04, 0x0a
        /*017a*/ 	.short	(.L_111 - .L_110)
	.align		4
.L_110:
        /*017c*/ 	.word	index@(.nv.constant0._Z12reduceKernelPfPiS0_iS_S0_S0_ifii)
        /*0180*/ 	.short	0x0380
        /*0182*/ 	.short	0x0048


	//----- nvinfo : EIATTR_SW_WAR
	.align		4
.L_111:
        /*0184*/ 	.byte	0x04, 0x36
        /*0186*/ 	.short	(.L_113 - .L_112)
.L_112:
        /*0188*/ 	.word	0x00000008
.L_113:


//--------------------- .nv.info._Z9mapKernelPfPiS0_iS_S0_S0_ii --------------------------
	.section	.nv.info._Z9mapKernelPfPiS0_iS_S0_S0_ii,"",@"SHT_CUDA_INFO"
	.sectionflags	@""
	.align	4


	//----- nvinfo : EIATTR_CUDA_API_VERSION
	.align		4
        /*0000*/ 	.byte	0x04, 0x37
        /*0002*/ 	.short	(.L_115 - .L_114)
.L_114:
        /*0004*/ 	.word	0x00000082


	//----- nvinfo : EIATTR_KPARAM_INFO
	.align		4
.L_115:
        /*0008*/ 	.byte	0x04, 0x17
        /*000a*/ 	.short	(.L_117 - .L_116)
.L_116:
        /*000c*/ 	.word	0x00000000
        /*0010*/ 	.short	0x0008
        /*0012*/ 	.short	0x003c
        /*0014*/ 	.byte	0x00, 0xf0, 0x11, 0x00


	//----- nvinfo : EIATTR_KPARAM_INFO
	.align		4
.L_117:
        /*0018*/ 	.byte	0x04, 0x17
        /*001a*/ 	.short	(.L_119 - .L_118)
.L_118:
        /*001c*/ 	.word	0x00000000
        /*0020*/ 	.short	0x0007
        /*0022*/ 	.short	0x0038
        /*0024*/ 	.byte	0x00, 0xf0, 0x11, 0x00


	//----- nvinfo : EIATTR_KPARAM_INFO
	.align		4
.L_119:
        /*0028*/ 	.byte	0x04, 0x17
        /*002a*/ 	.short	(.L_121 - .L_120)
.L_120:
        /*002c*/ 	.word	0x00000000
        /*0030*/ 	.short	0x0006
        /*0032*/ 	.short	0x0030
        /*0034*/ 	.byte	0x00, 0xf5, 0x21, 0x00


	//----- nvinfo : EIATTR_KPARAM_INFO
	.align		4
.L_121:
        /*0038*/ 	.byte	0x04, 0x17
        /*003a*/ 	.short	(.L_123 - .L_122)
.L_122:
        /*003c*/ 	.word	0x00000000
        /*0040*/ 	.short	0x0005
        /*0042*/ 	.short	0x0028
        /*0044*/ 	.byte	0x00, 0xf5, 0x21, 0x00


	//----- nvinfo : EIATTR_KPARAM_INFO
	.align		4
.L_123:
        /*0048*/ 	.byte	0x04, 0x17
        /*004a*/ 	.short	(.L_125 - .L_124)
.L_124:
        /*004c*/ 	.word	0x00000000
        /*0050*/ 	.short	0x0004
        /*0052*/ 	.short	0x0020
        /*0054*/ 	.byte	0x00, 0xf5, 0x21, 0x00


	//----- nvinfo : EIATTR_KPARAM_INFO
	.align		4
.L_125:
        /*0058*/ 	.byte	0x04, 0x17
        /*005a*/ 	.short	(.L_127 - .L_126)
.L_126:
        /*005c*/ 	.word	0x00000000
        /*0060*/ 	.short	0x0003
        /*0062*/ 	.short	0x0018
        /*0064*/ 	.byte	0x00, 0xf0, 0x11, 0x00


	//----- nvinfo : EIATTR_KPARAM_INFO
	.align		4
.L_127:
        /*0068*/ 	.byte	0x04, 0x17
        /*006a*/ 	.short	(.L_129 - .L_128)
.L_128:
        /*006c*/ 	.word	0x00000000
        /*0070*/ 	.short	0x0002
        /*0072*/ 	.short	0x0010
        /*0074*/ 	.byte	0x00, 0xf5, 0x21, 0x00


	//----- nvinfo : EIATTR_KPARAM_INFO
	.align		4
.L_129:
        /*0078*/ 	.byte	0x04, 0x17
        /*007a*/ 	.short	(.L_131 - .L_130)
.L_130:
        /*007c*/ 	.word	0x00000000
        /*0080*/ 	.short	0x0001
        /*0082*/ 	.short	0x0008
        /*0084*/ 	.byte	0x00, 0xf5, 0x21, 0x00


	//----- nvinfo : EIATTR_KPARAM_INFO
	.align		4
.L_131:
        /*0088*/ 	.byte	0x04, 0x17
        /*008a*/ 	.short	(.L_133 - .L_132)
.L_132:
        /*008c*/ 	.word	0x00000000
        /*0090*/ 	.short	0x0000
        /*0092*/ 	.short	0x0000
        /*0094*/ 	.byte	0x00, 0xf5, 0x21, 0x00


	//----- nvinfo : EIATTR_SPARSE_MMA_MASK
	.align		4
.L_133:
        /*0098*/ 	.byte	0x03, 0x50
        /*009a*/ 	.short	0x0000


	//----- nvinfo : EIATTR_MAXREG_COUNT
	.align		4
        /*009c*/ 	.byte	0x03, 0x1b
        /*009e*/ 	.short	0x00ff


	//----- nvinfo : EIATTR_MERCURY_ISA_VERSION
	.align		4
        /*00a0*/ 	.byte	0x03, 0x5f
        /*00a2*/ 	.short	0x0101


	//----- nvinfo : EIATTR_VRC_CTA_INIT_COUNT
	.align		4
        /*00a4*/ 	.byte	0x02, 0x4a
	.zero		1
	.zero		1


	//----- nvinfo : EIATTR_EXIT_INSTR_OFFSETS
	.align		4
        /*00a8*/ 	.byte	0x04, 0x1c
        /*00aa*/ 	.short	(.L_135 - .L_134)


	//   ....[0]....
.L_134:
        /*00ac*/ 	.word	0x00000080


	//   ....[1]....
        /*00b0*/ 	.word	0x00004b00


	//----- nvinfo : EIATTR_INDIRECT_BRANCH_TARGETS
	.align		4
.L_135:
        /*00b4*/ 	.byte	0x04, 0x34
        /*00b6*/ 	.short	(.L_137 - .L_136)


	//   ....[0]....
.L_136:
        /*00b8*/ 	.word	.L_x_227@srel
        /*00bc*/ 	.short	0x0
        /*00be*/ 	.short	0x0
        /*00c0*/ 	.word	0x3
        /*00c4*/ 	.word	.L_x_163@srel
        /*00c8*/ 	.word	.L_x_229@srel
        /*00cc*/ 	.word	.L_x_162@srel


	//   ....[1]....
        /*00d0*/ 	.word	.L_x_231@srel
        /*00d4*/ 	.short	0x0
        /*00d6*/ 	.short	0x0
        /*00d8*/ 	.word	0x3
        /*00dc*/ 	.word	.L_x_232@srel
        /*00e0*/ 	.word	.L_x_233@srel
        /*00e4*/ 	.word	.L_x_162@srel


	//   ....[2]....
        /* <DEDUP_REMOVED lines=8> */


	//   ....[3]....
        /*0104*/ 	.word	.L_x_240@srel
        /*0108*/ 	.short	0x0
        /*010a*/ 	.short	0x0
        /*010c*/ 	.word	0x3
        /*0110*/ 	.word	.L_x_241@srel
        /*0114*/ 	.word	.L_x_242@srel
        /*0118*/ 	.word	.L_x_162@srel


	//   ....[4]....
        /*011c*/ 	.word	.L_x_244@srel
        /*0120*/ 	.short	0x0
        /*0122*/ 	.short	0x0
        /*0124*/ 	.word	0x3
        /*0128*/ 	.word	.L_x_245@srel
        /*012c*/ 	.word	.L_x_246@srel
        /*0130*/ 	.word	.L_x_162@srel


	//   ....[5]....
        /*0134*/ 	.word	.L_x_248@srel
        /*0138*/ 	.short	0x0
        /*013a*/ 	.short	0x0
        /*013c*/ 	.word	0x3
        /*0140*/ 	.word	.L_x_249@srel
        /*0144*/ 	.word	.L_x_250@srel
        /*0148*/ 	.word	.L_x_162@srel


	//   ....[6]....
        /* <DEDUP_REMOVED lines=8> */


	//----- nvinfo : EIATTR_CRS_STACK_SIZE
	.align		4
.L_137:
        /*0168*/ 	.byte	0x04, 0x1e
        /*016a*/ 	.short	(.L_139 - .L_138)
.L_138:
        /*016c*/ 	.word	0x00000000


	//----- nvinfo : EIATTR_CBANK_PARAM_SIZE
	.align		4
.L_139:
        /*0170*/ 	.byte	0x03, 0x19
        /*0172*/ 	.short	0x0040


	//----- nvinfo : EIATTR_PARAM_CBANK
	.align		4
        /*0174*/ 	.byte	0x04, 0x0a
        /*0176*/ 	.short	(.L_141 - .L_140)
	.align		4
.L_140:
        /*0178*/ 	.word	index@(.nv.constant0._Z9mapKernelPfPiS0_iS_S0_S0_ii)
        /*017c*/ 	.short	0x0380
        /*017e*/ 	.short	0x0040


	//----- nvinfo : EIATTR_SW_WAR
	.align		4
.L_141:
        /*0180*/ 	.byte	0x04, 0x36
        /*0182*/ 	.short	(.L_143 - .L_142)
.L_142:
        /*0184*/ 	.word	0x00000008
.L_143:


//--------------------- .nv.info._Z20MatrixMultiplyKernelPfPKiS1_S_S1_S1_S_S1_S1_ --------------------------
	.section	.nv.info._Z20MatrixMultiplyKernelPfPKiS1_S_S1_S1_S_S1_S1_,"",@"SHT_CUDA_INFO"
	.sectionflags	@""
	.align	4


	//----- nvinfo : EIATTR_CUDA_API_VERSION
	.align		4
        /*0000*/ 	.byte	0x04, 0x37
        /*0002*/ 	.short	(.L_145 - .L_144)
.L_144:
        /*0004*/ 	.word	0x00000082


	//----- nvinfo : EIATTR_KPARAM_INFO
	.align		4
.L_145:
        /*0008*/ 	.byte	0x04, 0x17
        /*000a*/ 	.short	(.L_147 - .L_146)
.L_146:
        /*000c*/ 	.word	0x00000000
        /*0010*/ 	.short	0x0008
        /*0012*/ 	.short	0x0040
        /*0014*/ 	.byte	0x00, 0xf5, 0x21, 0x00


	//----- nvinfo : EIATTR_KPARAM_INFO
	.align		4
.L_147:
        /*0018*/ 	.byte	0x04, 0x17
        /*001a*/ 	.short	(.L_149 - .L_148)
.L_148:
        /*001c*/ 	.word	0x00000000
        /*0020*/ 	.short	0x0007
        /*0022*/ 	.short	0x0038
        /*0024*/ 	.byte	0x00, 0xf5, 0x21, 0x00


	//----- nvinfo : EIATTR_KPARAM_INFO
	.align		4
.L_149:
        /*0028*/ 	.byte	0x04, 0x17
        /*002a*/ 	.short	(.L_151 - .L_150)
.L_150:
        /*002c*/ 	.word	0x00000000
        /*0030*/ 	.short	0x0006
        /*0032*/ 	.short	0x0030
        /*0034*/ 	.byte	0x00, 0xf5, 0x21, 0x00


	//----- nvinfo : EIATTR_KPARAM_INFO
	.align		4
.L_151:
        /*0038*/ 	.byte	0x04, 0x17
        /*003a*/ 	.short	(.L_153 - .L_152)
.L_152:
        /*003c*/ 	.word	0x00000000
        /*0040*/ 	.short	0x0005
        /*0042*/ 	.short	0x0028
        /*0044*/ 	.byte	0x00, 0xf5, 0x21, 0x00


	//----- nvinfo : EIATTR_KPARAM_INFO
	.align		4
.L_153:
        /*0048*/ 	.byte	0x04, 0x17
        /*004a*/ 	.short	(.L_155 - .L_154)
.L_154:
        /*004c*/ 	.word	0x00000000
        /*0050*/ 	.short	0x0004
        /*0052*/ 	.short	0x0020
        /*0054*/ 	.byte	0x00, 0xf5, 0x21, 0x00


	//----- nvinfo : EIATTR_KPARAM_INFO
	.align		4
.L_155:
        /*0058*/ 	.byte	0x04, 0x17
        /*005a*/ 	.short	(.L_157 - .L_156)
.L_156:
        /*005c*/ 	.word	0x00000000
        /*0060*/ 	.short	0x0003
        /*0062*/ 	.short	0x0018
        /*0064*/ 	.byte	0x00, 0xf5, 0x21, 0x00


	//----- nvinfo : EIATTR_KPARAM_INFO
	.align		4
.L_157:
        /*0068*/ 	.byte	0x04, 0x17
        /*006a*/ 	.short	(.L_159 - .L_158)
.L_158:
        /*006c*/ 	.word	0x00000000
        /*0070*/ 	.short	0x0002
        /*0072*/ 	.short	0x0010
        /*0074*/ 	.byte	0x00, 0xf5, 0x21, 0x00


	//----- nvinfo : EIATTR_KPARAM_INFO
	.align		4
.L_159:
        /*0078*/ 	.byte	0x04, 0x17
        /*007a*/ 	.short	(.L_161 - .L_160)
.L_160:
        /*007c*/ 	.word	0x00000000
        /*0080*/ 	.short	0x0001
        /*0082*/ 	.short	0x0008
        /*0084*/ 	.byte	0x00, 0xf5, 0x21, 0x00


	//----- nvinfo : EIATTR_KPARAM_INFO
	.align		4
.L_161:
        /*0088*/ 	.byte	0x04, 0x17
        /*008a*/ 	.short	(.L_163 - .L_162)
.L_162:
        /*008c*/ 	.word	0x00000000
        /*0090*/ 	.short	0x0000
        /*0092*/ 	.short	0x0000
        /*0094*/ 	.byte	0x00, 0xf5, 0x21, 0x00


	//----- nvinfo : EIATTR_SPARSE_MMA_MASK
	.align		4
.L_163:
        /*0098*/ 	.byte	0x03, 0x50
        /*009a*/ 	.short	0x0000


	//----- nvinfo : EIATTR_MAXREG_COUNT
	.align		4
        /*009c*/ 	.byte	0x03, 0x1b
        /*009e*/ 	.short	0x00ff


	//----- nvinfo : EIATTR_NUM_BARRIERS
	.align		4
        /*00a0*/ 	.byte	0x02, 0x4c
        /*00a2*/ 	.byte	0x01
	.zero		1


	//----- nvinfo : EIATTR_MERCURY_ISA_VERSION
	.align		4
        /*00a4*/ 	.byte	0x03, 0x5f
        /*00a6*/ 	.short	0x0101


	//----- nvinfo : EIATTR_VRC_CTA_INIT_COUNT
	.align		4
        /*00a8*/ 	.byte	0x02, 0x4a
	.zero		1
	.zero		1


	//----- nvinfo : EIATTR_EXIT_INSTR_OFFSETS
	.align		4
        /*00ac*/ 	.byte	0x04, 0x1c
        /*00ae*/ 	.short	(.L_165 - .L_164)


	//   ....[0]....
.L_164:
        /*00b0*/ 	.word	0x000008e0


	//   ....[1]....
        /*00b4*/ 	.word	0x00000910


	//   ....[2]....
        /*00b8*/ 	.word	0x000009b0


	//----- nvinfo : EIATTR_CRS_STACK_SIZE
	.align		4
.L_165:
        /*00bc*/ 	.byte	0x04, 0x1e
        /*00be*/ 	.short	(.L_167 - .L_166)
.L_166:
        /*00c0*/ 	.word	0x00000000


	//----- nvinfo : EIATTR_CBANK_PARAM_SIZE
	.align		4
.L_167:
        /*00c4*/ 	.byte	0x03, 0x19
        /*00c6*/ 	.short	0x0048


	//----- nvinfo : EIATTR_PARAM_CBANK
	.align		4
        /*00c8*/ 	.byte	0x04, 0x0a
        /*00ca*/ 	.short	(.L_169 - .L_168)
	.align		4
.L_168:
        /*00cc*/ 	.word	index@(.nv.constant0._Z20MatrixMultiplyKernelPfPKiS1_S_S1_S1_S_S1_S1_)
        /*00d0*/ 	.short	0x0380
        /*00d2*/ 	.short	0x0048


	//----- nvinfo : EIATTR_SW_WAR
	.align		4
.L_169:
        /*00d4*/ 	.byte	0x04, 0x36
        /*00d6*/ 	.short	(.L_171 - .L_170)
.L_170:
        /*00d8*/ 	.word	0x00000008
.L_171:


//--------------------- .nv.callgraph             --------------------------
	.section	.nv.callgraph,"",@"SHT_CUDA_CALLGRAPH"
	.align	4
	.sectionentsize	8
	.align		4
        /*0000*/ 	.word	0x00000000
	.align		4
        /*0004*/ 	.word	0xffffffff
	.align		4
        /*0008*/ 	.word	0x00000000
	.align		4
        /*000c*/ 	.word	0xfffffffe
	.align		4
        /*0010*/ 	.word	0x00000000
	.align		4
        /*0014*/ 	.word	0xfffffffd
	.align		4
        /*0018*/ 	.word	0x00000000
	.align		4
        /*001c*/ 	.word	0xfffffffc


//--------------------- .nv.constant2._Z12reduceKernelPfPiS0_iS_S0_S0_ifii --------------------------
	.section	.nv.constant2._Z12reduceKernelPfPiS0_iS_S0_S0_ifii,"a",@progbits
	.sectionflags	@""
	.align	4
.nv.constant2._Z12reduceKernelPfPiS0_iS_S0_S0_ifii:
        /*0000*/ 	.byte	0x80, 0x2b, 0x00, 0x00, 0x60, 0x2b, 0x00, 0x00, 0x30, 0x3f, 0x00, 0x00, 0xa0, 0x2c, 0x00, 0x00
        /*0010*/ 	.byte	0x80, 0x2c, 0x00, 0x00, 0x30, 0x3f, 0x00, 0x00, 0x50, 0x2d, 0x00, 0x00, 0x80, 0x31, 0x00, 0x00
        /*0020*/ 	.byte	0x20, 0x2d, 0x00, 0x00, 0x30, 0x3f, 0x00, 0x00, 0x90, 0x34, 0x00, 0x00, 0xc0, 0x32, 0x00, 0x00
        /*0030*/ 	.byte	0x30, 0x3f, 0x00, 0x00, 0x70, 0x3b, 0x00, 0x00, 0x90, 0x3a, 0x00, 0x00, 0x30, 0x3f, 0x00, 0x00
        /*0040*/ 	.byte	0x40, 0x3d, 0x00, 0x00, 0xa0, 0x3c, 0x00, 0x00, 0x30, 0x3f, 0x00, 0x00


//--------------------- .nv.constant2._Z9mapKernelPfPiS0_iS_S0_S0_ii --------------------------
	.section	.nv.constant2._Z9mapKernelPfPiS0_iS_S0_S0_ii,"a",@progbits
	.sectionflags	@""
	.align	4
.nv.constant2._Z9mapKernelPfPiS0_iS_S0_S0_ii:
        /*0000*/ 	.byte	0xc0, 0x4a, 0x00, 0x00, 0x50, 0x37, 0x00, 0x00, 0xb0, 0x4a, 0x00, 0x00, 0x10, 0x38, 0x00, 0x00
        /*0010*/ 	.byte	0xf0, 0x37, 0x00, 0x00, 0xb0, 0x4a, 0x00, 0x00, 0xb0, 0x38, 0x00, 0x00, 0xe0, 0x3c, 0x00, 0x00
        /*0020*/ 	.byte	0x90, 0x38, 0x00, 0x00, 0xb0, 0x4a, 0x00, 0x00, 0x00, 0x3f, 0x00, 0x00, 0x30, 0x3e, 0x00, 0x00
        /*0030*/ 	.byte	0xb0, 0x4a, 0x00, 0x00, 0xe0, 0x45, 0x00, 0x00, 0x00, 0x45, 0x00, 0x00, 0xb0, 0x4a, 0x00, 0x00
        /*0040*/ 	.byte	0xa0, 0x47, 0x00, 0x00, 0x10, 0x47, 0x00, 0x00, 0xb0, 0x4a, 0x00, 0x00, 0x70, 0x4a, 0x00, 0x00
        /*0050*/ 	.byte	0x90, 0x4a, 0x00, 0x00, 0x40, 0x49, 0x00, 0x00, 0xb0, 0x4a, 0x00, 0x00


//--------------------- .text._Z9zipKernelPfPiS0_iiS_S0_S0_iS_S0_S0_ii --------------------------
	.section	.text._Z9zipKernelPfPiS0_iiS_S0_S0_iS_S0_S0_ii,"ax",@progbits
	.align	128
        .global         _Z9zipKernelPfPiS0_iiS_S0_S0_iS_S0_S0_ii
        .type           _Z9zipKernelPfPiS0_iiS_S0_S0_iS_S0_S0_ii,@function
        .size           _Z9zipKernelPfPiS0_iiS_S0_S0_iS_S0_S0_ii,(.L_x_259 - _Z9zipKernelPfPiS0_iiS_S0_S0_iS_S0_S0_ii)
        .other          _Z9zipKernelPfPiS0_iiS_S0_S0_iS_S0_S0_ii,@"STO_CUDA_ENTRY STV_DEFAULT"
_Z9zipKernelPfPiS0_iiS_S0_S0_iS_S0_S0_ii:
.text._Z9zipKernelPfPiS0_iiS_S0_S0_iS_S0_S0_ii:
[----:B------:R-:W0:Y:S01]  /*0000*/  LDC R1, c[0x0][0x37c] ;  /* 0x0000df00ff017b82 */ /* 0x000e220000000800 */
[----:B------:R-:W1:Y:S07]  /*0010*/  S2R R3, SR_TID.X ;  /* 0x0000000000037919 */ /* 0x000e6e0000002100 */
[----:B------:R-:W1:Y:S01]  /*0020*/  S2UR UR4, SR_CTAID.X ;  /* 0x00000000000479c3 */ /* 0x000e620000002500 */
[----:B------:R-:W2:Y:S01]  /*0030*/  LDCU UR5, c[0x0][0x398] ;  /* 0x00007300ff0577ac */ /* 0x000ea20008000800 */
[----:B0-----:R-:W-:-:S06]  /*0040*/  VIADD R1, R1, 0xffffff88 ;  /* 0xffffff8801017836 */ /* 0x001fcc0000000000 */
[----:B------:R-:W1:Y:S02]  /*0050*/  LDC R0, c[0x0][0x360] ;  /* 0x0000d800ff007b82 */ /* 0x000e640000000800 */
[----:B-1----:R-:W-:-:S05]  /*0060*/  IMAD R0, R0, UR4, R3 ;  /* 0x0000000400007c24 */ /* 0x002fca000f8e0203 */
[----:B--2---:R-:W-:-:S13]  /*0070*/  ISETP.GE.AND P0, PT, R0, UR5, PT ;  /* 0x0000000500007c0c */ /* 0x004fda000bf06270 */
[----:B------:R-:W-:Y:S05]  /*0080*/  @P0 EXIT ;  /* 0x000000000000094d */ /* 0x000fea0003800000 */
[----:B------:R-:W0:Y:S01]  /*0090*/  LDCU UR4, c[0x0][0x39c] ;  /* 0x00007380ff0477ac */ /* 0x000e220008000800 */
[----:B------:R-:W1:Y:S01]  /*00a0*/  LDCU.64 UR8, c[0x0][0x358] ;  /* 0x00006b00ff0877ac */ /* 0x000e620008000a00 */
[----:B0-----:R-:W-:-:S09]  /*00b0*/  UISETP.GE.AND UP0, UPT, UR4, 0x1, UPT ;  /* 0x000000010400788c */ /* 0x001fd2000bf06270 */
[----:B-1----:R-:W-:Y:S05]  /*00c0*/  BRA.U !UP0, `(.L_x_0) ;  /* 0x0000001d08fc7547 */ /* 0x002fea000b800000 */
[----:B------:R-:W0:Y:S01]  /*00d0*/  LDCU UR5, c[0x0][0x39c] ;  /* 0x00007380ff0577ac */ /* 0x000e220008000800 */
[----:B------:R-:W-:Y:S01]  /*00e0*/  IMAD.MOV.U32 R19, RZ, RZ, R0 ;  /* 0x000000ffff137224 */ /* 0x000fe200078e0000 */
[----:B------:R-:W-:Y:S01]  /*00f0*/  UISETP.GE.U32.AND UP0, UPT, UR4, 0x8, UPT ;  /* 0x000000080400788c */ /* 0x000fe2000bf06070 */
[----:B0-----:R-:W-:-:S08]  /*0100*/  MOV R12, UR5 ;  /* 0x00000005000c7c02 */ /* 0x001fd00008000f00 */
[----:B------:R-:W-:Y:S05]  /*0110*/  BRA.U !UP0, `(.L_x_1) ;  /* 0x0000001108287547 */ /* 0x000fea000b800000 */
[----:B------:R-:W0:Y:S01]  /*0120*/  LDC.64 R12, c[0x0][0x388] ;  /* 0x0000e200ff0c7b82 */ /* 0x000e220000000a00 */
[----:B------:R-:W-:Y:S01]  /*0130*/  ULOP3.LUT UR5, UR4, 0x7ffffff8, URZ, 0xc0, !UPT ;  /* 0x7ffffff804057892 */ /* 0x000fe2000f8ec0ff */
[----:B------:R-:W-:Y:S01]  /*0140*/  IMAD.MOV.U32 R19, RZ, RZ, R0 ;  /* 0x000000ffff137224 */ /* 0x000fe200078e0000 */
[----:B------:R-:W-:Y:S02]  /*0150*/  UIADD3 UR4, UPT, UPT, UR4, -0x4, URZ ;  /* 0xfffffffc04047890 */ /* 0x000fe4000fffe0ff */
[----:B------:R-:W-:-:S04]  /*0160*/  UIADD3 UR5, UPT, UPT, -UR5, URZ, URZ ;  /* 0x000000ff05057290 */ /* 0x000fc8000fffe1ff */
[----:B------:R-:W-:-:S08]  /*0170*/  IMAD.U32 R2, RZ, RZ, UR4 ;  /* 0x00000004ff027e24 */ /* 0x000fd0000f8e00ff */
.L_x_2:
[----:B-1----:R-:W-:-:S05]  /*0180*/  IADD3 R11, PT, PT, R2, 0x3, RZ ;  /* 0x00000003020b7810 */ /* 0x002fca0007ffe0ff */
[----:B0-----:R-:W-:-:S06]  /*0190*/  IMAD.WIDE.U32 R22, R11, 0x4, R12 ;  /* 0x000000040b167825 */ /* 0x001fcc00078e000c */
[----:B------:R-:W2:Y:S01]  /*01a0*/  LDG.E R22, desc[UR8][R22.64] ;  /* 0x0000000816167981 */ /* 0x000ea2000c1e1900 */
[----:B------:R-:W-:-:S04]  /*01b0*/  VIADD R8, R2, 0x2 ;  /* 0x0000000202087836 */ /* 0x000fc80000000000 */
[----:B------:R-:W-:-:S05]  /*01c0*/  IMAD.WIDE.U32 R14, R8, 0x4, R12 ;  /* 0x00000004080e7825 */ /* 0x000fca00078e000c */
[----:B------:R-:W3:Y:S01]  /*01d0*/  LDG.E R3, desc[UR8][R14.64] ;  /* 0x000000080e037981 */ /* 0x000ee2000c1e1900 */
[----:B------:R-:W-:-:S04]  /*01e0*/  VIADD R10, R2, 0x1 ;  /* 0x00000001020a7836 */ /* 0x000fc80000000000 */
[----:B------:R-:W-:-:S05]  /*01f0*/  IMAD.WIDE.U32 R16, R10, 0x4, R12 ;  /* 0x000000040a107825 */ /* 0x000fca00078e000c */
[----:B------:R-:W4:Y:S01]  /*0200*/  LDG.E R5, desc[UR8][R16.64] ;  /* 0x0000000810057981 */ /* 0x000f22000c1e1900 */
[C---:B------:R-:W-:Y:S01]  /*0210*/  IMAD.WIDE.U32 R20, R2.reuse, 0x4, R12 ;  /* 0x0000000402147825 */ /* 0x040fe200078e000c */
[----:B------:R-:W-:-:S04]  /*0220*/  IADD3 R4, PT, PT, R2, -0x1, RZ ;  /* 0xffffffff02047810 */ /* 0x000fc80007ffe0ff */
[----:B------:R0:W5:Y:S01]  /*0230*/  LDG.E R9, desc[UR8][R20.64] ;  /* 0x0000000814097981 */ /* 0x000162000c1e1900 */
[----:B------:R-:W-:-:S05]  /*0240*/  IMAD.WIDE.U32 R24, R4, 0x4, R12 ;  /* 0x0000000404187825 */ /* 0x000fca00078e000c */
[----:B------:R-:W5:Y:S01]  /*0250*/  LDG.E R7, desc[UR8][R24.64] ;  /* 0x0000000818077981 */ /* 0x000f62000c1e1900 */
[-C--:B--2---:R-:W-:Y:S02]  /*0260*/  IABS R6, R22.reuse ;  /* 0x0000001600067213 */ /* 0x084fe40000000000 */
[----:B0-----:R-:W-:Y:S02]  /*0270*/  IABS R20, R22 ;  /* 0x0000001600147213 */ /* 0x001fe40000000000 */
[----:B------:R-:W0:Y:S01]  /*0280*/  I2F.RP R18, R6 ;  /* 0x0000000600127306 */ /* 0x000e220000209400 */
[-C--:B---3--:R-:W-:Y:S02]  /*0290*/  IABS R17, R3.reuse ;  /* 0x0000000300117213 */ /* 0x088fe40000000000 */
[----:B------:R-:W-:-:S05]  /*02a0*/  IABS R23, R3 ;  /* 0x0000000300177213 */ /* 0x000fca0000000000 */
[----:B------:R-:W1:Y:S01]  /*02b0*/  I2F.RP R16, R17 ;  /* 0x0000001100107306 */ /* 0x000e620000209400 */
[----:B------:R-:W-:-:S07]  /*02c0*/  IMAD.MOV R23, RZ, RZ, -R23 ;  /* 0x000000ffff177224 */ /* 0x000fce00078e0a17 */
[----:B0-----:R-:W0:Y:S08]  /*02d0*/  MUFU.RCP R18, R18 ;  /* 0x0000001200127308 */ /* 0x001e300000001000 */
[----:B-1----:R-:W-:Y:S01]  /*02e0*/  MUFU.RCP R16, R16 ;  /* 0x0000001000107308 */ /* 0x002fe20000001000 */
[----:B0-----:R-:W-:Y:S01]  /*02f0*/  VIADD R14, R18, 0xffffffe ;  /* 0x0ffffffe120e7836 */ /* 0x001fe20000000000 */
[----:B------:R-:W-:-:S06]  /*0300*/  IABS R18, R19 ;  /* 0x0000001300127213 */ /* 0x000fcc0000000000 */
[----:B------:R0:W1:Y:S02]  /*0310*/  F2I.FTZ.U32.TRUNC.NTZ R15, R14 ;  /* 0x0000000e000f7305 */ /* 0x000064000021f000 */
[----:B0-----:R-:W-:Y:S02]  /*0320*/  HFMA2 R14, -RZ, RZ, 0, 0 ;  /* 0x00000000ff0e7431 */ /* 0x001fe400000001ff */
[----:B-1----:R-:W-:-:S04]  /*0330*/  IMAD.MOV R21, RZ, RZ, -R15 ;  /* 0x000000ffff157224 */ /* 0x002fc800078e0a0f */
[----:B------:R-:W-:-:S04]  /*0340*/  IMAD R21, R21, R6, RZ ;  /* 0x0000000615157224 */ /* 0x000fc800078e02ff */
[----:B------:R-:W-:-:S04]  /*0350*/  IMAD.HI.U32 R15, R15, R21, R14 ;  /* 0x000000150f0f7227 */ /* 0x000fc800078e000e */
[----:B------:R-:W-:Y:S02]  /*0360*/  IMAD.MOV R21, RZ, RZ, -R20 ;  /* 0x000000ffff157224 */ /* 0x000fe400078e0a14 */
[----:B------:R-:W-:-:S04]  /*0370*/  IMAD.HI.U32 R14, R15, R18, RZ ;  /* 0x000000120f0e7227 */ /* 0x000fc800078e00ff */
[----:B------:R-:W-:Y:S01]  /*0380*/  IMAD R15, R14, R21, R18 ;  /* 0x000000150e0f7224 */ /* 0x000fe200078e0212 */
[----:B------:R-:W-:Y:S02]  /*0390*/  IADD3 R18, PT, PT, R16, 0xffffffe, RZ ;  /* 0x0ffffffe10127810 */ /* 0x000fe40007ffe0ff */
[----:B----4-:R-:W-:Y:S02]  /*03a0*/  IABS R16, R5 ;  /* 0x0000000500107213 */ /* 0x010fe40000000000 */
[----:B------:R-:W-:-:S13]  /*03b0*/  ISETP.GT.U32.AND P1, PT, R6, R15, PT ;  /* 0x0000000f0600720c */ /* 0x000fda0003f24070 */
[----:B------:R-:W-:Y:S02]  /*03c0*/  @!P1 IMAD.IADD R15, R15, 0x1, -R6 ;  /* 0x000000010f0f9824 */ /* 0x000fe400078e0a06 */
[----:B------:R-:W-:Y:S01]  /*03d0*/  @!P1 VIADD R14, R14, 0x1 ;  /* 0x000000010e0e9836 */ /* 0x000fe20000000000 */
[----:B------:R-:W-:Y:S02]  /*03e0*/  ISETP.NE.AND P1, PT, R22, RZ, PT ;  /* 0x000000ff1600720c */ /* 0x000fe40003f25270 */
[----:B------:R-:W-:Y:S02]  /*03f0*/  ISETP.GE.U32.AND P0, PT, R15, R6, PT ;  /* 0x000000060f00720c */ /* 0x000fe40003f06070 */
[----:B------:R-:W0:Y:S01]  /*0400*/  F2I.FTZ.U32.TRUNC.NTZ R15, R18 ;  /* 0x00000012000f7305 */ /* 0x000e22000021f000 */
[----:B------:R-:W-:-:S04]  /*0410*/  LOP3.LUT R6, R19, R22, RZ, 0x3c, !PT ;  /* 0x0000001613067212 */ /* 0x000fc800078e3cff */
[----:B------:R-:W-:-:S03]  /*0420*/  ISETP.GE.AND P2, PT, R6, RZ, PT ;  /* 0x000000ff0600720c */ /* 0x000fc60003f46270 */
[----:B------:R-:W1:Y:S03]  /*0430*/  I2F.RP R18, R16 ;  /* 0x0000001000127306 */ /* 0x000e660000209400 */
[----:B------:R-:W-:-:S05]  /*0440*/  @P0 VIADD R14, R14, 0x1 ;  /* 0x000000010e0e0836 */ /* 0x000fca0000000000 */
[----:B------:R-:W-:Y:S01]  /*0450*/  MOV R6, R14 ;  /* 0x0000000e00067202 */ /* 0x000fe20000000f00 */
[----:B0-----:R-:W-:-:S04]  /*0460*/  IMAD.MOV R14, RZ, RZ, -R15 ;  /* 0x000000ffff0e7224 */ /* 0x001fc800078e0a0f */
[----:B------:R-:W-:Y:S02]  /*0470*/  IMAD R21, R14, R17, RZ ;  /* 0x000000110e157224 */ /* 0x000fe400078e02ff */
[----:B------:R-:W-:Y:S02]  /*0480*/  HFMA2 R14, -RZ, RZ, 0, 0 ;  /* 0x00000000ff0e7431 */ /* 0x000fe400000001ff */
[----:B------:R-:W-:Y:S01]  /*0490*/  @!P2 IMAD.MOV R6, RZ, RZ, -R6 ;  /* 0x000000ffff06a224 */ /* 0x000fe200078e0a06 */
[----:B------:R-:W-:Y:S01]  /*04a0*/  @!P1 LOP3.LUT R6, RZ, R22, RZ, 0x33, !PT ;  /* 0x00000016ff069212 */ /* 0x000fe200078e33ff */
[----:B-1----:R-:W0:Y:S03]  /*04b0*/  MUFU.RCP R18, R18 ;  /* 0x0000001200127308 */ /* 0x002e260000001000 */
[----:B------:R-:W-:Y:S01]  /*04c0*/  IABS R20, R6 ;  /* 0x0000000600147213 */ /* 0x000fe20000000000 */
[----:B------:R-:W-:-:S04]  /*04d0*/  IMAD.HI.U32 R14, R15, R21, R14 ;  /* 0x000000150f0e7227 */ /* 0x000fc800078e000e */
[----:B------:R-:W-:Y:S01]  /*04e0*/  IMAD.MOV.U32 R15, RZ, RZ, R20 ;  /* 0x000000ffff0f7224 */ /* 0x000fe200078e0014 */
[----:B------:R-:W-:Y:S02]  /*04f0*/  MOV R20, R23 ;  /* 0x0000001700147202 */ /* 0x000fe40000000f00 */
[----:B-----5:R-:W-:Y:S01]  /*0500*/  IABS R23, R9 ;  /* 0x0000000900177213 */ /* 0x020fe20000000000 */
[----:B------:R-:W-:-:S04]  /*0510*/  IMAD.HI.U32 R14, R14, R15, RZ ;  /* 0x0000000f0e0e7227 */ /* 0x000fc800078e00ff */
[----:B------:R-:W-:Y:S02]  /*0520*/  IMAD R20, R14, R20, R15 ;  /* 0x000000140e147224 */ /* 0x000fe400078e020f */
[----:B0-----:R-:W-:-:S03]  /*0530*/  VIADD R15, R18, 0xffffffe ;  /* 0x0ffffffe120f7836 */ /* 0x001fc60000000000 */
[----:B------:R-:W-:-:S03]  /*0540*/  ISETP.GT.U32.AND P1, PT, R17, R20, PT ;  /* 0x000000141100720c */ /* 0x000fc60003f24070 */
[----:B------:R-:W0:Y:S10]  /*0550*/  F2I.FTZ.U32.TRUNC.NTZ R15, R15 ;  /* 0x0000000f000f7305 */ /* 0x000e34000021f000 */
[----:B------:R-:W-:Y:S01]  /*0560*/  @!P1 IMAD.IADD R20, R20, 0x1, -R17 ;  /* 0x0000000114149824 */ /* 0x000fe200078e0a11 */
[----:B------:R-:W-:-:S02]  /*0570*/  @!P1 IADD3 R14, PT, PT, R14, 0x1, RZ ;  /* 0x000000010e0e9810 */ /* 0x000fc40007ffe0ff */
[----:B------:R-:W-:Y:S02]  /*0580*/  ISETP.NE.AND P1, PT, R3, RZ, PT ;  /* 0x000000ff0300720c */ /* 0x000fe40003f25270 */
[----:B------:R-:W-:Y:S01]  /*0590*/  ISETP.GE.U32.AND P0, PT, R20, R17, PT ;  /* 0x000000111400720c */ /* 0x000fe20003f06070 */
[----:B0-----:R-:W-:Y:S01]  /*05a0*/  IMAD.MOV R21, RZ, RZ, -R15 ;  /* 0x000000ffff157224 */ /* 0x001fe200078e0a0f */
[----:B------:R-:W-:-:S03]  /*05b0*/  LOP3.LUT R17, R6, R3, RZ, 0x3c, !PT ;  /* 0x0000000306117212 */ /* 0x000fc600078e3cff */
[----:B------:R-:W-:Y:S01]  /*05c0*/  IMAD R21, R21, R16, RZ ;  /* 0x0000001015157224 */ /* 0x000fe200078e02ff */
[----:B------:R-:W-:Y:S02]  /*05d0*/  ISETP.GE.AND P2, PT, R17, RZ, PT ;  /* 0x000000ff1100720c */ /* 0x000fe40003f46270 */
[----:B------:R-:W0:Y:S05]  /*05e0*/  I2F.RP R17, R23 ;  /* 0x0000001700117306 */ /* 0x000e2a0000209400 */
[----:B------:R-:W-:-:S05]  /*05f0*/  @P0 VIADD R14, R14, 0x1 ;  /* 0x000000010e0e0836 */ /* 0x000fca0000000000 */
[----:B------:R-:W-:Y:S01]  /*0600*/  MOV R18, R14 ;  /* 0x0000000e00127202 */ /* 0x000fe20000000f00 */
[----:B------:R-:W-:-:S04]  /*0610*/  IMAD.MOV.U32 R14, RZ, RZ, RZ ;  /* 0x000000ffff0e7224 */ /* 0x000fc800078e00ff */
[----:B------:R-:W-:Y:S01]  /*0620*/  @!P2 IMAD.MOV R18, RZ, RZ, -R18 ;  /* 0x000000ffff12a224 */ /* 0x000fe200078e0a12 */
[----:B------:R-:W-:Y:S01]  /*0630*/  @!P1 LOP3.LUT R18, RZ, R3, RZ, 0x33, !PT ;  /* 0x00000003ff129212 */ /* 0x000fe200078e33ff */
[----:B------:R-:W-:Y:S01]  /*0640*/  IMAD.HI.U32 R14, R15, R21, R14 ;  /* 0x000000150f0e7227 */ /* 0x000fe200078e000e */
[----:B------:R-:W-:Y:S01]  /*0650*/  IABS R21, R7 ;  /* 0x0000000700157213 */ /* 0x000fe20000000000 */
[----:B0-----:R-:W0:Y:S01]  /*0660*/  MUFU.RCP R17, R17 ;  /* 0x0000001100117308 */ /* 0x001e220000001000 */
[----:B------:R-:W-:Y:S02]  /*0670*/  IABS R15, R5 ;  /* 0x00000005000f7213 */ /* 0x000fe40000000000 */
[----:B------:R-:W-:Y:S02]  /*0680*/  IABS R25, R18 ;  /* 0x0000001200197213 */ /* 0x000fe40000000000 */
[----:B------:R-:W-:-:S03]  /*0690*/  IADD3 R15, PT, PT, RZ, -R15, RZ ;  /* 0x8000000fff0f7210 */ /* 0x000fc60007ffe0ff */
[----:B------:R-:W1:Y:S01]  /*06a0*/  I2F.RP R24, R21 ;  /* 0x0000001500187306 */ /* 0x000e620000209400 */
[----:B------:R-:W-:Y:S01]  /*06b0*/  IMAD.HI.U32 R20, R14, R25, RZ ;  /* 0x000000190e147227 */ /* 0x000fe200078e00ff */
[----:B------:R-:W-:-:S03]  /*06c0*/  LOP3.LUT R14, R18, R5, RZ, 0x3c, !PT ;  /* 0x00000005120e7212 */ /* 0x000fc600078e3cff */
[----:B------:R-:W-:Y:S01]  /*06d0*/  IMAD R25, R20, R15, R25 ;  /* 0x0000000f14197224 */ /* 0x000fe200078e0219 */
[----:B------:R-:W-:Y:S01]  /*06e0*/  ISETP.GE.AND P2, PT, R14, RZ, PT ;  /* 0x000000ff0e00720c */ /* 0x000fe20003f46270 */
[----:B0-----:R-:W-:-:S03]  /*06f0*/  VIADD R15, R17, 0xffffffe ;  /* 0x0ffffffe110f7836 */ /* 0x001fc60000000000 */
[----:B------:R-:W-:Y:S01]  /*0700*/  ISETP.GT.U32.AND P1, PT, R16, R25, PT ;  /* 0x000000191000720c */ /* 0x000fe20003f24070 */
[----:B-1----:R-:W0:-:S12]  /*0710*/  MUFU.RCP R24, R24 ;  /* 0x0000001800187308 */ /* 0x002e180000001000 */
[----:B------:R-:W-:Y:S01]  /*0720*/  @!P1 IMAD.IADD R25, R25, 0x1, -R16 ;  /* 0x0000000119199824 */ /* 0x000fe200078e0a10 */
[----:B------:R-:W1:Y:S01]  /*0730*/  F2I.FTZ.U32.TRUNC.NTZ R15, R15 ;  /* 0x0000000f000f7305 */ /* 0x000e62000021f000 */
[----:B------:R-:W-:Y:S02]  /*0740*/  @!P1 IADD3 R20, PT, PT, R20, 0x1, RZ ;  /* 0x0000000114149810 */ /* 0x000fe40007ffe0ff */
[----:B------:R-:W-:Y:S02]  /*0750*/  ISETP.NE.AND P1, PT, R5, RZ, PT ;  /* 0x000000ff0500720c */ /* 0x000fe40003f25270 */
[----:B------:R-:W-:Y:S01]  /*0760*/  ISETP.GE.U32.AND P0, PT, R25, R16, PT ;  /* 0x000000101900720c */ /* 0x000fe20003f06070 */
[----:B0-----:R-:W-:Y:S01]  /*0770*/  VIADD R16, R24, 0xffffffe ;  /* 0x0ffffffe18107836 */ /* 0x001fe20000000000 */
[----:B------:R-:W-:-:S03]  /*0780*/  IABS R24, R9 ;  /* 0x0000000900187213 */ /* 0x000fc60000000000 */
[----:B------:R-:W0:Y:S02]  /*0790*/  F2I.FTZ.U32.TRUNC.NTZ R17, R16 ;  /* 0x0000001000117305 */ /* 0x000e24000021f000 */
[----:B------:R-:W-:Y:S01]  /*07a0*/  IMAD.MOV R26, RZ, RZ, -R24 ;  /* 0x000000ffff1a7224 */ /* 0x000fe200078e0a18 */
[----:B-1----:R-:W-:-:S05]  /*07b0*/  IADD3 R14, PT, PT, RZ, -R15, RZ ;  /* 0x8000000fff0e7210 */ /* 0x002fca0007ffe0ff */
[----:B------:R-:W-:Y:S02]  /*07c0*/  @P0 VIADD R20, R20, 0x1 ;  /* 0x0000000114140836 */ /* 0x000fe40000000000 */
[----:B------:R-:W-:Y:S02]  /*07d0*/  IMAD R25, R14, R23, RZ ;  /* 0x000000170e197224 */ /* 0x000fe400078e02ff */
[----:B------:R-:W-:Y:S02]  /*07e0*/  IMAD.MOV.U32 R14, RZ, RZ, RZ ;  /* 0x000000ffff0e7224 */ /* 0x000fe400078e00ff */
[----:B------:R-:W-:Y:S01]  /*07f0*/  @!P2 IMAD.MOV R20, RZ, RZ, -R20 ;  /* 0x000000ffff14a224 */ /* 0x000fe200078e0a14 */
[----:B------:R-:W-:Y:S01]  /*0800*/  @!P1 LOP3.LUT R20, RZ, R5, RZ, 0x33, !PT ;  /* 0x00000005ff149212 */ /* 0x000fe200078e33ff */
[----:B------:R-:W-:Y:S01]  /*0810*/  IMAD.HI.U32 R14, R15, R25, R14 ;  /* 0x000000190f0e7227 */ /* 0x000fe200078e000e */
[----:B0-----:R-:W-:Y:S02]  /*0820*/  IADD3 R16, PT, PT, RZ, -R17, RZ ;  /* 0x80000011ff107210 */ /* 0x001fe40007ffe0ff */
[----:B------:R-:W-:-:S03]  /*0830*/  IABS R15, R20 ;  /* 0x00000014000f7213 */ /* 0x000fc60000000000 */
[----:B------:R-:W-:Y:S02]  /*0840*/  IMAD R25, R16, R21, RZ ;  /* 0x0000001510197224 */ /* 0x000fe400078e02ff */
[----:B------:R-:W-:Y:S02]  /*0850*/  IMAD.MOV.U32 R16, RZ, RZ, RZ ;  /* 0x000000ffff107224 */ /* 0x000fe400078e00ff */
[----:B------:R-:W-:-:S04]  /*0860*/  IMAD.HI.U32 R24, R14, R15, RZ ;  /* 0x0000000f0e187227 */ /* 0x000fc800078e00ff */
[----:B------:R-:W-:Y:S01]  /*0870*/  IMAD.HI.U32 R25, R17, R25, R16 ;  /* 0x0000001911197227 */ /* 0x000fe200078e0010 */
[----:B------:R-:W-:-:S03]  /*0880*/  IADD3 R16, PT, PT, R2, -0x2, RZ ;  /* 0xfffffffe02107810 */ /* 0x000fc60007ffe0ff */
[----:B------:R-:W-:Y:S02]  /*0890*/  IMAD R26, R24, R26, R15 ;  /* 0x0000001a181a7224 */ /* 0x000fe400078e020f */
[----:B------:R-:W-:-:S05]  /*08a0*/  IMAD.WIDE.U32 R14, R16, 0x4, R12 ;  /* 0x00000004100e7825 */ /* 0x000fca00078e000c */
[----:B------:R-:W2:Y:S01]  /*08b0*/  LDG.E R17, desc[UR8][R14.64] ;  /* 0x000000080e117981 */ /* 0x000ea2000c1e1900 */
[----:B------:R-:W-:Y:S01]  /*08c0*/  ISETP.GT.U32.AND P1, PT, R23, R26, PT ;  /* 0x0000001a1700720c */ /* 0x000fe20003f24070 */
[----:B------:R-:W-:Y:S02]  /*08d0*/  IMAD.MOV R27, RZ, RZ, -R6 ;  /* 0x000000ffff1b7224 */ /* 0x000fe400078e0a06 */
[----:B------:R-:W-:Y:S02]  /*08e0*/  IMAD R11, R11, 0x4, R1 ;  /* 0x000000040b0b7824 */ /* 0x000fe400078e0201 */
[----:B------:R-:W-:Y:S01]  /*08f0*/  IMAD R22, R22, R27, R19 ;  /* 0x0000001b16167224 */ /* 0x000fe200078e0213 */
[----:B------:R-:W-:-:S04]  /*0900*/  LOP3.LUT R19, R20, R9, RZ, 0x3c, !PT ;  /* 0x0000000914137212 */ /* 0x000fc800078e3cff */
[----:B------:R-:W-:Y:S01]  /*0910*/  ISETP.GE.AND P2, PT, R19, RZ, PT ;  /* 0x000000ff1300720c */ /* 0x000fe20003f46270 */
[----:B------:R0:W-:Y:S01]  /*0920*/  STL [R11], R22 ;  /* 0x000000160b007387 */ /* 0x0001e20000100800 */
[----:B------:R-:W-:Y:S01]  /*0930*/  IABS R19, R7 ;  /* 0x0000000700137213 */ /* 0x000fe20000000000 */
[----:B------:R-:W-:Y:S01]  /*0940*/  @!P1 IMAD.IADD R26, R26, 0x1, -R23 ;  /* 0x000000011a1a9824 */ /* 0x000fe200078e0a17 */
[----:B------:R-:W-:Y:S02]  /*0950*/  @!P1 IADD3 R24, PT, PT, R24, 0x1, RZ ;  /* 0x0000000118189810 */ /* 0x000fe40007ffe0ff */
[----:B------:R-:W-:Y:S02]  /*0960*/  ISETP.NE.AND P1, PT, R9, RZ, PT ;  /* 0x000000ff0900720c */ /* 0x000fe40003f25270 */
[----:B------:R-:W-:Y:S01]  /*0970*/  ISETP.GE.U32.AND P0, PT, R26, R23, PT ;  /* 0x000000171a00720c */ /* 0x000fe20003f06070 */
[----:B0-----:R-:W-:-:S12]  /*0980*/  VIADD R11, R2, 0xfffffffd ;  /* 0xfffffffd020b7836 */ /* 0x001fd80000000000 */
[----:B------:R-:W-:-:S05]  /*0990*/  @P0 VIADD R24, R24, 0x1 ;  /* 0x0000000118180836 */ /* 0x000fca0000000000 */
[----:B------:R-:W-:Y:S02]  /*09a0*/  @!P2 IADD3 R24, PT, PT, -R24, RZ, RZ ;  /* 0x000000ff1818a210 */ /* 0x000fe40007ffe1ff */
[----:B------:R-:W-:Y:S02]  /*09b0*/  @!P1 LOP3.LUT R24, RZ, R9, RZ, 0x33, !PT ;  /* 0x00000009ff189212 */ /* 0x000fe400078e33ff */
[----:B--2---:R-:W-:-:S04]  /*09c0*/  IABS R23, R17 ;  /* 0x0000001100177213 */ /* 0x004fc80000000000 */
[----:B------:R-:W0:Y:S08]  /*09d0*/  I2F.RP R26, R23 ;  /* 0x00000017001a7306 */ /* 0x000e300000209400 */
[----:B0-----:R-:W0:Y:S02]  /*09e0*/  MUFU.RCP R26, R26 ;  /* 0x0000001a001a7308 */ /* 0x001e240000001000 */
[----:B0-----:R-:W-:Y:S01]  /*09f0*/  VIADD R14, R26, 0xffffffe ;  /* 0x0ffffffe1a0e7836 */ /* 0x001fe20000000000 */
[----:B------:R-:W-:-:S05]  /*0a00*/  IABS R26, R24 ;  /* 0x00000018001a7213 */ /* 0x000fca0000000000 */
[----:B------:R0:W1:Y:S01]  /*0a10*/  F2I.FTZ.U32.TRUNC.NTZ R15, R14 ;  /* 0x0000000e000f7305 */ /* 0x000062000021f000 */
[----:B------:R-:W-:Y:S01]  /*0a20*/  IMAD.HI.U32 R25, R25, R26, RZ ;  /* 0x0000001a19197227 */ /* 0x000fe200078e00ff */
[----:B0-----:R-:W-:-:S05]  /*0a30*/  IADD3 R14, PT, PT, RZ, -R19, RZ ;  /* 0x80000013ff0e7210 */ /* 0x001fca0007ffe0ff */
[----:B------:R-:W-:Y:S02]  /*0a40*/  IMAD R26, R25, R14, R26 ;  /* 0x0000000e191a7224 */ /* 0x000fe400078e021a */
[----:B-1----:R-:W-:Y:S02]  /*0a50*/  IMAD.MOV R28, RZ, RZ, -R15 ;  /* 0x000000ffff1c7224 */ /* 0x002fe400078e0a0f */
[----:B------:R-:W-:Y:S02]  /*0a60*/  IMAD.MOV.U32 R14, RZ, RZ, RZ ;  /* 0x000000ffff0e7224 */ /* 0x000fe400078e00ff */
[----:B------:R-:W-:-:S04]  /*0a70*/  IMAD R19, R28, R23, RZ ;  /* 0x000000171c137224 */ /* 0x000fc800078e02ff */
[----:B------:R-:W-:-:S04]  /*0a80*/  IMAD.HI.U32 R22, R15, R19, R14 ;  /* 0x000000130f167227 */ /* 0x000fc800078e000e */
[----:B------:R-:W-:-:S05]  /*0a90*/  IMAD.WIDE.U32 R14, R11, 0x4, R12 ;  /* 0x000000040b0e7825 */ /* 0x000fca00078e000c */
[----:B------:R-:W2:Y:S01]  /*0aa0*/  LDG.E R19, desc[UR8][R14.64] ;  /* 0x000000080e137981 */ /* 0x000ea2000c1e1900 */
[----:B------:R-:W-:Y:S01]  /*0ab0*/  ISETP.GT.U32.AND P1, PT, R21, R26, PT ;  /* 0x0000001a1500720c */ /* 0x000fe20003f24070 */
[----:B------:R-:W-:Y:S01]  /*0ac0*/  IMAD.MOV R27, RZ, RZ, -R18 ;  /* 0x000000ffff1b7224 */ /* 0x000fe200078e0a12 */
[----:B------:R-:W-:-:S03]  /*0ad0*/  LEA R8, R8, R1, 0x2 ;  /* 0x0000000108087211 */ /* 0x000fc600078e10ff */
[----:B------:R-:W-:Y:S01]  /*0ae0*/  IMAD R3, R3, R27, R6 ;  /* 0x0000001b03037224 */ /* 0x000fe200078e0206 */
[----:B------:R-:W-:-:S04]  /*0af0*/  LOP3.LUT R6, R24, R7, RZ, 0x3c, !PT ;  /* 0x0000000718067212 */ /* 0x000fc800078e3cff */
[----:B------:R-:W-:Y:S01]  /*0b00*/  ISETP.GE.AND P2, PT, R6, RZ, PT ;  /* 0x000000ff0600720c */ /* 0x000fe20003f46270 */
[----:B------:R0:W-:Y:S01]  /*0b10*/  STL [R8], R3 ;  /* 0x0000000308007387 */ /* 0x0001e20000100800 */
[----:B------:R-:W-:Y:S01]  /*0b20*/  IABS R6, R17 ;  /* 0x0000001100067213 */ /* 0x000fe20000000000 */
[----:B------:R-:W-:Y:S01]  /*0b30*/  @!P1 VIADD R25, R25, 0x1 ;  /* 0x0000000119199836 */ /* 0x000fe20000000000 */
[-C--:B------:R-:W-:Y:S02]  /*0b40*/  @!P1 IADD3 R26, PT, PT, R26, -R21.reuse, RZ ;  /* 0x800000151a1a9210 */ /* 0x080fe40007ffe0ff */
[----:B------:R-:W-:Y:S02]  /*0b50*/  ISETP.NE.AND P1, PT, R7, RZ, PT ;  /* 0x000000ff0700720c */ /* 0x000fe40003f25270 */
[----:B------:R-:W-:Y:S01]  /*0b60*/  ISETP.GE.U32.AND P0, PT, R26, R21, PT ;  /* 0x000000151a00720c */ /* 0x000fe20003f06070 */
[----:B0-----:R-:W-:-:S12]  /*0b70*/  VIADD R3, R2, 0xfffffffc ;  /* 0xfffffffc02037836 */ /* 0x001fd80000000000 */
[----:B------:R-:W-:-:S04]  /*0b80*/  @P0 VIADD R25, R25, 0x1 ;  /* 0x0000000119190836 */ /* 0x000fc80000000000 */
[----:B------:R-:W-:Y:S01]  /*0b90*/  @!P2 IMAD.MOV R25, RZ, RZ, -R25 ;  /* 0x000000ffff19a224 */ /* 0x000fe200078e0a19 */
[----:B------:R-:W-:-:S04]  /*0ba0*/  @!P1 LOP3.LUT R25, RZ, R7, RZ, 0x33, !PT ;  /* 0x00000007ff199212 */ /* 0x000fc800078e33ff */
[----:B------:R-:W-:-:S05]  /*0bb0*/  IABS R27, R25 ;  /* 0x00000019001b7213 */ /* 0x000fca0000000000 */
[----:B------:R-:W-:Y:S01]  /*0bc0*/  IMAD.HI.U32 R22, R22, R27, RZ ;  /* 0x0000001b16167227 */ /* 0x000fe200078e00ff */
[----:B--2---:R-:W-:-:S04]  /*0bd0*/  IABS R21, R19 ;  /* 0x0000001300157213 */ /* 0x004fc80000000000 */
[----:B------:R-:W0:Y:S08]  /*0be0*/  I2F.RP R26, R21 ;  /* 0x00000015001a7306 */ /* 0x000e300000209400 */
[----:B0-----:R-:W0:Y:S02]  /*0bf0*/  MUFU.RCP R26, R26 ;  /* 0x0000001a001a7308 */ /* 0x001e240000001000 */
[----:B0-----:R-:W-:Y:S01]  /*0c00*/  IADD3 R14, PT, PT, R26, 0xffffffe, RZ ;  /* 0x0ffffffe1a0e7810 */ /* 0x001fe20007ffe0ff */
[----:B------:R-:W-:-:S05]  /*0c10*/  IMAD.MOV R26, RZ, RZ, -R6 ;  /* 0x000000ffff1a7224 */ /* 0x000fca00078e0a06 */
[----:B------:R0:W1:Y:S01]  /*0c20*/  F2I.FTZ.U32.TRUNC.NTZ R15, R14 ;  /* 0x0000000e000f7305 */ /* 0x000062000021f000 */
[----:B------:R-:W-:Y:S02]  /*0c30*/  IMAD R26, R22, R26, R27 ;  /* 0x0000001a161a7224 */ /* 0x000fe400078e021b */
[----:B0-----:R-:W-:Y:S02]  /*0c40*/  IMAD.MOV.U32 R14, RZ, RZ, RZ ;  /* 0x000000ffff0e7224 */ /* 0x001fe400078e00ff */
[----:B-1----:R-:W-:-:S05]  /*0c50*/  IMAD.MOV R28, RZ, RZ, -R15 ;  /* 0x000000ffff1c7224 */ /* 0x002fca00078e0a0f */
[----:B------:R-:W-:-:S05]  /*0c60*/  MOV R6, R28 ;  /* 0x0000001c00067202 */ /* 0x000fca0000000f00 */
[----:B------:R-:W-:-:S04]  /*0c70*/  IMAD R29, R6, R21, RZ ;  /* 0x00000015061d7224 */ /* 0x000fc800078e02ff */
[----:B------:R-:W-:-:S04]  /*0c80*/  IMAD.HI.U32 R8, R15, R29, R14 ;  /* 0x0000001d0f087227 */ /* 0x000fc800078e000e */
[----:B------:R-:W-:-:S05]  /*0c90*/  IMAD.WIDE.U32 R14, R3, 0x4, R12 ;  /* 0x00000004030e7825 */ /* 0x000fca00078e000c */
[----:B------:R0:W2:Y:S01]  /*0ca0*/  LDG.E R6, desc[UR8][R14.64] ;  /* 0x000000080e067981 */ /* 0x0000a2000c1e1900 */
[----:B------:R-:W-:Y:S01]  /*0cb0*/  ISETP.GT.U32.AND P1, PT, R23, R26, PT ;  /* 0x0000001a1700720c */ /* 0x000fe20003f24070 */
[--C-:B------:R-:W-:Y:S01]  /*0cc0*/  IMAD R16, R16, 0x4, R1.reuse ;  /* 0x0000000410107824 */ /* 0x100fe200078e0201 */
[-C--:B------:R-:W-:Y:S01]  /*0cd0*/  LEA R10, R10, R1.reuse, 0x2 ;  /* 0x000000010a0a7211 */ /* 0x080fe200078e10ff */
[----:B------:R-:W-:Y:S01]  /*0ce0*/  IMAD R11, R11, 0x4, R1 ;  /* 0x000000040b0b7824 */ /* 0x000fe200078e0201 */
[----:B------:R-:W-:Y:S01]  /*0cf0*/  LEA R4, R4, R1, 0x2 ;  /* 0x0000000104047211 */ /* 0x000fe200078e10ff */
[----:B------:R-:W-:-:S04]  /*0d00*/  UIADD3 UR5, UPT, UPT, UR5, 0x8, URZ ;  /* 0x0000000805057890 */ /* 0x000fc8000fffe0ff */
[----:B------:R-:W-:-:S04]  /*0d10*/  UISETP.NE.AND UP0, UPT, UR5, URZ, UPT ;  /* 0x000000ff0500728c */ /* 0x000fc8000bf05270 */
[-C--:B------:R-:W-:Y:S02]  /*0d20*/  @!P1 IADD3 R26, PT, PT, R26, -R23.reuse, RZ ;  /* 0x800000171a1a9210 */ /* 0x080fe40007ffe0ff */
[----:B------:R-:W-:Y:S02]  /*0d30*/  @!P1 IADD3 R22, PT, PT, R22, 0x1, RZ ;  /* 0x0000000116169810 */ /* 0x000fe40007ffe0ff */
[----:B------:R-:W-:Y:S01]  /*0d40*/  ISETP.GE.U32.AND P0, PT, R26, R23, PT ;  /* 0x000000171a00720c */ /* 0x000fe20003f06070 */
[----:B------:R-:W-:Y:S01]  /*0d50*/  IMAD.MOV R23, RZ, RZ, -R20 ;  /* 0x000000ffff177224 */ /* 0x000fe200078e0a14 */
[----:B------:R-:W-:Y:S02]  /*0d60*/  ISETP.NE.AND P1, PT, R17, RZ, PT ;  /* 0x000000ff1100720c */ /* 0x000fe40003f25270 */
[----:B------:R-:W-:Y:S01]  /*0d70*/  IABS R26, R19 ;  /* 0x00000013001a7213 */ /* 0x000fe20000000000 */
[----:B------:R-:W-:Y:S01]  /*0d80*/  IMAD R5, R5, R23, R18 ;  /* 0x0000001705057224 */ /* 0x000fe200078e0212 */
[----:B------:R-:W-:-:S02]  /*0d90*/  LOP3.LUT R18, R25, R17, RZ, 0x3c, !PT ;  /* 0x0000001119127212 */ /* 0x000fc400078e3cff */
[----:B------:R-:W-:Y:S02]  /*0da0*/  IADD3 R26, PT, PT, RZ, -R26, RZ ;  /* 0x8000001aff1a7210 */ /* 0x000fe40007ffe0ff */
[----:B------:R-:W-:Y:S01]  /*0db0*/  ISETP.GE.AND P2, PT, R18, RZ, PT ;  /* 0x000000ff1200720c */ /* 0x000fe20003f46270 */
[----:B------:R1:W-:Y:S02]  /*0dc0*/  STL [R10], R5 ;  /* 0x000000050a007387 */ /* 0x0003e40000100800 */
[----:B------:R-:W-:Y:S01]  /*0dd0*/  @P0 VIADD R22, R22, 0x1 ;  /* 0x0000000116160836 */ /* 0x000fe20000000000 */
[----:B-1----:R-:W-:-:S09]  /*0de0*/  LEA R10, R3, R1, 0x2 ;  /* 0x00000001030a7211 */ /* 0x002fd200078e10ff */
[----:B------:R-:W-:Y:S01]  /*0df0*/  @!P2 IMAD.MOV R22, RZ, RZ, -R22 ;  /* 0x000000ffff16a224 */ /* 0x000fe200078e0a16 */
[----:B------:R-:W-:-:S04]  /*0e00*/  @!P1 LOP3.LUT R22, RZ, R17, RZ, 0x33, !PT ;  /* 0x00000011ff169212 */ /* 0x000fc800078e33ff */
[----:B0-----:R-:W-:-:S05]  /*0e10*/  IABS R15, R22 ;  /* 0x00000016000f7213 */ /* 0x001fca0000000000 */
[----:B------:R-:W-:-:S04]  /*0e20*/  IMAD.HI.U32 R8, R8, R15, RZ ;  /* 0x0000000f08087227 */ /* 0x000fc800078e00ff */
[----:B------:R-:W-:-:S05]  /*0e30*/  IMAD R26, R8, R26, R15 ;  /* 0x0000001a081a7224 */ /* 0x000fca00078e020f */
[----:B------:R-:W-:-:S13]  /*0e40*/  ISETP.GT.U32.AND P1, PT, R21, R26, PT ;  /* 0x0000001a1500720c */ /* 0x000fda0003f24070 */
[----:B------:R-:W-:Y:S02]  /*0e50*/  @!P1 IMAD.IADD R26, R26, 0x1, -R21 ;  /* 0x000000011a1a9824 */ /* 0x000fe400078e0a15 */
[----:B------:R-:W-:Y:S01]  /*0e60*/  @!P1 VIADD R8, R8, 0x1 ;  /* 0x0000000108089836 */ /* 0x000fe20000000000 */
[----:B------:R-:W-:Y:S02]  /*0e70*/  ISETP.NE.AND P1, PT, R19, RZ, PT ;  /* 0x000000ff1300720c */ /* 0x000fe40003f25270 */
[----:B------:R-:W-:-:S13]  /*0e80*/  ISETP.GE.U32.AND P0, PT, R26, R21, PT ;  /* 0x000000151a00720c */ /* 0x000fda0003f06070 */
[----:B------:R-:W-:Y:S02]  /*0e90*/  @P0 IADD3 R8, PT, PT, R8, 0x1, RZ ;  /* 0x0000000108080810 */ /* 0x000fe40007ffe0ff */
[----:B--2---:R-:W-:-:S05]  /*0ea0*/  IABS R23, R6 ;  /* 0x0000000600177213 */ /* 0x004fca0000000000 */
[----:B------:R-:W-:-:S04]  /*0eb0*/  IMAD.MOV.U32 R18, RZ, RZ, R23 ;  /* 0x000000ffff127224 */ /* 0x000fc800078e0017 */
[----:B------:R-:W0:Y:S08]  /*0ec0*/  I2F.RP R23, R18 ;  /* 0x0000001200177306 */ /* 0x000e300000209400 */
[----:B0-----:R-:W0:Y:S02]  /*0ed0*/  MUFU.RCP R14, R23 ;  /* 0x00000017000e7308 */ /* 0x001e240000001000 */
[----:B0-----:R-:W-:Y:S01]  /*0ee0*/  VIADD R15, R14, 0xffffffe ;  /* 0x0ffffffe0e0f7836 */ /* 0x001fe20000000000 */
[----:B------:R-:W-:-:S04]  /*0ef0*/  LOP3.LUT R14, R22, R19, RZ, 0x3c, !PT ;  /* 0x00000013160e7212 */ /* 0x000fc800078e3cff */
[----:B------:R-:W-:Y:S01]  /*0f00*/  ISETP.GE.AND P2, PT, R14, RZ, PT ;  /* 0x000000ff0e00720c */ /* 0x000fe20003f46270 */
[----:B------:R-:W0:Y:S01]  /*0f10*/  F2I.FTZ.U32.TRUNC.NTZ R15, R15 ;  /* 0x0000000f000f7305 */ /* 0x000e22000021f000 */
[----:B------:R-:W-:Y:S01]  /*0f20*/  IMAD.MOV.U32 R14, RZ, RZ, RZ ;  /* 0x000000ffff0e7224 */ /* 0x000fe200078e00ff */
[----:B0-----:R-:W-:-:S05]  /*0f30*/  IADD3 R21, PT, PT, RZ, -R15, RZ ;  /* 0x8000000fff157210 */ /* 0x001fca0007ffe0ff */
[----:B------:R-:W-:-:S04]  /*0f40*/  IMAD R21, R21, R18, RZ ;  /* 0x0000001215157224 */ /* 0x000fc800078e02ff */
[----:B------:R-:W-:-:S04]  /*0f50*/  IMAD.HI.U32 R14, R15, R21, R14 ;  /* 0x000000150f0e7227 */ /* 0x000fc800078e000e */
[----:B------:R-:W-:Y:S01]  /*0f60*/  IMAD.MOV.U32 R15, RZ, RZ, R8 ;  /* 0x000000ffff0f7224 */ /* 0x000fe200078e0008 */
[----:B------:R-:W-:-:S03]  /*0f70*/  IABS R8, R6 ;  /* 0x0000000600087213 */ /* 0x000fc60000000000 */
[----:B------:R-:W-:Y:S01]  /*0f80*/  @!P2 IMAD.MOV R15, RZ, RZ, -R15 ;  /* 0x000000ffff0fa224 */ /* 0x000fe200078e0a0f */
[----:B------:R-:W-:Y:S02]  /*0f90*/  @!P1 LOP3.LUT R15, RZ, R19, RZ, 0x33, !PT ;  /* 0x00000013ff0f9212 */ /* 0x000fe400078e33ff */
[----:B------:R-:W-:Y:S02]  /*0fa0*/  IADD3 R23, PT, PT, RZ, -R8, RZ ;  /* 0x80000008ff177210 */ /* 0x000fe40007ffe0ff */
[----:B------:R-:W-:-:S05]  /*0fb0*/  IABS R21, R15 ;  /* 0x0000000f00157213 */ /* 0x000fca0000000000 */
[----:B------:R-:W-:Y:S01]  /*0fc0*/  IMAD.HI.U32 R8, R14, R21, RZ ;  /* 0x000000150e087227 */ /* 0x000fe200078e00ff */
[----:B------:R-:W-:-:S03]  /*0fd0*/  LOP3.LUT R14, R15, R6, RZ, 0x3c, !PT ;  /* 0x000000060f0e7212 */ /* 0x000fc600078e3cff */
[----:B------:R-:W-:Y:S01]  /*0fe0*/  IMAD R21, R8, R23, R21 ;  /* 0x0000001708157224 */ /* 0x000fe200078e0215 */
[----:B------:R-:W-:Y:S01]  /*0ff0*/  ISETP.GE.AND P2, PT, R14, RZ, PT ;  /* 0x000000ff0e00720c */ /* 0x000fe20003f46270 */
[----:B------:R-:W-:-:S03]  /*1000*/  IMAD.MOV R14, RZ, RZ, -R24 ;  /* 0x000000ffff0e7224 */ /* 0x000fc600078e0a18 */
[----:B------:R-:W-:Y:S01]  /*1010*/  ISETP.GT.U32.AND P1, PT, R18, R21, PT ;  /* 0x000000151200720c */ /* 0x000fe20003f24070 */
[----:B------:R-:W-:Y:S01]  /*1020*/  IMAD R9, R9, R14, R20 ;  /* 0x0000000e09097224 */ /* 0x000fe200078e0214 */
[----:B------:R-:W-:Y:S01]  /*1030*/  IADD3 R20, PT, PT, -R15, RZ, RZ ;  /* 0x000000ff0f147210 */ /* 0x000fe20007ffe1ff */
[----:B------:R-:W-:-:S04]  /*1040*/  IMAD.MOV R14, RZ, RZ, -R25 ;  /* 0x000000ffff0e7224 */ /* 0x000fc800078e0a19 */
[----:B------:R-:W-:-:S06]  /*1050*/  IMAD R7, R7, R14, R24 ;  /* 0x0000000e07077224 */ /* 0x000fcc00078e0218 */
[----:B------:R-:W-:Y:S02]  /*1060*/  @!P1 IMAD.IADD R21, R21, 0x1, -R18 ;  /* 0x0000000115159824 */ /* 0x000fe400078e0a12 */
[----:B------:R-:W-:Y:S01]  /*1070*/  @!P1 VIADD R8, R8, 0x1 ;  /* 0x0000000108089836 */ /* 0x000fe20000000000 */
[----:B------:R-:W-:Y:S02]  /*1080*/  ISETP.NE.AND P1, PT, R6, RZ, PT ;  /* 0x000000ff0600720c */ /* 0x000fe40003f25270 */
[----:B------:R-:W-:Y:S01]  /*1090*/  ISETP.GE.U32.AND P0, PT, R21, R18, PT ;  /* 0x000000121500720c */ /* 0x000fe20003f06070 */
[--C-:B------:R-:W-:Y:S02]  /*10a0*/  IMAD.MOV R18, RZ, RZ, -R22.reuse ;  /* 0x000000ffff127224 */ /* 0x100fe400078e0a16 */
[----:B------:R-:W-:Y:S02]  /*10b0*/  IMAD R22, R19, R20, R22 ;  /* 0x0000001413167224 */ /* 0x000fe400078e0216 */
[----:B------:R-:W-:-:S08]  /*10c0*/  IMAD R17, R17, R18, R25 ;  /* 0x0000001211117224 */ /* 0x000fd000078e0219 */
[----:B------:R-:W-:-:S05]  /*10d0*/  @P0 VIADD R8, R8, 0x1 ;  /* 0x0000000108080836 */ /* 0x000fca0000000000 */
[----:B------:R-:W-:Y:S02]  /*10e0*/  @!P2 IADD3 R8, PT, PT, -R8, RZ, RZ ;  /* 0x000000ff0808a210 */ /* 0x000fe40007ffe1ff */
[----:B------:R-:W-:-:S05]  /*10f0*/  @!P1 LOP3.LUT R8, RZ, R6, RZ, 0x33, !PT ;  /* 0x00000006ff089212 */ /* 0x000fca00078e33ff */
[--C-:B------:R-:W-:Y:S02]  /*1100*/  IMAD.MOV R21, RZ, RZ, -R8.reuse ;  /* 0x000000ffff157224 */ /* 0x100fe400078e0a08 */
[----:B------:R-:W-:Y:S02]  /*1110*/  IMAD.MOV.U32 R19, RZ, RZ, R8 ;  /* 0x000000ffff137224 */ /* 0x000fe400078e0008 */
[----:B------:R-:W-:Y:S02]  /*1120*/  IMAD R15, R6, R21, R15 ;  /* 0x00000015060f7224 */ /* 0x000fe400078e020f */
[C---:B------:R-:W-:Y:S02]  /*1130*/  IMAD R6, R2.reuse, 0x4, R1 ;  /* 0x0000000402067824 */ /* 0x040fe400078e0201 */
[----:B------:R-:W-:-:S03]  /*1140*/  VIADD R2, R2, 0xfffffff8 ;  /* 0xfffffff802027836 */ /* 0x000fc60000000000 */
[----:B------:R1:W-:Y:S04]  /*1150*/  STL [R6], R9 ;  /* 0x0000000906007387 */ /* 0x0003e80000100800 */
[----:B------:R1:W-:Y:S04]  /*1160*/  STL [R4], R7 ;  /* 0x0000000704007387 */ /* 0x0003e80000100800 */
[----:B------:R1:W-:Y:S04]  /*1170*/  STL [R16], R17 ;  /* 0x0000001110007387 */ /* 0x0003e80000100800 */
[----:B------:R1:W-:Y:S04]  /*1180*/  STL [R11], R22 ;  /* 0x000000160b007387 */ /* 0x0003e80000100800 */
[----:B------:R1:W-:Y:S01]  /*1190*/  STL [R10], R15 ;  /* 0x0000000f0a007387 */ /* 0x0003e20000100800 */
[----:B------:R-:W-:Y:S05]  /*11a0*/  BRA.U UP0, `(.L_x_2) ;  /* 0xffffffed00f47547 */ /* 0x000fea000b83ffff */
[----:B------:R-:W-:-:S07]  /*11b0*/  IADD3 R12, PT, PT, R2, 0x4, RZ ;  /* 0x00000004020c7810 */ /* 0x000fce0007ffe0ff */
.L_x_1:
[----:B------:R-:W0:Y:S02]  /*11c0*/  LDCU UR4, c[0x0][0x39c] ;  /* 0x00007380ff0477ac */ /* 0x000e240008000800 */
[----:B0-----:R-:W-:-:S09]  /*11d0*/  ULOP3.LUT UP0, UR5, UR4, 0x7, URZ, 0xc0, !UPT ;  /* 0x0000000704057892 */ /* 0x001fd2000f80c0ff */
[----:B------:R-:W-:Y:S05]  /*11e0*/  BRA.U !UP0, `(.L_x_0) ;  /* 0x0000000d08b47547 */ /* 0x000fea000b800000 */
[----:B------:R-:W-:Y:S02]  /*11f0*/  UISETP.GE.U32.AND UP0, UPT, UR5, 0x4, UPT ;  /* 0x000000040500788c */ /* 0x000fe4000bf06070 */
[----:B------:R-:W-:-:S07]  /*1200*/  ULOP3.LUT UP1, UR6, UR4, 0x3, URZ, 0xc0, !UPT ;  /* 0x0000000304067892 */ /* 0x000fce000f82c0ff */
[----:B------:R-:W-:Y:S05]  /*1210*/  BRA.U !UP0, `(.L_x_3) ;  /* 0x00000009080c7547 */ /* 0x000fea000b800000 */
[----:B------:R-:W0:Y:S01]  /*1220*/  LDC.64 R2, c[0x0][0x388] ;  /* 0x0000e200ff027b82 */ /* 0x000e220000000a00 */
[----:B-1----:R-:W-:-:S04]  /*1230*/  VIADD R4, R12, 0xffffffff ;  /* 0xffffffff0c047836 */ /* 0x002fc80000000000 */
[----:B0-----:R-:W-:-:S05]  /*1240*/  IMAD.WIDE.U32 R14, R4, 0x4, R2 ;  /* 0x00000004040e7825 */ /* 0x001fca00078e0002 */
[----:B------:R-:W2:Y:S01]  /*1250*/  LDG.E R8, desc[UR8][R14.64] ;  /* 0x000000080e087981 */ /* 0x000ea2000c1e1900 */
[----:B------:R-:W-:-:S04]  /*1260*/  VIADD R6, R12, 0xfffffffe ;  /* 0xfffffffe0c067836 */ /* 0x000fc80000000000 */
[----:B------:R-:W-:-:S05]  /*1270*/  IMAD.WIDE.U32 R16, R6, 0x4, R2 ;  /* 0x0000000406107825 */ /* 0x000fca00078e0002 */
[----:B------:R0:W3:Y:S01]  /*1280*/  LDG.E R5, desc[UR8][R16.64] ;  /* 0x0000000810057981 */ /* 0x0000e2000c1e1900 */
[----:B------:R-:W-:-:S05]  /*1290*/  IADD3 R10, PT, PT, R12, -0x3, RZ ;  /* 0xfffffffd0c0a7810 */ /* 0x000fca0007ffe0ff */
[----:B------:R-:W-:-:S05]  /*12a0*/  IMAD.WIDE.U32 R20, R10, 0x4, R2 ;  /* 0x000000040a147825 */ /* 0x000fca00078e0002 */
[----:B------:R-:W4:Y:S01]  /*12b0*/  LDG.E R7, desc[UR8][R20.64] ;  /* 0x0000000814077981 */ /* 0x000f22000c1e1900 */
[----:B------:R-:W-:-:S04]  /*12c0*/  VIADD R12, R12, 0xfffffffc ;  /* 0xfffffffc0c0c7836 */ /* 0x000fc80000000000 */
[----:B------:R-:W-:-:S05]  /*12d0*/  IMAD.WIDE.U32 R22, R12, 0x4, R2 ;  /* 0x000000040c167825 */ /* 0x000fca00078e0002 */
[----:B------:R-:W5:Y:S01]  /*12e0*/  LDG.E R9, desc[UR8][R22.64] ;  /* 0x0000000816097981 */ /* 0x000f62000c1e1900 */
[----:B0-----:R-:W-:Y:S01]  /*12f0*/  IABS R17, R19 ;  /* 0x0000001300117213 */ /* 0x001fe20000000000 */
[----:B------:R-:W-:Y:S01]  /*1300*/  IMAD R6, R6, 0x4, R1 ;  /* 0x0000000406067824 */ /* 0x000fe200078e0201 */
[----:B------:R-:W-:Y:S02]  /*1310*/  LEA R10, R10, R1, 0x2 ;  /* 0x000000010a0a7211 */ /* 0x000fe400078e10ff */
[----:B--2---:R-:W-:-:S04]  /*1320*/  IABS R13, R8 ;  /* 0x00000008000d7213 */ /* 0x004fc80000000000 */
[----:B------:R-:W0:Y:S01]  /*1330*/  I2F.RP R14, R13 ;  /* 0x0000000d000e7306 */ /* 0x000e220000209400 */
[-C--:B---3--:R-:W-:Y:S02]  /*1340*/  IABS R11, R5.reuse ;  /* 0x00000005000b7213 */ /* 0x088fe40000000000 */
[----:B------:R-:W-:-:S05]  /*1350*/  IABS R18, R5 ;  /* 0x0000000500127213 */ /* 0x000fca0000000000 */
[----:B0-----:R-:W0:Y:S02]  /*1360*/  MUFU.RCP R14, R14 ;  /* 0x0000000e000e7308 */ /* 0x001e240000001000 */
[----:B0-----:R-:W-:-:S06]  /*1370*/  VIADD R2, R14, 0xffffffe ;  /* 0x0ffffffe0e027836 */ /* 0x001fcc0000000000 */
[----:B------:R0:W1:Y:S02]  /*1380*/  F2I.FTZ.U32.TRUNC.NTZ R3, R2 ;  /* 0x0000000200037305 */ /* 0x000064000021f000 */
[----:B0-----:R-:W-:Y:S01]  /*1390*/  IMAD.MOV.U32 R2, RZ, RZ, RZ ;  /* 0x000000ffff027224 */ /* 0x001fe200078e00ff */
[----:B-1----:R-:W-:-:S05]  /*13a0*/  IADD3 R16, PT, PT, RZ, -R3, RZ ;  /* 0x80000003ff107210 */ /* 0x002fca0007ffe0ff */
[----:B------:R-:W-:Y:S01]  /*13b0*/  IMAD R15, R16, R13, RZ ;  /* 0x0000000d100f7224 */ /* 0x000fe200078e02ff */
[----:B------:R-:W-:-:S03]  /*13c0*/  IABS R16, R8 ;  /* 0x0000000800107213 */ /* 0x000fc60000000000 */
[----:B------:R-:W-:Y:S02]  /*13d0*/  IMAD.HI.U32 R3, R3, R15, R2 ;  /* 0x0000000f03037227 */ /* 0x000fe400078e0002 */
[----:B------:R-:W0:Y:S02]  /*13e0*/  I2F.RP R15, R11 ;  /* 0x0000000b000f7306 */ /* 0x000e240000209400 */
[----:B------:R-:W-:Y:S01]  /*13f0*/  IMAD.MOV.U32 R2, RZ, RZ, R17 ;  /* 0x000000ffff027224 */ /* 0x000fe200078e0011 */
[----:B------:R-:W-:-:S03]  /*1400*/  IADD3 R17, PT, PT, RZ, -R16, RZ ;  /* 0x80000010ff117210 */ /* 0x000fc60007ffe0ff */
[----:B------:R-:W-:-:S04]  /*1410*/  IMAD.HI.U32 R14, R3, R2, RZ ;  /* 0x00000002030e7227 */ /* 0x000fc800078e00ff */
[----:B------:R-:W-:Y:S01]  /*1420*/  IMAD R2, R14, R17, R2 ;  /* 0x000000110e027224 */ /* 0x000fe200078e0202 */
[----:B0-----:R-:W0:Y:S04]  /*1430*/  MUFU.RCP R15, R15 ;  /* 0x0000000f000f7308 */ /* 0x001e280000001000 */
[----:B------:R-:W-:-:S13]  /*1440*/  ISETP.GT.U32.AND P1, PT, R13, R2, PT ;  /* 0x000000020d00720c */ /* 0x000fda0003f24070 */
[----:B------:R-:W-:Y:S01]  /*1450*/  @!P1 IMAD.IADD R2, R2, 0x1, -R13 ;  /* 0x0000000102029824 */ /* 0x000fe200078e0a0d */
[----:B------:R-:W-:Y:S01]  /*1460*/  @!P1 IADD3 R14, PT, PT, R14, 0x1, RZ ;  /* 0x000000010e0e9810 */ /* 0x000fe20007ffe0ff */
[----:B0-----:R-:W-:Y:S01]  /*1470*/  VIADD R3, R15, 0xffffffe ;  /* 0x0ffffffe0f037836 */ /* 0x001fe20000000000 */
[----:B------:R-:W-:Y:S02]  /*1480*/  ISETP.NE.AND P1, PT, R8, RZ, PT ;  /* 0x000000ff0800720c */ /* 0x000fe40003f25270 */
[----:B------:R-:W-:Y:S02]  /*1490*/  ISETP.GE.U32.AND P0, PT, R2, R13, PT ;  /* 0x0000000d0200720c */ /* 0x000fe40003f06070 */
[----:B------:R-:W-:Y:S01]  /*14a0*/  LOP3.LUT R2, R19, R8, RZ, 0x3c, !PT ;  /* 0x0000000813027212 */ /* 0x000fe200078e3cff */
[----:B------:R-:W0:Y:S01]  /*14b0*/  F2I.FTZ.U32.TRUNC.NTZ R3, R3 ;  /* 0x0000000300037305 */ /* 0x000e22000021f000 */
[----:B----4-:R-:W-:Y:S02]  /*14c0*/  IABS R13, R7 ;  /* 0x00000007000d7213 */ /* 0x010fe40000000000 */
[----:B------:R-:W-:-:S05]  /*14d0*/  ISETP.GE.AND P2, PT, R2, RZ, PT ;  /* 0x000000ff0200720c */ /* 0x000fca0003f46270 */
[----:B------:R-:W1:Y:S02]  /*14e0*/  I2F.RP R15, R13 ;  /* 0x0000000d000f7306 */ /* 0x000e640000209400 */
[----:B------:R-:W-:Y:S02]  /*14f0*/  @P0 VIADD R14, R14, 0x1 ;  /* 0x000000010e0e0836 */ /* 0x000fe40000000000 */
[----:B0-----:R-:W-:-:S04]  /*1500*/  IMAD.MOV R2, RZ, RZ, -R3 ;  /* 0x000000ffff027224 */ /* 0x001fc800078e0a03 */
[----:B------:R-:W-:Y:S02]  /*1510*/  @!P2 IADD3 R14, PT, PT, -R14, RZ, RZ ;  /* 0x000000ff0e0ea210 */ /* 0x000fe40007ffe1ff */
[----:B------:R-:W-:Y:S01]  /*1520*/  @!P1 LOP3.LUT R14, RZ, R8, RZ, 0x33, !PT ;  /* 0x00000008ff0e9212 */ /* 0x000fe200078e33ff */
[----:B------:R-:W-:Y:S02]  /*1530*/  IMAD R17, R2, R11, RZ ;  /* 0x0000000b02117224 */ /* 0x000fe400078e02ff */
[----:B------:R-:W-:Y:S01]  /*1540*/  IMAD.MOV.U32 R2, RZ, RZ, RZ ;  /* 0x000000ffff027224 */ /* 0x000fe200078e00ff */
[----:B------:R-:W-:Y:S01]  /*1550*/  IABS R16, R14 ;  /* 0x0000000e00107213 */ /* 0x000fe20000000000 */
[----:B-1----:R-:W0:Y:S02]  /*1560*/  MUFU.RCP R15, R15 ;  /* 0x0000000f000f7308 */ /* 0x002e240000001000 */
[----:B------:R-:W-:Y:S01]  /*1570*/  IMAD.HI.U32 R2, R3, R17, R2 ;  /* 0x0000001103027227 */ /* 0x000fe200078e0002 */
[----:B------:R-:W-:-:S03]  /*1580*/  MOV R3, R16 ;  /* 0x0000001000037202 */ /* 0x000fc60000000f00 */
[----:B------:R-:W-:Y:S01]  /*1590*/  IMAD.MOV R17, RZ, RZ, -R18 ;  /* 0x000000ffff117224 */ /* 0x000fe200078e0a12 */
[----:B------:R-:W-:Y:S01]  /*15a0*/  IABS R18, R7 ;  /* 0x0000000700127213 */ /* 0x000fe20000000000 */
[----:B------:R-:W-:-:S04]  /*15b0*/  IMAD.HI.U32 R16, R2, R3, RZ ;  /* 0x0000000302107227 */ /* 0x000fc800078e00ff */
[----:B------:R-:W-:Y:S02]  /*15c0*/  IMAD R2, R16, R17, R3 ;  /* 0x0000001110027224 */ /* 0x000fe400078e0203 */
[----:B------:R-:W-:-:S03]  /*15d0*/  IMAD.MOV R18, RZ, RZ, -R18 ;  /* 0x000000ffff127224 */ /* 0x000fc600078e0a12 */
[----:B------:R-:W-:Y:S01]  /*15e0*/  ISETP.GT.U32.AND P1, PT, R11, R2, PT ;  /* 0x000000020b00720c */ /* 0x000fe20003f24070 */
[----:B0-----:R-:W-:-:S06]  /*15f0*/  VIADD R3, R15, 0xffffffe ;  /* 0x0ffffffe0f037836 */ /* 0x001fcc0000000000 */
[----:B------:R-:W0:Y:S06]  /*1600*/  F2I.FTZ.U32.TRUNC.NTZ R3, R3 ;  /* 0x0000000300037305 */ /* 0x000e2c000021f000 */
[----:B------:R-:W-:Y:S01]  /*1610*/  @!P1 IMAD.IADD R2, R2, 0x1, -R11 ;  /* 0x0000000102029824 */ /* 0x000fe200078e0a0b */
[----:B------:R-:W-:Y:S02]  /*1620*/  @!P1 IADD3 R16, PT, PT, R16, 0x1, RZ ;  /* 0x0000000110109810 */ /* 0x000fe40007ffe0ff */
[----:B------:R-:W-:Y:S02]  /*1630*/  ISETP.NE.AND P1, PT, R5, RZ, PT ;  /* 0x000000ff0500720c */ /* 0x000fe40003f25270 */
[----:B------:R-:W-:-:S02]  /*1640*/  ISETP.GE.U32.AND P0, PT, R2, R11, PT ;  /* 0x0000000b0200720c */ /* 0x000fc40003f06070 */
[----:B------:R-:W-:Y:S02]  /*1650*/  LOP3.LUT R2, R14, R5, RZ, 0x3c, !PT ;  /* 0x000000050e027212 */ /* 0x000fe400078e3cff */
[----:B-----5:R-:W-:Y:S02]  /*1660*/  IABS R11, R9 ;  /* 0x00000009000b7213 */ /* 0x020fe40000000000 */
[----:B------:R-:W-:Y:S01]  /*1670*/  ISETP.GE.AND P2, PT, R2, RZ, PT ;  /* 0x000000ff0200720c */ /* 0x000fe20003f46270 */
[----:B0-----:R-:W-:-:S04]  /*1680*/  IMAD.MOV R2, RZ, RZ, -R3 ;  /* 0x000000ffff027224 */ /* 0x001fc800078e0a03 */
[----:B------:R-:W-:Y:S02]  /*1690*/  IMAD R15, R2, R13, RZ ;  /* 0x0000000d020f7224 */ /* 0x000fe400078e02ff */
[----:B------:R-:W-:Y:S02]  /*16a0*/  IMAD.MOV.U32 R2, RZ, RZ, RZ ;  /* 0x000000ffff027224 */ /* 0x000fe400078e00ff */
[----:B------:R-:W-:Y:S02]  /*16b0*/  @P0 VIADD R16, R16, 0x1 ;  /* 0x0000000110100836 */ /* 0x000fe40000000000 */
[----:B------:R-:W-:Y:S02]  /*16c0*/  IMAD.HI.U32 R2, R3, R15, R2 ;  /* 0x0000000f03027227 */ /* 0x000fe400078e0002 */
[----:B------:R-:W0:Y:S01]  /*16d0*/  I2F.RP R15, R11 ;  /* 0x0000000b000f7306 */ /* 0x000e220000209400 */
[----:B------:R-:W-:Y:S02]  /*16e0*/  @!P2 IADD3 R16, PT, PT, -R16, RZ, RZ ;  /* 0x000000ff1010a210 */ /* 0x000fe40007ffe1ff */
[----:B------:R-:W-:-:S04]  /*16f0*/  @!P1 LOP3.LUT R16, RZ, R5, RZ, 0x33, !PT ;  /* 0x00000005ff109212 */ /* 0x000fc800078e33ff */
[----:B------:R-:W-:-:S04]  /*1700*/  IABS R17, R16 ;  /* 0x0000001000117213 */ /* 0x000fc80000000000 */
[----:B------:R-:W-:Y:S01]  /*1710*/  MOV R3, R17 ;  /* 0x0000001100037202 */ /* 0x000fe20000000f00 */
[----:B------:R-:W-:Y:S01]  /*1720*/  IMAD.MOV.U32 R17, RZ, RZ, R18 ;  /* 0x000000ffff117224 */ /* 0x000fe200078e0012 */
[----:B0-----:R-:W0:Y:S03]  /*1730*/  MUFU.RCP R15, R15 ;  /* 0x0000000f000f7308 */ /* 0x001e260000001000 */
[----:B------:R-:W-:-:S04]  /*1740*/  IMAD.HI.U32 R18, R2, R3, RZ ;  /* 0x0000000302127227 */ /* 0x000fc800078e00ff */
[----:B------:R-:W-:Y:S01]  /*1750*/  IMAD R2, R18, R17, R3 ;  /* 0x0000001112027224 */ /* 0x000fe200078e0203 */
[----:B------:R-:W-:-:S04]  /*1760*/  IABS R17, R9 ;  /* 0x0000000900117213 */ /* 0x000fc80000000000 */
[----:B------:R-:W-:Y:S01]  /*1770*/  ISETP.GT.U32.AND P1, PT, R13, R2, PT ;  /* 0x000000020d00720c */ /* 0x000fe20003f24070 */
[----:B------:R-:W-:Y:S01]  /*1780*/  IMAD.MOV R20, RZ, RZ, -R17 ;  /* 0x000000ffff147224 */ /* 0x000fe200078e0a11 */
[----:B0-----:R-:W-:-:S11]  /*1790*/  IADD3 R3, PT, PT, R15, 0xffffffe, RZ ;  /* 0x0ffffffe0f037810 */ /* 0x001fd60007ffe0ff */
[----:B------:R-:W-:Y:S01]  /*17a0*/  @!P1 IMAD.IADD R2, R2, 0x1, -R13 ;  /* 0x0000000102029824 */ /* 0x000fe200078e0a0d */
[----:B------:R-:W0:Y:S01]  /*17b0*/  F2I.FTZ.U32.TRUNC.NTZ R3, R3 ;  /* 0x0000000300037305 */ /* 0x000e22000021f000 */
[----:B------:R-:W-:Y:S01]  /*17c0*/  @!P1 VIADD R18, R18, 0x1 ;  /* 0x0000000112129836 */ /* 0x000fe20000000000 */
[----:B------:R-:W-:Y:S02]  /*17d0*/  ISETP.NE.AND P1, PT, R7, RZ, PT ;  /* 0x000000ff0700720c */ /* 0x000fe40003f25270 */
[----:B------:R-:W-:Y:S02]  /*17e0*/  ISETP.GE.U32.AND P0, PT, R2, R13, PT ;  /* 0x0000000d0200720c */ /* 0x000fe40003f06070 */
[----:B------:R-:W-:-:S04]  /*17f0*/  LOP3.LUT R2, R16, R7, RZ, 0x3c, !PT ;  /* 0x0000000710027212 */ /* 0x000fc800078e3cff */
[----:B------:R-:W-:Y:S02]  /*1800*/  ISETP.GE.AND P2, PT, R2, RZ, PT ;  /* 0x000000ff0200720c */ /* 0x000fe40003f46270 */
[----:B0-----:R-:W-:-:S05]  /*1810*/  IADD3 R2, PT, PT, RZ, -R3, RZ ;  /* 0x80000003ff027210 */ /* 0x001fca0007ffe0ff */
[----:B------:R-:W-:Y:S02]  /*1820*/  @P0 VIADD R18, R18, 0x1 ;  /* 0x0000000112120836 */ /* 0x000fe40000000000 */
[----:B------:R-:W-:Y:S02]  /*1830*/  IMAD R13, R2, R11, RZ ;  /* 0x0000000b020d7224 */ /* 0x000fe400078e02ff */
[----:B------:R-:W-:Y:S02]  /*1840*/  HFMA2 R2, -RZ, RZ, 0, 0 ;  /* 0x00000000ff027431 */ /* 0x000fe400000001ff */
[----:B------:R-:W-:Y:S01]  /*1850*/  @!P2 IMAD.MOV R18, RZ, RZ, -R18 ;  /* 0x000000ffff12a224 */ /* 0x000fe200078e0a12 */
[----:B------:R-:W-:-:S04]  /*1860*/  @!P1 LOP3.LUT R18, RZ, R7, RZ, 0x33, !PT ;  /* 0x00000007ff129212 */ /* 0x000fc800078e33ff */
[----:B------:R-:W-:Y:S01]  /*1870*/  IABS R15, R18 ;  /* 0x00000012000f7213 */ /* 0x000fe20000000000 */
[----:B------:R-:W-:-:S04]  /*1880*/  IMAD.HI.U32 R2, R3, R13, R2 ;  /* 0x0000000d03027227 */ /* 0x000fc800078e0002 */
[----:B------:R-:W-:Y:S02]  /*1890*/  IMAD.MOV.U32 R3, RZ, RZ, R15 ;  /* 0x000000ffff037224 */ /* 0x000fe400078e000f */
[----:B------:R-:W-:Y:S02]  /*18a0*/  IMAD.MOV R13, RZ, RZ, -R18 ;  /* 0x000000ffff0d7224 */ /* 0x000fe400078e0a12 */
[----:B------:R-:W-:-:S04]  /*18b0*/  IMAD.HI.U32 R2, R2, R3, RZ ;  /* 0x0000000302027227 */ /* 0x000fc800078e00ff */
[----:B------:R-:W-:Y:S01]  /*18c0*/  IMAD R20, R2, R20, R3 ;  /* 0x0000001402147224 */ /* 0x000fe200078e0203 */
[----:B------:R-:W-:Y:S01]  /*18d0*/  LOP3.LUT R3, R18, R9, RZ, 0x3c, !PT ;  /* 0x0000000912037212 */ /* 0x000fe200078e3cff */
[----:B------:R-:W-:-:S03]  /*18e0*/  IMAD R7, R7, R13, R16 ;  /* 0x0000000d07077224 */ /* 0x000fc600078e0210 */
[----:B------:R-:W-:Y:S02]  /*18f0*/  ISETP.GT.U32.AND P1, PT, R11, R20, PT ;  /* 0x000000140b00720c */ /* 0x000fe40003f24070 */
[----:B------:R-:W-:Y:S02]  /*1900*/  ISETP.GE.AND P2, PT, R3, RZ, PT ;  /* 0x000000ff0300720c */ /* 0x000fe40003f46270 */
[----:B------:R-:W-:-:S05]  /*1910*/  IADD3 R3, PT, PT, -R14, RZ, RZ ;  /* 0x000000ff0e037210 */ /* 0x000fca0007ffe1ff */
[----:B------:R-:W-:Y:S02]  /*1920*/  IMAD R8, R8, R3, R19 ;  /* 0x0000000308087224 */ /* 0x000fe400078e0213 */
[----:B------:R-:W-:Y:S02]  /*1930*/  IMAD R3, R4, 0x4, R1 ;  /* 0x0000000404037824 */ /* 0x000fe400078e0201 */
[----:B------:R-:W-:Y:S01]  /*1940*/  @!P1 IMAD.IADD R20, R20, 0x1, -R11 ;  /* 0x0000000114149824 */ /* 0x000fe200078e0a0b */
[----:B------:R-:W-:Y:S01]  /*1950*/  @!P1 IADD3 R2, PT, PT, R2, 0x1, RZ ;  /* 0x0000000102029810 */ /* 0x000fe20007ffe0ff */
[----:B------:R-:W-:Y:S01]  /*1960*/  IMAD R4, R12, 0x4, R1 ;  /* 0x000000040c047824 */ /* 0x000fe200078e0201 */
[----:B------:R-:W-:Y:S01]  /*1970*/  ISETP.NE.AND P1, PT, R9, RZ, PT ;  /* 0x000000ff0900720c */ /* 0x000fe20003f25270 */
[----:B------:R0:W-:Y:S01]  /*1980*/  STL [R3], R8 ;  /* 0x0000000803007387 */ /* 0x0001e20000100800 */
[----:B------:R-:W-:Y:S01]  /*1990*/  ISETP.GE.U32.AND P0, PT, R20, R11, PT ;  /* 0x0000000b1400720c */ /* 0x000fe20003f06070 */
[----:B------:R-:W-:-:S04]  /*19a0*/  IMAD.MOV R11, RZ, RZ, -R16 ;  /* 0x000000ffff0b7224 */ /* 0x000fc800078e0a10 */
[----:B------:R-:W-:-:S05]  /*19b0*/  IMAD R5, R5, R11, R14 ;  /* 0x0000000b05057224 */ /* 0x000fca00078e020e */
[----:B------:R0:W-:Y:S03]  /*19c0*/  STL [R6], R5 ;  /* 0x0000000506007387 */ /* 0x0001e60000100800 */
[----:B------:R-:W-:Y:S01]  /*19d0*/  @P0 VIADD R2, R2, 0x1 ;  /* 0x0000000102020836 */ /* 0x000fe20000000000 */
[----:B------:R0:W-:Y:S03]  /*19e0*/  STL [R10], R7 ;  /* 0x000000070a007387 */ /* 0x0001e60000100800 */
[----:B------:R-:W-:Y:S01]  /*19f0*/  @!P2 IMAD.MOV R2, RZ, RZ, -R2 ;  /* 0x000000ffff02a224 */ /* 0x000fe200078e0a02 */
[----:B------:R-:W-:-:S04]  /*1a00*/  @!P1 LOP3.LUT R2, RZ, R9, RZ, 0x33, !PT ;  /* 0x00000009ff029212 */ /* 0x000fc800078e33ff */
[----:B------:R-:W-:Y:S01]  /*1a10*/  IADD3 R15, PT, PT, -R2, RZ, RZ ;  /* 0x000000ff020f7210 */ /* 0x000fe20007ffe1ff */
[----:B------:R-:W-:-:S04]  /*1a20*/  IMAD.MOV.U32 R19, RZ, RZ, R2 ;  /* 0x000000ffff137224 */ /* 0x000fc800078e0002 */
[----:B------:R-:W-:-:S05]  /*1a30*/  IMAD R9, R9, R15, R18 ;  /* 0x0000000f09097224 */ /* 0x000fca00078e0212 */
[----:B------:R0:W-:Y:S02]  /*1a40*/  STL [R4], R9 ;  /* 0x0000000904007387 */ /* 0x0001e40000100800 */
.L_x_3:
[----:B------:R-:W-:Y:S05]  /*1a50*/  BRA.U !UP1, `(.L_x_0) ;  /* 0x0000000509987547 */ /* 0x000fea000b800000 */
[----:B------:R-:W-:Y:S02]  /*1a60*/  UISETP.NE.AND UP0, UPT, UR6, 0x1, UPT ;  /* 0x000000010600788c */ /* 0x000fe4000bf05270 */
[----:B------:R-:W-:-:S04]  /*1a70*/  ULOP3.LUT UR5, UR4, 0x1, URZ, 0xc0, !UPT ;  /* 0x0000000104057892 */ /* 0x000fc8000f8ec0ff */
[----:B------:R-:W-:-:S03]  /*1a80*/  UISETP.NE.U32.AND UP1, UPT, UR5, 0x1, UPT ;  /* 0x000000010500788c */ /* 0x000fc6000bf25070 */
[----:B------:R-:W-:Y:S08]  /*1a90*/  BRA.U !UP0, `(.L_x_4) ;  /* 0x0000000508147547 */ /* 0x000ff0000b800000 */
[----:B01----:R-:W0:Y:S01]  /*1aa0*/  LDC.64 R10, c[0x0][0x388] ;  /* 0x0000e200ff0a7b82 */ /* 0x003e220000000a00 */
[----:B------:R-:W-:-:S05]  /*1ab0*/  IADD3 R2, PT, PT, R12, -0x1, RZ ;  /* 0xffffffff0c027810 */ /* 0x000fca0007ffe0ff */
[----:B0-----:R-:W-:-:S06]  /*1ac0*/  IMAD.WIDE.U32 R4, R2, 0x4, R10 ;  /* 0x0000000402047825 */ /* 0x001fcc00078e000a */
[----:B------:R-:W2:Y:S01]  /*1ad0*/  LDG.E R4, desc[UR8][R4.64] ;  /* 0x0000000804047981 */ /* 0x000ea2000c1e1900 */
[----:B------:R-:W-:-:S04]  /*1ae0*/  VIADD R6, R12, 0xfffffffe ;  /* 0xfffffffe0c067836 */ /* 0x000fc80000000000 */
[----:B------:R-:W-:-:S05]  /*1af0*/  IMAD.WIDE.U32 R10, R6, 0x4, R10 ;  /* 0x00000004060a7825 */ /* 0x000fca00078e000a */
[----:B------:R-:W3:Y:S01]  /*1b00*/  LDG.E R3, desc[UR8][R10.64] ;  /* 0x000000080a037981 */ /* 0x000ee2000c1e1900 */
[----:B------:R-:W-:Y:S02]  /*1b10*/  IABS R14, R19 ;  /* 0x00000013000e7213 */ /* 0x000fe40000000000 */
[-C--:B--2---:R-:W-:Y:S02]  /*1b20*/  IABS R13, R4.reuse ;  /* 0x00000004000d7213 */ /* 0x084fe40000000000 */
[----:B------:R-:W-:Y:S02]  /*1b30*/  IABS R15, R4 ;  /* 0x00000004000f7213 */ /* 0x000fe40000000000 */
[----:B------:R-:W0:Y:S01]  /*1b40*/  I2F.RP R7, R13 ;  /* 0x0000000d00077306 */ /* 0x000e220000209400 */
[----:B---3--:R-:W-:-:S07]  /*1b50*/  IABS R5, R3 ;  /* 0x0000000300057213 */ /* 0x008fce0000000000 */
[----:B------:R-:W1:Y:S08]  /*1b60*/  I2F.RP R10, R5 ;  /* 0x00000005000a7306 */ /* 0x000e700000209400 */
[----:B0-----:R-:W0:Y:S08]  /*1b70*/  MUFU.RCP R7, R7 ;  /* 0x0000000700077308 */ /* 0x001e300000001000 */
[----:B-1----:R-:W-:Y:S01]  /*1b80*/  MUFU.RCP R10, R10 ;  /* 0x0000000a000a7308 */ /* 0x002fe20000001000 */
[----:B0-----:R-:W-:-:S07]  /*1b90*/  VIADD R8, R7, 0xffffffe ;  /* 0x0ffffffe07087836 */ /* 0x001fce0000000000 */
[----:B------:R0:W1:Y:S02]  /*1ba0*/  F2I.FTZ.U32.TRUNC.NTZ R9, R8 ;  /* 0x0000000800097305 */ /* 0x000064000021f000 */
[----:B0-----:R-:W-:Y:S01]  /*1bb0*/  IMAD.MOV.U32 R8, RZ, RZ, RZ ;  /* 0x000000ffff087224 */ /* 0x001fe200078e00ff */
[----:B-1----:R-:W-:-:S05]  /*1bc0*/  IADD3 R12, PT, PT, RZ, -R9, RZ ;  /* 0x80000009ff0c7210 */ /* 0x002fca0007ffe0ff */
[----:B------:R-:W-:Y:S02]  /*1bd0*/  IMAD R11, R12, R13, RZ ;  /* 0x0000000d0c0b7224 */ /* 0x000fe400078e02ff */
[----:B------:R-:W-:Y:S02]  /*1be0*/  IMAD.MOV.U32 R12, RZ, RZ, R14 ;  /* 0x000000ffff0c7224 */ /* 0x000fe400078e000e */
[----:B------:R-:W-:Y:S01]  /*1bf0*/  IMAD.HI.U32 R9, R9, R11, R8 ;  /* 0x0000000b09097227 */ /* 0x000fe200078e0008 */
[----:B------:R-:W-:Y:S02]  /*1c00*/  IADD3 R8, PT, PT, RZ, -R15, RZ ;  /* 0x8000000fff087210 */ /* 0x000fe40007ffe0ff */
[----:B------:R-:W-:-:S03]  /*1c10*/  IABS R11, R3 ;  /* 0x00000003000b7213 */ /* 0x000fc60000000000 */
[----:B------:R-:W-:-:S04]  /*1c20*/  IMAD.HI.U32 R7, R9, R12, RZ ;  /* 0x0000000c09077227 */ /* 0x000fc800078e00ff */
[----:B------:R-:W-:Y:S02]  /*1c30*/  IMAD R8, R7, R8, R12 ;  /* 0x0000000807087224 */ /* 0x000fe400078e020c */
[----:B------:R-:W-:Y:S02]  /*1c40*/  VIADD R9, R10, 0xffffffe ;  /* 0x0ffffffe0a097836 */ /* 0x000fe40000000000 */
[----:B------:R-:W-:Y:S01]  /*1c50*/  IMAD.MOV R11, RZ, RZ, -R11 ;  /* 0x000000ffff0b7224 */ /* 0x000fe200078e0a0b */
[----:B------:R-:W-:-:S03]  /*1c60*/  ISETP.GT.U32.AND P1, PT, R13, R8, PT ;  /* 0x000000080d00720c */ /* 0x000fc60003f24070 */
[----:B------:R-:W0:Y:S10]  /*1c70*/  F2I.FTZ.U32.TRUNC.NTZ R9, R9 ;  /* 0x0000000900097305 */ /* 0x000e34000021f000 */
[----:B------:R-:W-:Y:S01]  /*1c80*/  @!P1 IMAD.IADD R8, R8, 0x1, -R13 ;  /* 0x0000000108089824 */ /* 0x000fe200078e0a0d */
[----:B------:R-:W-:-:S02]  /*1c90*/  @!P1 IADD3 R7, PT, PT, R7, 0x1, RZ ;  /* 0x0000000107079810 */ /* 0x000fc40007ffe0ff */
[----:B------:R-:W-:Y:S02]  /*1ca0*/  ISETP.NE.AND P1, PT, R4, RZ, PT ;  /* 0x000000ff0400720c */ /* 0x000fe40003f25270 */
[----:B------:R-:W-:Y:S02]  /*1cb0*/  ISETP.GE.U32.AND P0, PT, R8, R13, PT ;  /* 0x0000000d0800720c */ /* 0x000fe40003f06070 */
[----:B------:R-:W-:-:S04]  /*1cc0*/  LOP3.LUT R8, R19, R4, RZ, 0x3c, !PT ;  /* 0x0000000413087212 */ /* 0x000fc800078e3cff */
[----:B------:R-:W-:Y:S02]  /*1cd0*/  ISETP.GE.AND P2, PT, R8, RZ, PT ;  /* 0x000000ff0800720c */ /* 0x000fe40003f46270 */
[----:B0-----:R-:W-:-:S05]  /*1ce0*/  IADD3 R8, PT, PT, RZ, -R9, RZ ;  /* 0x80000009ff087210 */ /* 0x001fca0007ffe0ff */
[----:B------:R-:W-:-:S04]  /*1cf0*/  @P0 VIADD R7, R7, 0x1 ;  /* 0x0000000107070836 */ /* 0x000fc80000000000 */
[----:B------:R-:W-:Y:S02]  /*1d00*/  IMAD.MOV.U32 R12, RZ, RZ, R7 ;  /* 0x000000ffff0c7224 */ /* 0x000fe400078e0007 */
[----:B------:R-:W-:Y:S01]  /*1d10*/  IMAD R7, R8, R5, RZ ;  /* 0x0000000508077224 */ /* 0x000fe200078e02ff */
[----:B------:R-:W-:Y:S01]  /*1d20*/  MOV R8, RZ ;  /* 0x000000ff00087202 */ /* 0x000fe20000000f00 */
[----:B------:R-:W-:Y:S01]  /*1d30*/  @!P2 IMAD.MOV R12, RZ, RZ, -R12 ;  /* 0x000000ffff0ca224 */ /* 0x000fe200078e0a0c */
[----:B------:R-:W-:-:S03]  /*1d40*/  @!P1 LOP3.LUT R12, RZ, R4, RZ, 0x33, !PT ;  /* 0x00000004ff0c9212 */ /* 0x000fc600078e33ff */
[----:B------:R-:W-:Y:S01]  /*1d50*/  IMAD.HI.U32 R8, R9, R7, R8 ;  /* 0x0000000709087227 */ /* 0x000fe200078e0008 */
[----:B------:R-:W-:-:S05]  /*1d60*/  IABS R10, R12 ;  /* 0x0000000c000a7213 */ /* 0x000fca0000000000 */
[----:B------:R-:W-:Y:S02]  /*1d70*/  IMAD.MOV.U32 R7, RZ, RZ, R10 ;  /* 0x000000ffff077224 */ /* 0x000fe400078e000a */
[----:B------:R-:W-:Y:S02]  /*1d80*/  IMAD.MOV.U32 R10, RZ, RZ, R11 ;  /* 0x000000ffff0a7224 */ /* 0x000fe400078e000b */
[----:B------:R-:W-:-:S04]  /*1d90*/  IMAD.HI.U32 R8, R8, R7, RZ ;  /* 0x0000000708087227 */ /* 0x000fc800078e00ff */
[----:B------:R-:W-:Y:S02]  /*1da0*/  IMAD R10, R8, R10, R7 ;  /* 0x0000000a080a7224 */ /* 0x000fe400078e0207 */
[----:B------:R-:W-:-:S03]  /*1db0*/  IMAD.MOV R7, RZ, RZ, -R12 ;  /* 0x000000ffff077224 */ /* 0x000fc600078e0a0c */
[----:B------:R-:W-:Y:S01]  /*1dc0*/  ISETP.GT.U32.AND P1, PT, R5, R10, PT ;  /* 0x0000000a0500720c */ /* 0x000fe20003f24070 */
[----:B------:R-:W-:-:S12]  /*1dd0*/  IMAD R4, R4, R7, R19 ;  /* 0x0000000704047224 */ /* 0x000fd800078e0213 */
[-C--:B------:R-:W-:Y:S01]  /*1de0*/  @!P1 IADD3 R10, PT, PT, R10, -R5.reuse, RZ ;  /* 0x800000050a0a9210 */ /* 0x080fe20007ffe0ff */
[----:B------:R-:W-:Y:S01]  /*1df0*/  @!P1 VIADD R8, R8, 0x1 ;  /* 0x0000000108089836 */ /* 0x000fe20000000000 */
[----:B------:R-:W-:Y:S02]  /*1e00*/  ISETP.NE.AND P1, PT, R3, RZ, PT ;  /* 0x000000ff0300720c */ /* 0x000fe40003f25270 */
[----:B------:R-:W-:Y:S02]  /*1e10*/  ISETP.GE.U32.AND P0, PT, R10, R5, PT ;  /* 0x000000050a00720c */ /* 0x000fe40003f06070 */
[----:B------:R-:W-:-:S04]  /*1e20*/  LOP3.LUT R5, R12, R3, RZ, 0x3c, !PT ;  /* 0x000000030c057212 */ /* 0x000fc800078e3cff */
[----:B------:R-:W-:Y:S02]  /*1e30*/  ISETP.GE.AND P2, PT, R5, RZ, PT ;  /* 0x000000ff0500720c */ /* 0x000fe40003f46270 */
[----:B------:R-:W-:Y:S01]  /*1e40*/  LEA R5, R2, R1, 0x2 ;  /* 0x0000000102057211 */ /* 0x000fe200078e10ff */
[----:B------:R-:W-:-:S04]  /*1e50*/  IMAD R2, R6, 0x4, R1 ;  /* 0x0000000406027824 */ /* 0x000fc800078e0201 */
[----:B------:R-:W-:Y:S01]  /*1e60*/  @P0 VIADD R8, R8, 0x1 ;  /* 0x0000000108080836 */ /* 0x000fe20000000000 */
[----:B------:R2:W-:Y:S05]  /*1e70*/  STL [R5], R4 ;  /* 0x0000000405007387 */ /* 0x0005ea0000100800 */
[----:B------:R-:W-:Y:S02]  /*1e80*/  @!P2 IADD3 R8, PT, PT, -R8, RZ, RZ ;  /* 0x000000ff0808a210 */ /* 0x000fe40007ffe1ff */
[----:B------:R-:W-:-:S04]  /*1e90*/  @!P1 LOP3.LUT R8, RZ, R3, RZ, 0x33, !PT ;  /* 0x00000003ff089212 */ /* 0x000fc800078e33ff */
[----:B------:R-:W-:Y:S01]  /*1ea0*/  MOV R19, R8 ;  /* 0x0000000800137202 */ /* 0x000fe20000000f00 */
[----:B------:R-:W-:-:S04]  /*1eb0*/  IMAD.MOV R10, RZ, RZ, -R8 ;  /* 0x000000ffff0a7224 */ /* 0x000fc800078e0a08 */
[----:B------:R-:W-:Y:S02]  /*1ec0*/  IMAD R3, R3, R10, R12 ;  /* 0x0000000a03037224 */ /* 0x000fe400078e020c */
[----:B------:R-:W-:-:S03]  /*1ed0*/  IMAD.MOV.U32 R12, RZ, RZ, R6 ;  /* 0x000000ffff0c7224 */ /* 0x000fc600078e0006 */
[----:B------:R2:W-:Y:S04]  /*1ee0*/  STL [R2], R3 ;  /* 0x0000000302007387 */ /* 0x0005e80000100800 */
.L_x_4:
[----:B------:R-:W-:Y:S05]  /*1ef0*/  BRA.U UP1, `(.L_x_0) ;  /* 0x0000000101707547 */ /* 0x000fea000b800000 */
[----:B0-2---:R-:W0:Y:S01]  /*1f00*/  LDC.64 R2, c[0x0][0x388] ;  /* 0x0000e200ff027b82 */ /* 0x005e220000000a00 */
[----:B------:R-:W-:-:S04]  /*1f10*/  VIADD R12, R12, 0xffffffff ;  /* 0xffffffff0c0c7836 */ /* 0x000fc80000000000 */
[----:B0-----:R-:W-:-:S05]  /*1f20*/  IMAD.WIDE.U32 R2, R12, 0x4, R2 ;  /* 0x000000040c027825 */ /* 0x001fca00078e0002 */
[----:B-1----:R0:W2:Y:S01]  /*1f30*/  LDG.E R9, desc[UR8][R2.64] ;  /* 0x0000000802097981 */ /* 0x0020a2000c1e1900 */
[----:B------:R-:W-:Y:S02]  /*1f40*/  ISETP.GE.AND P2, PT, R19, RZ, PT ;  /* 0x000000ff1300720c */ /* 0x000fe40003f46270 */
[----:B0-----:R-:W-:Y:S02]  /*1f50*/  IABS R2, R19 ;  /* 0x0000001300027213 */ /* 0x001fe40000000000 */
[-C--:B--2---:R-:W-:Y:S02]  /*1f60*/  IABS R8, R9.reuse ;  /* 0x0000000900087213 */ /* 0x084fe40000000000 */
[----:B------:R-:W-:Y:S02]  /*1f70*/  IABS R3, R9 ;  /* 0x0000000900037213 */ /* 0x000fe40000000000 */
[----:B------:R-:W0:Y:S03]  /*1f80*/  I2F.RP R6, R8 ;  /* 0x0000000800067306 */ /* 0x000e260000209400 */
[----:B------:R-:W-:-:S05]  /*1f90*/  IMAD.MOV R3, RZ, RZ, -R3 ;  /* 0x000000ffff037224 */ /* 0x000fca00078e0a03 */
[----:B0-----:R-:W0:Y:S02]  /*1fa0*/  MUFU.RCP R6, R6 ;  /* 0x0000000600067308 */ /* 0x001e240000001000 */
[----:B0-----:R-:W-:-:S06]  /*1fb0*/  VIADD R4, R6, 0xffffffe ;  /* 0x0ffffffe06047836 */ /* 0x001fcc0000000000 */
[----:B------:R0:W1:Y:S02]  /*1fc0*/  F2I.FTZ.U32.TRUNC.NTZ R5, R4 ;  /* 0x0000000400057305 */ /* 0x000064000021f000 */
[----:B0-----:R-:W-:Y:S01]  /*1fd0*/  IMAD.MOV.U32 R4, RZ, RZ, RZ ;  /* 0x000000ffff047224 */ /* 0x001fe200078e00ff */
[----:B-1----:R-:W-:-:S05]  /*1fe0*/  IADD3 R7, PT, PT, RZ, -R5, RZ ;  /* 0x80000005ff077210 */ /* 0x002fca0007ffe0ff */
[----:B------:R-:W-:-:S04]  /*1ff0*/  IMAD R7, R7, R8, RZ ;  /* 0x0000000807077224 */ /* 0x000fc800078e02ff */
[----:B------:R-:W-:-:S06]  /*2000*/  IMAD.HI.U32 R5, R5, R7, R4 ;  /* 0x0000000705057227 */ /* 0x000fcc00078e0004 */
[----:B------:R-:W-:-:S04]  /*2010*/  IMAD.HI.U32 R5, R5, R2, RZ ;  /* 0x0000000205057227 */ /* 0x000fc800078e00ff */
[----:B------:R-:W-:Y:S01]  /*2020*/  IMAD R5, R5, R3, R2 ;  /* 0x0000000305057224 */ /* 0x000fe200078e0202 */
[----:B------:R-:W-:-:S04]  /*2030*/  LEA R2, R12, R1, 0x2 ;  /* 0x000000010c027211 */ /* 0x000fc800078e10ff */
[----:B------:R-:W-:-:S13]  /*2040*/  ISETP.GT.U32.AND P0, PT, R8, R5, PT ;  /* 0x000000050800720c */ /* 0x000fda0003f04070 */
[----:B------:R-:W-:Y:S02]  /*2050*/  @!P0 IADD3 R5, PT, PT, R5, -R8, RZ ;  /* 0x8000000805058210 */ /* 0x000fe40007ffe0ff */
[----:B------:R-:W-:Y:S02]  /*2060*/  ISETP.NE.AND P0, PT, R9, RZ, PT ;  /* 0x000000ff0900720c */ /* 0x000fe40003f05270 */
[----:B------:R-:W-:-:S13]  /*2070*/  ISETP.GT.U32.AND P1, PT, R8, R5, PT ;  /* 0x000000050800720c */ /* 0x000fda0003f24070 */
[----:B------:R-:W-:-:S04]  /*2080*/  @!P1 IMAD.IADD R5, R5, 0x1, -R8 ;  /* 0x0000000105059824 */ /* 0x000fc800078e0a08 */
[----:B------:R-:W-:Y:S01]  /*2090*/  @!P2 IMAD.MOV R5, RZ, RZ, -R5 ;  /* 0x000000ffff05a224 */ /* 0x000fe200078e0a05 */
[----:B------:R-:W-:-:S05]  /*20a0*/  @!P0 LOP3.LUT R5, RZ, R9, RZ, 0x33, !PT ;  /* 0x00000009ff058212 */ /* 0x000fca00078e33ff */
[----:B------:R3:W-:Y:S02]  /*20b0*/  STL [R2], R5 ;  /* 0x0000000502007387 */ /* 0x0007e40000100800 */
.L_x_0:
[----:B--23--:R-:W2:Y:S01]  /*20c0*/  LDC R2, c[0x0][0x3b8] ;  /* 0x0000ee00ff027b82 */ /* 0x00cea20000000800 */
[----:B0-----:R-:W-:Y:S01]  /*20d0*/  VIADD R3, R1, 0x28 ;  /* 0x0000002801037836 */ /* 0x001fe20000000000 */
[----:B--2---:R-:W-:-:S13]  /*20e0*/  ISETP.GE.AND P0, PT, R2, 0x1, PT ;  /* 0x000000010200780c */ /* 0x004fda0003f06270 */
[----:B------:R-:W-:Y:S05]  /*20f0*/  @!P0 BRA `(.L_x_5) ;  /* 0x0000000800308947 */ /* 0x000fea0003800000 */
[----:B------:R-:W0:Y:S01]  /*2100*/  LDCU UR6, c[0x0][0x3b8] ;  /* 0x00007700ff0677ac */ /* 0x000e220008000800 */
[C---:B------:R-:W-:Y:S01]  /*2110*/  ISETP.GE.U32.AND P0, PT, R2.reuse, 0x8, PT ;  /* 0x000000080200780c */ /* 0x040fe20003f06070 */
[----:B------:R-:W-:Y:S01]  /*2120*/  IMAD.MOV.U32 R5, RZ, RZ, RZ ;  /* 0x000000ffff057224 */ /* 0x000fe200078e00ff */
[----:B-1----:R-:W-:Y:S01]  /*2130*/  IADD3 R4, PT, PT, -R2, UR4, RZ ;  /* 0x0000000402047c10 */ /* 0x002fe2000fffe1ff */
[----:B0-----:R-:W-:-:S10]  /*2140*/  ULOP3.LUT UP0, UR7, UR6, 0x7, URZ, 0xc0, !UPT ;  /* 0x0000000706077892 */ /* 0x001fd4000f80c0ff */
[----:B------:R-:W-:Y:S05]  /*2150*/  @!P0 BRA `(.L_x_6) ;  /* 0x0000000000f08947 */ /* 0x000fea0003800000 */
[----:B------:R-:W0:Y:S01]  /*2160*/  LDCU.64 UR4, c[0x0][0x3a8] ;  /* 0x00007500ff0477ac */ /* 0x000e220008000a00 */
[----:B------:R-:W-:Y:S01]  /*2170*/  IMAD R9, R4, 0x4, R1 ;  /* 0x0000000404097824 */ /* 0x000fe200078e0201 */
[----:B------:R-:W-:Y:S01]  /*2180*/  LOP3.LUT R5, R2, 0x7ffffff8, RZ, 0xc0, !PT ;  /* 0x7ffffff802057812 */ /* 0x000fe200078ec0ff */
[----:B------:R-:W-:Y:S01]  /*2190*/  IMAD.MOV.U32 R2, RZ, RZ, R4 ;  /* 0x000000ffff027224 */ /* 0x000fe200078e0004 */
[----:B------:R-:W-:Y:S01]  /*21a0*/  IADD3 R8, PT, PT, R1, 0x38, RZ ;  /* 0x0000003801087810 */ /* 0x000fe20007ffe0ff */
[----:B------:R-:W-:Y:S01]  /*21b0*/  VIADD R9, R9, 0x10 ;  /* 0x0000001009097836 */ /* 0x000fe20000000000 */
[----:B------:R-:W-:Y:S01]  /*21c0*/  IADD3 R10, PT, PT, -R5, RZ, RZ ;  /* 0x000000ff050a7210 */ /* 0x000fe20007ffe1ff */
[----:B0-----:R-:W-:-:S04]  /*21d0*/  UIADD3 UR4, UP1, UPT, UR4, 0x10, URZ ;  /* 0x0000001004047890 */ /* 0x001fc8000ff3e0ff */
[----:B------:R-:W-:Y:S02]  /*21e0*/  UIADD3.X UR5, UPT, UPT, URZ, UR5, URZ, UP1, !UPT ;  /* 0x00000005ff057290 */ /* 0x000fe40008ffe4ff */
[----:B------:R-:W-:-:S04]  /*21f0*/  IMAD.U32 R6, RZ, RZ, UR4 ;  /* 0x00000004ff067e24 */ /* 0x000fc8000f8e00ff */
[----:B------:R-:W-:-:S07]  /*2200*/  IMAD.U32 R7, RZ, RZ, UR5 ;  /* 0x00000005ff077e24 */ /* 0x000fce000f8e00ff */
.L_x_7:
[----:B------:R-:W2:Y:S04]  /*2210*/  LDG.E R11, desc[UR8][R6.64+-0x10] ;  /* 0xfffff008060b7981 */ /* 0x000ea8000c1e1900 */
[----:B------:R-:W3:Y:S01]  /*2220*/  LDG.E R12, desc[UR8][R6.64+-0xc] ;  /* 0xfffff408060c7981 */ /* 0x000ee2000c1e1900 */
[----:B--2---:R-:W-:-:S13]  /*2230*/  ISETP.GE.AND P0, PT, R11, 0x2, PT ;  /* 0x000000020b00780c */ /* 0x004fda0003f06270 */
[----:B------:R-:W-:-:S06]  /*2240*/  @P0 LEA R11, R2, R1, 0x2 ;  /* 0x00000001020b0211 */ /* 0x000fcc00078e10ff */
[----:B------:R-:W2:Y:S01]  /*2250*/  @P0 LDL R11, [R11] ;  /* 0x000000000b0b0983 */ /* 0x000ea20000100800 */
[----:B---3--:R-:W-:-:S03]  /*2260*/  ISETP.GT.AND P1, PT, R12, 0x1, PT ;  /* 0x000000010c00780c */ /* 0x008fc60003f24270 */
[----:B------:R-:W3:Y:S10]  /*2270*/  LDG.E R12, desc[UR8][R6.64+-0x8] ;  /* 0xfffff808060c7981 */ /* 0x000ef4000c1e1900 */
[----:B------:R-:W-:Y:S04]  /*2280*/  @!P1 STL [R8+-0xc], RZ ;  /* 0xfffff4ff08009387 */ /* 0x000fe80000100800 */
[----:B--2---:R0:W-:Y:S04]  /*2290*/  @P0 STL [R8+-0x10], R11 ;  /* 0xfffff00b08000387 */ /* 0x0041e80000100800 */
[----:B------:R-:W-:Y:S04]  /*22a0*/  @!P0 STL [R8+-0x10], RZ ;  /* 0xfffff0ff08008387 */ /* 0x000fe80000100800 */
[----:B------:R-:W2:Y:S01]  /*22b0*/  @P1 LDL R13, [R9+-0xc] ;  /* 0xfffff400090d1983 */ /* 0x000ea20000100800 */
[----:B---3--:R-:W-:-:S03]  /*22c0*/  ISETP.GT.AND P0, PT, R12, 0x1, PT ;  /* 0x000000010c00780c */ /* 0x008fc60003f04270 */
[----:B------:R-:W3:Y:S10]  /*22d0*/  LDG.E R12, desc[UR8][R6.64+-0x4] ;  /* 0xfffffc08060c7981 */ /* 0x000ef4000c1e1900 */
[----:B------:R-:W-:Y:S04]  /*22e0*/  @!P0 STL [R8+-0x8], RZ ;  /* 0xfffff8ff08008387 */ /* 0x000fe80000100800 */
[----:B--2---:R1:W-:Y:S04]  /*22f0*/  @P1 STL [R8+-0xc], R13 ;  /* 0xfffff40d08001387 */ /* 0x0043e80000100800 */
[----:B------:R-:W2:Y:S01]  /*2300*/  @P0 LDL R15, [R9+-0x8] ;  /* 0xfffff800090f0983 */ /* 0x000ea20000100800 */
[----:B---3--:R-:W-:-:S03]  /*2310*/  ISETP.GT.AND P1, PT, R12, 0x1, PT ;  /* 0x000000010c00780c */ /* 0x008fc60003f24270 */
[----:B------:R-:W3:Y:S10]  /*2320*/  LDG.E R12, desc[UR8][R6.64] ;  /* 0x00000008060c7981 */ /* 0x000ef4000c1e1900 */
[----:B------:R-:W-:Y:S04]  /*2330*/  @!P1 STL [R8+-0x4], RZ ;  /* 0xfffffcff08009387 */ /* 0x000fe80000100800 */
[----:B--2---:R2:W-:Y:S04]  /*2340*/  @P0 STL [R8+-0x8], R15 ;  /* 0xfffff80f08000387 */ /* 0x0045e80000100800 */
[----:B0-----:R-:W4:Y:S01]  /*2350*/  @P1 LDL R11, [R9+-0x4] ;  /* 0xfffffc00090b1983 */ /* 0x001f220000100800 */
[----:B---3--:R-:W-:-:S03]  /*2360*/  ISETP.GT.AND P0, PT, R12, 0x1, PT ;  /* 0x000000010c00780c */ /* 0x008fc60003f04270 */
[----:B------:R-:W3:Y:S10]  /*2370*/  LDG.E R12, desc[UR8][R6.64+0x4] ;  /* 0x00000408060c7981 */ /* 0x000ef4000c1e1900 */
[----:B------:R-:W-:Y:S04]  /*2380*/  @!P0 STL [R8], RZ ;  /* 0x000000ff08008387 */ /* 0x000fe80000100800 */
[----:B----4-:R0:W-:Y:S04]  /*2390*/  @P1 STL [R8+-0x4], R11 ;  /* 0xfffffc0b08001387 */ /* 0x0101e80000100800 */
[----:B-1----:R-:W4:Y:S01]  /*23a0*/  @P0 LDL R13, [R9] ;  /* 0x00000000090d0983 */ /* 0x002f220000100800 */
[----:B---3--:R-:W-:-:S03]  /*23b0*/  ISETP.GT.AND P1, PT, R12, 0x1, PT ;  /* 0x000000010c00780c */ /* 0x008fc60003f24270 */
[----:B------:R-:W3:Y:S10]  /*23c0*/  LDG.E R12, desc[UR8][R6.64+0x8] ;  /* 0x00000808060c7981 */ /* 0x000ef4000c1e1900 */
[----:B------:R-:W-:Y:S04]  /*23d0*/  @!P1 STL [R8+0x4], RZ ;  /* 0x000004ff08009387 */ /* 0x000fe80000100800 */
[----:B----4-:R1:W-:Y:S04]  /*23e0*/  @P0 STL [R8], R13 ;  /* 0x0000000d08000387 */ /* 0x0103e80000100800 */
[----:B--2---:R-:W2:Y:S01]  /*23f0*/  @P1 LDL R15, [R9+0x4] ;  /* 0x00000400090f1983 */ /* 0x004ea20000100800 */
[----:B---3--:R-:W-:-:S03]  /*2400*/  ISETP.GT.AND P0, PT, R12, 0x1, PT ;  /* 0x000000010c00780c */ /* 0x008fc60003f04270 */
[----:B------:R-:W3:Y:S10]  /*2410*/  LDG.E R12, desc[UR8][R6.64+0xc] ;  /* 0x00000c08060c7981 */ /* 0x000ef4000c1e1900 */
[----:B------:R-:W-:Y:S04]  /*2420*/  @!P0 STL [R8+0x8], RZ ;  /* 0x000008ff08008387 */ /* 0x000fe80000100800 */
[----:B--2---:R-:W-:Y:S04]  /*2430*/  @P1 STL [R8+0x4], R15 ;  /* 0x0000040f08001387 */ /* 0x004fe80000100800 */
[----:B0-----:R-:W2:Y:S01]  /*2440*/  @P0 LDL R11, [R9+0x8] ;  /* 0x00000800090b0983 */ /* 0x001ea20000100800 */
[----:B---3--:R-:W-:-:S13]  /*2450*/  ISETP.GT.AND P1, PT, R12, 0x1, PT ;  /* 0x000000010c00780c */ /* 0x008fda0003f24270 */
[----:B------:R-:W-:Y:S04]  /*2460*/  @!P1 STL [R8+0xc], RZ ;  /* 0x00000cff08009387 */ /* 0x000fe80000100800 */
[----:B--2---:R-:W-:Y:S04]  /*2470*/  @P0 STL [R8+0x8], R11 ;  /* 0x0000080b08000387 */ /* 0x004fe80000100800 */
[----:B-1----:R0:W2:Y:S01]  /*2480*/  @P1 LDL R13, [R9+0xc] ;  /* 0x00000c00090d1983 */ /* 0x0020a20000100800 */
[----:B------:R-:W-:Y:S01]  /*2490*/  VIADD R10, R10, 0x8 ;  /* 0x000000080a0a7836 */ /* 0x000fe20000000000 */
[----:B------:R-:W-:-:S02]  /*24a0*/  IADD3 R6, P0, PT, R6, 0x20, RZ ;  /* 0x0000002006067810 */ /* 0x000fc40007f1e0ff */
[----:B------:R-:W-:-:S03]  /*24b0*/  IADD3 R2, PT, PT, R2, 0x8, RZ ;  /* 0x0000000802027810 */ /* 0x000fc60007ffe0ff */
[----:B------:R-:W-:Y:S02]  /*24c0*/  IMAD.X R7, RZ, RZ, R7, P0 ;  /* 0x000000ffff077224 */ /* 0x000fe400000e0607 */
[----:B0-----:R-:W-:Y:S01]  /*24d0*/  VIADD R9, R9, 0x20 ;  /* 0x0000002009097836 */ /* 0x001fe20000000000 */
[----:B--2---:R0:W-:Y:S01]  /*24e0*/  @P1 STL [R8+0xc], R13 ;  /* 0x00000c0d08001387 */ /* 0x0041e20000100800 */
[----:B------:R-:W-:Y:S01]  /*24f0*/  ISETP.NE.AND P1, PT, R10, RZ, PT ;  /* 0x000000ff0a00720c */ /* 0x000fe20003f25270 */
[----:B0-----:R-:W-:-:S12]  /*2500*/  VIADD R8, R8, 0x20 ;  /* 0x0000002008087836 */ /* 0x001fd80000000000 */
[----:B------:R-:W-:Y:S05]  /*2510*/  @P1 BRA `(.L_x_7) ;  /* 0xfffffffc003c1947 */ /* 0x000fea000383ffff */
.L_x_6:
[----:B------:R-:W-:Y:S05]  /*2520*/  BRA.U !UP0, `(.L_x_5) ;  /* 0x0000000508247547 */ /* 0x000fea000b800000 */
[----:B------:R-:W-:-:S09]  /*2530*/  UISETP.GE.U32.AND UP0, UPT, UR7, 0x4, UPT ;  /* 0x000000040700788c */ /* 0x000fd2000bf06070 */
[----:B------:R-:W-:Y:S05]  /*2540*/  BRA.U !UP0, `(.L_x_8) ;  /* 0x0000000108847547 */ /* 0x000fea000b800000 */
[----:B------:R-:W0:Y:S02]  /*2550*/  LDC.64 R6, c[0x0][0x3a8] ;  /* 0x0000ea00ff067b82 */ /* 0x000e240000000a00 */
[----:B0-----:R-:W-:-:S05]  /*2560*/  IMAD.WIDE.U32 R6, R5, 0x4, R6 ;  /* 0x0000000405067825 */ /* 0x001fca00078e0006 */
[----:B------:R-:W2:Y:S04]  /*2570*/  LDG.E R2, desc[UR8][R6.64] ;  /* 0x0000000806027981 */ /* 0x000ea8000c1e1900 */
[----:B------:R-:W3:Y:S01]  /*2580*/  LDG.E R9, desc[UR8][R6.64+0x4] ;  /* 0x0000040806097981 */ /* 0x000ee2000c1e1900 */
[----:B------:R-:W-:-:S03]  /*2590*/  IMAD R11, R5, 0x4, R1 ;  /* 0x00000004050b7824 */ /* 0x000fc600078e0201 */
[----:B------:R-:W4:Y:S01]  /*25a0*/  LDG.E R10, desc[UR8][R6.64+0x8] ;  /* 0x00000808060a7981 */ /* 0x000f22000c1e1900 */
[----:B--2---:R-:W-:-:S13]  /*25b0*/  ISETP.GT.AND P0, PT, R2, 0x1, PT ;  /* 0x000000010200780c */ /* 0x004fda0003f04270 */
[----:B------:R-:W-:-:S05]  /*25c0*/  @P0 IADD3 R2, PT, PT, R4, R5, RZ ;  /* 0x0000000504020210 */ /* 0x000fca0007ffe0ff */
[----:B------:R-:W-:Y:S01]  /*25d0*/  @P0 IMAD R8, R2, 0x4, R1 ;  /* 0x0000000402080824 */ /* 0x000fe200078e0201 */
[----:B------:R0:W-:Y:S05]  /*25e0*/  @!P0 STL [R11+0x28], RZ ;  /* 0x000028ff0b008387 */ /* 0x0001ea0000100800 */
[----:B------:R-:W2:Y:S01]  /*25f0*/  @P0 LDL R8, [R8] ;  /* 0x0000000008080983 */ /* 0x000ea20000100800 */
[----:B---3--:R-:W-:-:S13]  /*2600*/  ISETP.GT.AND P1, PT, R9, 0x1, PT ;  /* 0x000000010900780c */ /* 0x008fda0003f24270 */
[----:B------:R-:W-:-:S05]  /*2610*/  @P1 IADD3 R2, PT, PT, R4, R5, RZ ;  /* 0x0000000504021210 */ /* 0x000fca0007ffe0ff */
[----:B------:R-:W-:Y:S01]  /*2620*/  @P1 IMAD.U32 R9, R2, 0x4, R1 ;  /* 0x0000000402091824 */ /* 0x000fe200078e0001 */
[----:B------:R0:W-:Y:S04]  /*2630*/  @!P1 STL [R11+0x2c], RZ ;  /* 0x00002cff0b009387 */ /* 0x0001e80000100800 */
[----:B--2---:R0:W-:Y:S04]  /*2640*/  @P0 STL [R11+0x28], R8 ;  /* 0x000028080b000387 */ /* 0x0041e80000100800 */
[----:B------:R-:W2:Y:S01]  /*2650*/  @P1 LDL R9, [R9+0x4] ;  /* 0x0000040009091983 */ /* 0x000ea20000100800 */
[----:B----4-:R-:W-:-:S03]  /*2660*/  ISETP.GT.AND P0, PT, R10, 0x1, PT ;  /* 0x000000010a00780c */ /* 0x010fc60003f04270 */
[----:B------:R-:W3:Y:S10]  /*2670*/  LDG.E R10, desc[UR8][R6.64+0xc] ;  /* 0x00000c08060a7981 */ /* 0x000ef4000c1e1900 */
[----:B------:R-:W-:-:S05]  /*2680*/  @P0 IMAD.IADD R2, R4, 0x1, R5 ;  /* 0x0000000104020824 */ /* 0x000fca00078e0205 */
[----:B------:R-:W-:Y:S01]  /*2690*/  @P0 LEA R2, R2, R1, 0x2 ;  /* 0x0000000102020211 */ /* 0x000fe200078e10ff */
[----:B------:R0:W-:Y:S04]  /*26a0*/  @!P0 STL [R11+0x30], RZ ;  /* 0x000030ff0b008387 */ /* 0x0001e80000100800 */
[----:B--2---:R0:W-:Y:S04]  /*26b0*/  @P1 STL [R11+0x2c], R9 ;  /* 0x00002c090b001387 */ /* 0x0041e80000100800 */
[----:B------:R-:W2:Y:S01]  /*26c0*/  @P0 LDL R2, [R2+0x8] ;  /* 0x0000080002020983 */ /* 0x000ea20000100800 */
[----:B---3--:R-:W-:-:S13]  /*26d0*/  ISETP.GT.AND P1, PT, R10, 0x1, PT ;  /* 0x000000010a00780c */ /* 0x008fda0003f24270 */
[----:B------:R0:W-:Y:S04]  /*26e0*/  @!P1 STL [R11+0x34], RZ ;  /* 0x000034ff0b009387 */ /* 0x0001e80000100800 */
[----:B--2---:R0:W-:Y:S01]  /*26f0*/  @P0 STL [R11+0x30], R2 ;  /* 0x000030020b000387 */ /* 0x0041e20000100800 */
[----:B------:R-:W-:Y:S05]  /*2700*/  @!P1 BRA `(.L_x_9) ;  /* 0x0000000000109947 */ /* 0x000fea0003800000 */
[----:B0-----:R-:W-:-:S04]  /*2710*/  IMAD.IADD R2, R4, 0x1, R5 ;  /* 0x0000000104027824 */ /* 0x001fc800078e0205 */
[----:B------:R-:W-:-:S06]  /*2720*/  IMAD.U32 R2, R2, 0x4, R1 ;  /* 0x0000000402027824 */ /* 0x000fcc00078e0001 */
[----:B------:R-:W2:Y:S04]  /*2730*/  LDL R2, [R2+0xc] ;  /* 0x00000c0002027983 */ /* 0x000ea80000100800 */
[----:B--2---:R1:W-:Y:S02]  /*2740*/  STL [R11+0x34], R2 ;  /* 0x000034020b007387 */ /* 0x0043e40000100800 */
.L_x_9:
[----:B------:R-:W-:-:S07]  /*2750*/  IADD3 R5, PT, PT, R5, 0x4, RZ ;  /* 0x0000000405057810 */ /* 0x000fce0007ffe0ff */
.L_x_8:
[----:B------:R-:W-:-:S09]  /*2760*/  ULOP3.LUT UP0, UR4, UR6, 0x3, URZ, 0xc0, !UPT ;  /* 0x0000000306047892 */ /* 0x000fd2000f80c0ff */
[----:B------:R-:W-:Y:S05]  /*2770*/  BRA.U !UP0, `(.L_x_5) ;  /* 0x0000000108907547 */ /* 0x000fea000b800000 */
[----:B------:R-:W-:-:S09]  /*2780*/  UISETP.NE.AND UP0, UPT, UR4, 0x1, UPT ;  /* 0x000000010400788c */ /* 0x000fd2000bf05270 */
[----:B------:R-:W-:Y:S05]  /*2790*/  BRA.U !UP0, `(.L_x_10) ;  /* 0x00000001084c7547 */ /* 0x000fea000b800000 */
[----:B------:R-:W2:Y:S02]  /*27a0*/  LDC.64 R6, c[0x0][0x3a8] ;  /* 0x0000ea00ff067b82 */ /* 0x000ea40000000a00 */
[----:B--2---:R-:W-:-:S05]  /*27b0*/  IMAD.WIDE.U32 R6, R5, 0x4, R6 ;  /* 0x0000000405067825 */ /* 0x004fca00078e0006 */
[----:B01----:R-:W2:Y:S04]  /*27c0*/  LDG.E R2, desc[UR8][R6.64] ;  /* 0x0000000806027981 */ /* 0x003ea8000c1e1900 */
[----:B------:R-:W3:Y:S01]  /*27d0*/  LDG.E R8, desc[UR8][R6.64+0x4] ;  /* 0x0000040806087981 */ /* 0x000ee2000c1e1900 */
[----:B------:R-:W-:Y:S01]  /*27e0*/  IMAD R9, R5, 0x4, R1 ;  /* 0x0000000405097824 */ /* 0x000fe200078e0201 */
[----:B--2---:R-:W-:-:S13]  /*27f0*/  ISETP.GT.AND P0, PT, R2, 0x1, PT ;  /* 0x000000010200780c */ /* 0x004fda0003f04270 */
[----:B------:R-:W-:-:S05]  /*2800*/  @P0 IMAD.IADD R2, R4, 0x1, R5 ;  /* 0x0000000104020824 */ /* 0x000fca00078e0205 */
[----:B------:R-:W-:Y:S01]  /*2810*/  @P0 LEA R2, R2, R1, 0x2 ;  /* 0x0000000102020211 */ /* 0x000fe200078e10ff */
[----:B------:R0:W-:Y:S05]  /*2820*/  @!P0 STL [R9+0x28], RZ ;  /* 0x000028ff09008387 */ /* 0x0001ea0000100800 */
[----:B------:R-:W2:Y:S01]  /*2830*/  @P0 LDL R2, [R2] ;  /* 0x0000000002020983 */ /* 0x000ea20000100800 */
        /* <DEDUP_REMOVED lines=8> */
.L_x_11:
[----:B------:R-:W-:-:S07]  /*28c0*/  IADD3 R5, PT, PT, R5, 0x2, RZ ;  /* 0x0000000205057810 */ /* 0x000fce0007ffe0ff */
.L_x_10:
[----:B------:R-:W-:-:S04]  /*28d0*/  ULOP3.LUT UR4, UR6, 0x1, URZ, 0xc0, !UPT ;  /* 0x0000000106047892 */ /* 0x000fc8000f8ec0ff */
[----:B------:R-:W-:-:S09]  /*28e0*/  UISETP.NE.U32.AND UP0, UPT, UR4, 0x1, UPT ;  /* 0x000000010400788c */ /* 0x000fd2000bf05070 */
[----:B------:R-:W-:Y:S05]  /*28f0*/  BRA.U UP0, `(.L_x_5) ;  /* 0x0000000100307547 */ /* 0x000fea000b800000 */
[----:B------:R-:W2:Y:S02]  /*2900*/  LDC.64 R6, c[0x0][0x3a8] ;  /* 0x0000ea00ff067b82 */ /* 0x000ea40000000a00 */
[----:B--2---:R-:W-:-:S06]  /*2910*/  IMAD.WIDE.U32 R6, R5, 0x4, R6 ;  /* 0x0000000405067825 */ /* 0x004fcc00078e0006 */
[----:B------:R-:W2:Y:S02]  /*2920*/  LDG.E R6, desc[UR8][R6.64] ;  /* 0x0000000806067981 */ /* 0x000ea4000c1e1900 */
[----:B--2---:R-:W-:-:S13]  /*2930*/  ISETP.GT.AND P0, PT, R6, 0x1, PT ;  /* 0x000000010600780c */ /* 0x004fda0003f04270 */
[----:B01----:R-:W-:-:S05]  /*2940*/  @!P0 IMAD R2, R5, 0x4, R1 ;  /* 0x0000000405028824 */ /* 0x003fca00078e0201 */
[----:B------:R2:W-:Y:S01]  /*2950*/  @!P0 STL [R2+0x28], RZ ;  /* 0x000028ff02008387 */ /* 0x0005e20000100800 */
[----:B------:R-:W-:Y:S05]  /*2960*/  @!P0 BRA `(.L_x_5) ;  /* 0x0000000000148947 */ /* 0x000fea0003800000 */
[----:B------:R-:W-:-:S05]  /*2970*/  IMAD.IADD R4, R4, 0x1, R5 ;  /* 0x0000000104047824 */ /* 0x000fca00078e0205 */
[----:B------:R-:W-:-:S06]  /*2980*/  LEA R4, R4, R1, 0x2 ;  /* 0x0000000104047211 */ /* 0x000fcc00078e10ff */
[----:B------:R-:W3:Y:S01]  /*2990*/  LDL R4, [R4] ;  /* 0x0000000004047983 */ /* 0x000ee20000100800 */
[----:B------:R-:W-:-:S05]  /*29a0*/  IMAD R5, R5, 0x4, R1 ;  /* 0x0000000405057824 */ /* 0x000fca00078e0201 */
[----:B---3--:R3:W-:Y:S02]  /*29b0*/  STL [R5+0x28], R4 ;  /* 0x0000280405007387 */ /* 0x0087e40000100800 */
.L_x_5:
[----:B-1-3--:R-:W1:Y:S01]  /*29c0*/  LDC R4, c[0x0][0x3d8] ;  /* 0x0000f600ff047b82 */ /* 0x00ae620000000800 */
[----:B------:R-:W-:Y:S01]  /*29d0*/  VIADD R5, R1, 0x50 ;  /* 0x0000005001057836 */ /* 0x000fe20000000000 */
[----:B-1----:R-:W-:-:S13]  /*29e0*/  ISETP.GE.AND P0, PT, R4, 0x1, PT ;  /* 0x000000010400780c */ /* 0x002fda0003f06270 */
[----:B------:R-:W-:Y:S05]  /*29f0*/  @!P0 BRA `(.L_x_12) ;  /* 0x0000000800248947 */ /* 0x000fea0003800000 */
[----:B------:R-:W1:Y:S01]  /*2a00*/  LDC R7, c[0x0][0x39c] ;  /* 0x0000e700ff077b82 */ /* 0x000e620000000800 */
[----:B------:R-:W-:Y:S01]  /*2a10*/  ISETP.GE.U32.AND P0, PT, R4, 0x8, PT ;  /* 0x000000080400780c */ /* 0x000fe20003f06070 */
[----:B------:R-:W-:Y:S02]  /*2a20*/  HFMA2 R6, -RZ, RZ, 0, 0 ;  /* 0x00000000ff067431 */ /* 0x000fe400000001ff */
[----:B-1----:R-:W-:-:S10]  /*2a30*/  IMAD.IADD R7, R7, 0x1, -R4 ;  /* 0x0000000107077824 */ /* 0x002fd400078e0a04 */
[----:B------:R-:W-:Y:S05]  /*2a40*/  @!P0 BRA `(.L_x_13) ;  /* 0x0000000000f08947 */ /* 0x000fea0003800000 */
[----:B------:R-:W1:Y:S01]  /*2a50*/  LDCU.64 UR4, c[0x0][0x3c8] ;  /* 0x00007900ff0477ac */ /* 0x000e620008000a00 */
[----:B------:R-:W-:Y:S01]  /*2a60*/  LOP3.LUT R6, R4, 0x7ffffff8, RZ, 0xc0, !PT ;  /* 0x7ffffff804067812 */ /* 0x000fe200078ec0ff */
[----:B0-----:R-:W-:Y:S01]  /*2a70*/  IMAD R11, R7, 0x4, R1 ;  /* 0x00000004070b7824 */ /* 0x001fe200078e0201 */
[----:B--2---:R-:W-:Y:S01]  /*2a80*/  MOV R2, R7 ;  /* 0x0000000700027202 */ /* 0x004fe20000000f00 */
[----:B------:R-:W-:Y:S02]  /*2a90*/  VIADD R4, R1, 0x60 ;  /* 0x0000006001047836 */ /* 0x000fe40000000000 */
[----:B------:R-:W-:Y:S02]  /*2aa0*/  VIADD R11, R11, 0x10 ;  /* 0x000000100b0b7836 */ /* 0x000fe40000000000 */
[----:B------:R-:W-:Y:S01]  /*2ab0*/  IMAD.MOV R10, RZ, RZ, -R6 ;  /* 0x000000ffff0a7224 */ /* 0x000fe200078e0a06 */
[----:B-1----:R-:W-:-:S04]  /*2ac0*/  UIADD3 UR4, UP0, UPT, UR4, 0x10, URZ ;  /* 0x0000001004047890 */ /* 0x002fc8000ff1e0ff */
[----:B------:R-:W-:Y:S02]  /*2ad0*/  UIADD3.X UR5, UPT, UPT, URZ, UR5, URZ, UP0, !UPT ;  /* 0x00000005ff057290 */ /* 0x000fe400087fe4ff */
[----:B------:R-:W-:-:S04]  /*2ae0*/  MOV R8, UR4 ;  /* 0x0000000400087c02 */ /* 0x000fc80008000f00 */
[----:B------:R-:W-:-:S07]  /*2af0*/  IMAD.U32 R9, RZ, RZ, UR5 ;  /* 0x00000005ff097e24 */ /* 0x000fce000f8e00ff */
.L_x_14:
[----:B------:R-:W2:Y:S04]  /*2b00*/  LDG.E R12, desc[UR8][R8.64+-0x10] ;  /* 0xfffff008080c7981 */ /* 0x000ea8000c1e1900 */
[----:B------:R-:W3:Y:S01]  /*2b10*/  LDG.E R14, desc[UR8][R8.64+-0xc] ;  /* 0xfffff408080e7981 */ /* 0x000ee2000c1e1900 */
[----:B--2---:R-:W-:-:S13]  /*2b20*/  ISETP.GE.AND P0, PT, R12, 0x2, PT ;  /* 0x000000020c00780c */ /* 0x004fda0003f06270 */
[----:B------:R-:W-:-:S05]  /*2b30*/  @P0 IMAD R12, R2, 0x4, R1 ;  /* 0x00000004020c0824 */ /* 0x000fca00078e0201 */
[----:B------:R-:W2:Y:S01]  /*2b40*/  @P0 LDL R13, [R12] ;  /* 0x000000000c0d0983 */ /* 0x000ea20000100800 */
[----:B---3--:R-:W-:-:S03]  /*2b50*/  ISETP.GT.AND P1, PT, R14, 0x1, PT ;  /* 0x000000010e00780c */ /* 0x008fc60003f24270 */
[----:B------:R-:W3:Y:S04]  /*2b60*/  LDG.E R14, desc[UR8][R8.64+-0x8] ;  /* 0xfffff808080e7981 */ /* 0x000ee8000c1e1900 */
[----:B------:R-:W4:Y:S06]  /*2b70*/  LDG.E R12, desc[UR8][R8.64] ;  /* 0x00000008080c7981 */ /* 0x000f2c000c1e1900 */
        /* <DEDUP_REMOVED lines=9> */
[----:B---3--:R-:W-:-:S13]  /*2c10*/  ISETP.GT.AND P1, PT, R14, 0x1, PT ;  /* 0x000000010e00780c */ /* 0x008fda0003f24270 */
[----:B------:R-:W-:Y:S04]  /*2c20*/  @!P1 STL [R4+-0x4], RZ ;  /* 0xfffffcff04009387 */ /* 0x000fe80000100800 */
[----:B--2---:R2:W-:Y:S04]  /*2c30*/  @P0 STL [R4+-0x8], R17 ;  /* 0xfffff81104000387 */ /* 0x0045e80000100800 */
[----:B0-----:R-:W3:Y:S01]  /*2c40*/  @P1 LDL R13, [R11+-0x4] ;  /* 0xfffffc000b0d1983 */ /* 0x001ee20000100800 */
[----:B----4-:R-:W-:-:S03]  /*2c50*/  ISETP.GT.AND P0, PT, R12, 0x1, PT ;  /* 0x000000010c00780c */ /* 0x010fc60003f04270 */
[----:B------:R-:W4:Y:S10]  /*2c60*/  LDG.E R12, desc[UR8][R8.64+0x4] ;  /* 0x00000408080c7981 */ /* 0x000f34000c1e1900 */
[----:B------:R-:W-:Y:S04]  /*2c70*/  @!P0 STL [R4], RZ ;  /* 0x000000ff04008387 */ /* 0x000fe80000100800 */
[----:B---3--:R0:W-:Y:S04]  /*2c80*/  @P1 STL [R4+-0x4], R13 ;  /* 0xfffffc0d04001387 */ /* 0x0081e80000100800 */
[----:B-1----:R-:W3:Y:S01]  /*2c90*/  @P0 LDL R15, [R11] ;  /* 0x000000000b0f0983 */ /* 0x002ee20000100800 */
[----:B----4-:R-:W-:-:S03]  /*2ca0*/  ISETP.GT.AND P1, PT, R12, 0x1, PT ;  /* 0x000000010c00780c */ /* 0x010fc60003f24270 */
[----:B------:R-:W4:Y:S10]  /*2cb0*/  LDG.E R12, desc[UR8][R8.64+0x8] ;  /* 0x00000808080c7981 */ /* 0x000f34000c1e1900 */
[----:B------:R-:W-:Y:S04]  /*2cc0*/  @!P1 STL [R4+0x4], RZ ;  /* 0x000004ff04009387 */ /* 0x000fe80000100800 */
[----:B---3--:R1:W-:Y:S04]  /*2cd0*/  @P0 STL [R4], R15 ;  /* 0x0000000f04000387 */ /* 0x0083e80000100800 */
[----:B--2---:R-:W2:Y:S01]  /*2ce0*/  @P1 LDL R17, [R11+0x4] ;  /* 0x000004000b111983 */ /* 0x004ea20000100800 */
[----:B----4-:R-:W-:-:S03]  /*2cf0*/  ISETP.GT.AND P0, PT, R12, 0x1, PT ;  /* 0x000000010c00780c */ /* 0x010fc60003f04270 */
        /* <DEDUP_REMOVED lines=8> */
[----:B------:R-:W-:Y:S02]  /*2d80*/  IADD3 R10, PT, PT, R10, 0x8, RZ ;  /* 0x000000080a0a7810 */ /* 0x000fe40007ffe0ff */
[----:B------:R-:W-:Y:S01]  /*2d90*/  IADD3 R8, P0, PT, R8, 0x20, RZ ;  /* 0x0000002008087810 */ /* 0x000fe20007f1e0ff */
[----:B------:R-:W-:-:S04]  /*2da0*/  VIADD R2, R2, 0x8 ;  /* 0x0000000802027836 */ /* 0x000fc80000000000 */
[----:B------:R-:W-:Y:S01]  /*2db0*/  IMAD.X R9, RZ, RZ, R9, P0 ;  /* 0x000000ffff097224 */ /* 0x000fe200000e0609 */
[----:B0-----:R-:W-:Y:S01]  /*2dc0*/  IADD3 R11, PT, PT, R11, 0x20, RZ ;  /* 0x000000200b0b7810 */ /* 0x001fe20007ffe0ff */
[----:B--2---:R0:W-:Y:S01]  /*2dd0*/  @P1 STL [R4+0xc], R15 ;  /* 0x00000c0f04001387 */ /* 0x0041e20000100800 */
[----:B------:R-:W-:Y:S01]  /*2de0*/  ISETP.NE.AND P1, PT, R10, RZ, PT ;  /* 0x000000ff0a00720c */ /* 0x000fe20003f25270 */
[----:B0-----:R-:W-:-:S12]  /*2df0*/  VIADD R4, R4, 0x20 ;  /* 0x0000002004047836 */ /* 0x001fd80000000000 */
[----:B------:R-:W-:Y:S05]  /*2e00*/  @P1 BRA `(.L_x_14) ;  /* 0xfffffffc003c1947 */ /* 0x000fea000383ffff */
.L_x_13:
[----:B------:R-:W0:Y:S02]  /*2e10*/  LDC R4, c[0x0][0x3d8] ;  /* 0x0000f600ff047b82 */ /* 0x000e240000000800 */
[----:B0-2---:R-:W-:-:S13]  /*2e20*/  LOP3.LUT P0, R2, R4, 0x7, RZ, 0xc0, !PT ;  /* 0x0000000704027812 */ /* 0x005fda000780c0ff */
[----:B------:R-:W-:Y:S05]  /*2e30*/  @!P0 BRA `(.L_x_12) ;  /* 0x0000000400148947 */ /* 0x000fea0003800000 */
[----:B------:R-:W-:Y:S02]  /*2e40*/  ISETP.GE.U32.AND P0, PT, R2, 0x4, PT ;  /* 0x000000040200780c */ /* 0x000fe40003f06070 */
[----:B------:R-:W-:-:S11]  /*2e50*/  LOP3.LUT R15, R4, 0x3, RZ, 0xc0, !PT ;  /* 0x00000003040f7812 */ /* 0x000fd600078ec0ff */
[----:B------:R-:W-:Y:S05]  /*2e60*/  @!P0 BRA `(.L_x_15) ;  /* 0x0000000000708947 */ /* 0x000fea0003800000 */
[----:B------:R-:W0:Y:S02]  /*2e70*/  LDC.64 R8, c[0x0][0x3c8] ;  /* 0x0000f200ff087b82 */ /* 0x000e240000000a00 */
[----:B0-----:R-:W-:-:S05]  /*2e80*/  IMAD.WIDE.U32 R8, R6, 0x4, R8 ;  /* 0x0000000406087825 */ /* 0x001fca00078e0008 */
[----:B------:R-:W2:Y:S04]  /*2e90*/  LDG.E R2, desc[UR8][R8.64] ;  /* 0x0000000808027981 */ /* 0x000ea8000c1e1900 */
[----:B------:R-:W3:Y:S01]  /*2ea0*/  LDG.E R11, desc[UR8][R8.64+0x4] ;  /* 0x00000408080b7981 */ /* 0x000ee2000c1e1900 */
[----:B------:R-:W-:-:S03]  /*2eb0*/  LEA R13, R6, R1, 0x2 ;  /* 0x00000001060d7211 */ /* 0x000fc600078e10ff */
[----:B------:R-:W4:Y:S01]  /*2ec0*/  LDG.E R12, desc[UR8][R8.64+0xc] ;  /* 0x00000c08080c7981 */ /* 0x000f22000c1e1900 */
[----:B--2---:R-:W-:Y:S01]  /*2ed0*/  ISETP.GT.AND P0, PT, R2, 0x1, PT ;  /* 0x000000010200780c */ /* 0x004fe20003f04270 */
[----:B------:R-:W-:-:S12]  /*2ee0*/  IMAD.IADD R2, R7, 0x1, R6 ;  /* 0x0000000107027824 */ /* 0x000fd800078e0206 */
[----:B------:R-:W-:Y:S01]  /*2ef0*/  @P0 IMAD R10, R2, 0x4, R1 ;  /* 0x00000004020a0824 */ /* 0x000fe200078e0201 */
[----:B------:R0:W-:Y:S05]  /*2f00*/  @!P0 STL [R13+0x50], RZ ;  /* 0x000050ff0d008387 */ /* 0x0001ea0000100800 */
[----:B------:R-:W2:Y:S01]  /*2f10*/  @P0 LDL R10, [R10] ;  /* 0x000000000a0a0983 */ /* 0x000ea20000100800 */
[----:B---3--:R-:W-:-:S03]  /*2f20*/  ISETP.GT.AND P1, PT, R11, 0x1, PT ;  /* 0x000000010b00780c */ /* 0x008fc60003f24270 */
[----:B------:R-:W3:Y:S01]  /*2f30*/  LDG.E R11, desc[UR8][R8.64+0x8] ;  /* 0x00000808080b7981 */ /* 0x000ee2000c1e1900 */
[----:B------:R-:W-:-:S09]  /*2f40*/  IMAD.U32 R14, R2, 0x4, R1 ;  /* 0x00000004020e7824 */ /* 0x000fd200078e0001 */
[----:B------:R0:W-:Y:S04]  /*2f50*/  @!P1 STL [R13+0x54], RZ ;  /* 0x000054ff0d009387 */ /* 0x0001e80000100800 */
[----:B--2---:R0:W-:Y:S04]  /*2f60*/  @P0 STL [R13+0x50], R10 ;  /* 0x0000500a0d000387 */ /* 0x0041e80000100800 */
[----:B------:R-:W2:Y:S01]  /*2f70*/  @P1 LDL R2, [R14+0x4] ;  /* 0x000004000e021983 */ /* 0x000ea20000100800 */
[----:B---3--:R-:W-:-:S13]  /*2f80*/  ISETP.GT.AND P0, PT, R11, 0x1, PT ;  /* 0x000000010b00780c */ /* 0x008fda0003f04270 */
[----:B------:R0:W-:Y:S04]  /*2f90*/  @!P0 STL [R13+0x58], RZ ;  /* 0x000058ff0d008387 */ /* 0x0001e80000100800 */
[----:B--2---:R0:W-:Y:S04]  /*2fa0*/  @P1 STL [R13+0x54], R2 ;  /* 0x000054020d001387 */ /* 0x0041e80000100800 */
[----:B------:R-:W2:Y:S01]  /*2fb0*/  @P0 LDL R11, [R14+0x8] ;  /* 0x000008000e0b0983 */ /* 0x000ea20000100800 */
[----:B----4-:R-:W-:-:S13]  /*2fc0*/  ISETP.GT.AND P1, PT, R12, 0x1, PT ;  /* 0x000000010c00780c */ /* 0x010fda0003f24270 */
[----:B------:R0:W-:Y:S04]  /*2fd0*/  @!P1 STL [R13+0x5c], RZ ;  /* 0x00005cff0d009387 */ /* 0x0001e80000100800 */
[----:B--2---:R0:W-:Y:S01]  /*2fe0*/  @P0 STL [R13+0x58], R11 ;  /* 0x0000580b0d000387 */ /* 0x0041e20000100800 */
[----:B------:R-:W-:Y:S05]  /*2ff0*/  @!P1 BRA `(.L_x_16) ;  /* 0x0000000000089947 */ /* 0x000fea0003800000 */
[----:B0-----:R-:W2:Y:S04]  /*3000*/  LDL R2, [R14+0xc] ;  /* 0x00000c000e027983 */ /* 0x001ea80000100800 */
[----:B--2---:R1:W-:Y:S02]  /*3010*/  STL [R13+0x5c], R2 ;  /* 0x00005c020d007387 */ /* 0x0043e40000100800 */
.L_x_16:
[----:B------:R-:W-:-:S07]  /*3020*/  IADD3 R6, PT, PT, R6, 0x4, RZ ;  /* 0x0000000406067810 */ /* 0x000fce0007ffe0ff */
.L_x_15:
[----:B------:R-:W-:-:S13]  /*3030*/  ISETP.NE.AND P0, PT, R15, RZ, PT ;  /* 0x000000ff0f00720c */ /* 0x000fda0003f05270 */
[----:B------:R-:W-:Y:S05]  /*3040*/  @!P0 BRA `(.L_x_12) ;  /* 0x0000000000908947 */ /* 0x000fea0003800000 */
[----:B------:R-:W-:-:S13]  /*3050*/  ISETP.NE.AND P0, PT, R15, 0x1, PT ;  /* 0x000000010f00780c */ /* 0x000fda0003f05270 */
[----:B------:R-:W-:Y:S05]  /*3060*/  @!P0 BRA `(.L_x_17) ;  /* 0x00000000004c8947 */ /* 0x000fea0003800000 */
        /* <DEDUP_REMOVED lines=18> */
.L_x_18:
[----:B------:R-:W-:-:S07]  /*3190*/  IADD3 R6, PT, PT, R6, 0x2, RZ ;  /* 0x0000000206067810 */ /* 0x000fce0007ffe0ff */
.L_x_17:
[----:B01----:R-:W-:-:S04]  /*31a0*/  LOP3.LUT R2, R4, 0x1, RZ, 0xc0, !PT ;  /* 0x0000000104027812 */ /* 0x003fc800078ec0ff */
[----:B------:R-:W-:-:S13]  /*31b0*/  ISETP.NE.U32.AND P0, PT, R2, 0x1, PT ;  /* 0x000000010200780c */ /* 0x000fda0003f05070 */
[----:B------:R-:W-:Y:S05]  /*31c0*/  @P0 BRA `(.L_x_12) ;  /* 0x0000000000300947 */ /* 0x000fea0003800000 */
[----:B------:R-:W0:Y:S02]  /*31d0*/  LDC.64 R8, c[0x0][0x3c8] ;  /* 0x0000f200ff087b82 */ /* 0x000e240000000a00 */
[----:B0-----:R-:W-:-:S06]  /*31e0*/  IMAD.WIDE.U32 R8, R6, 0x4, R8 ;  /* 0x0000000406087825 */ /* 0x001fcc00078e0008 */
[----:B------:R-:W2:Y:S02]  /*31f0*/  LDG.E R8, desc[UR8][R8.64] ;  /* 0x0000000808087981 */ /* 0x000ea4000c1e1900 */
[----:B--2---:R-:W-:-:S13]  /*3200*/  ISETP.GT.AND P0, PT, R8, 0x1, PT ;  /* 0x000000010800780c */ /* 0x004fda0003f04270 */
[----:B------:R-:W-:-:S05]  /*3210*/  @!P0 IMAD R2, R6, 0x4, R1 ;  /* 0x0000000406028824 */ /* 0x000fca00078e0201 */
[----:B------:R3:W-:Y:S01]  /*3220*/  @!P0 STL [R2+0x50], RZ ;  /* 0x000050ff02008387 */ /* 0x0007e20000100800 */
[----:B------:R-:W-:Y:S05]  /*3230*/  @!P0 BRA `(.L_x_12) ;  /* 0x0000000000148947 */ /* 0x000fea0003800000 */
[----:B---3--:R-:W-:-:S05]  /*3240*/  IMAD.IADD R2, R7, 0x1, R6 ;  /* 0x0000000107027824 */ /* 0x008fca00078e0206 */
[----:B------:R-:W-:-:S06]  /*3250*/  LEA R2, R2, R1, 0x2 ;  /* 0x0000000102027211 */ /* 0x000fcc00078e10ff */
[----:B------:R-:W2:Y:S01]  /*3260*/  LDL R2, [R2] ;  /* 0x0000000002027983 */ /* 0x000ea20000100800 */
[----:B------:R-:W-:-:S05]  /*3270*/  IMAD R7, R6, 0x4, R1 ;  /* 0x0000000406077824 */ /* 0x000fca00078e0201 */
[----:B--2---:R4:W-:Y:S02]  /*3280*/  STL [R7+0x50], R2 ;  /* 0x0000500207007387 */ /* 0x0049e40000100800 */
.L_x_12:
[----:B01234-:R-:W0:Y:S01]  /*3290*/  LDC R2, c[0x0][0x3b8] ;  /* 0x0000ee00ff027b82 */ /* 0x01fe220000000800 */
[----:B------:R-:W-:Y:S02]  /*32a0*/  CS2R R6, SRZ ;  /* 0x0000000000067805 */ /* 0x000fe4000001ff00 */
[----:B0-----:R-:W-:-:S13]  /*32b0*/  ISETP.GE.AND P0, PT, R2, 0x1, PT ;  /* 0x000000010200780c */ /* 0x001fda0003f06270 */
[----:B------:R-:W-:Y:S05]  /*32c0*/  @!P0 BRA `(.L_x_19) ;  /* 0x0000000800088947 */ /* 0x000fea0003800000 */
[C---:B------:R-:W-:Y:S01]  /*32d0*/  ISETP.GE.U32.AND P0, PT, R2.reuse, 0x10, PT ;  /* 0x000000100200780c */ /* 0x040fe20003f06070 */
[----:B------:R-:W-:Y:S01]  /*32e0*/  IMAD.MOV.U32 R14, RZ, RZ, RZ ;  /* 0x000000ffff0e7224 */ /* 0x000fe200078e00ff */
[----:B------:R-:W-:Y:S02]  /*32f0*/  LOP3.LUT R18, R2, 0xf, RZ, 0xc0, !PT ;  /* 0x0000000f02127812 */ /* 0x000fe400078ec0ff */
[----:B------:R-:W-:Y:S02]  /*3300*/  MOV R17, RZ ;  /* 0x000000ff00117202 */ /* 0x000fe40000000f00 */
[----:B------:R-:W-:-:S07]  /*3310*/  ISETP.NE.AND P1, PT, R18, RZ, PT ;  /* 0x000000ff1200720c */ /* 0x000fce0003f25270 */
[----:B------:R-:W-:Y:S06]  /*3320*/  @!P0 BRA `(.L_x_20) ;  /* 0x0000000000e48947 */ /* 0x000fec0003800000 */
[----:B------:R-:W0:Y:S01]  /*3330*/  LDCU.64 UR4, c[0x0][0x3b0] ;  /* 0x00007600ff0477ac */ /* 0x000e220008000a00 */
[----:B------:R-:W-:Y:S01]  /*3340*/  LOP3.LUT R14, R2, 0x7ffffff0, RZ, 0xc0, !PT ;  /* 0x7ffffff0020e7812 */ /* 0x000fe200078ec0ff */
[----:B------:R-:W-:Y:S02]  /*3350*/  VIADD R15, R1, 0x48 ;  /* 0x00000048010f7836 */ /* 0x000fe40000000000 */
[----:B------:R-:W-:Y:S01]  /*3360*/  IMAD.MOV.U32 R17, RZ, RZ, RZ ;  /* 0x000000ffff117224 */ /* 0x000fe200078e00ff */
[----:B------:R-:W-:Y:S01]  /*3370*/  IADD3 R16, PT, PT, -R14, RZ, RZ ;  /* 0x000000ff0e107210 */ /* 0x000fe20007ffe1ff */
[----:B0-----:R-:W-:-:S04]  /*3380*/  UIADD3 UR4, UP0, UPT, UR4, 0x20, URZ ;  /* 0x0000002004047890 */ /* 0x001fc8000ff1e0ff */
[----:B------:R-:W-:Y:S02]  /*3390*/  UIADD3.X UR5, UPT, UPT, URZ, UR5, URZ, UP0, !UPT ;  /* 0x00000005ff057290 */ /* 0x000fe400087fe4ff */
[----:B------:R-:W-:-:S04]  /*33a0*/  IMAD.U32 R9, RZ, RZ, UR4 ;  /* 0x00000004ff097e24 */ /* 0x000fc8000f8e00ff */
[----:B------:R-:W-:-:S07]  /*33b0*/  IMAD.U32 R8, RZ, RZ, UR5 ;  /* 0x00000005ff087e24 */ /* 0x000fce000f8e00ff */
.L_x_21:
[----:B------:R-:W-:Y:S01]  /*33c0*/  MOV R6, R9 ;  /* 0x0000000900067202 */ /* 0x000fe20000000f00 */
[----:B------:R-:W-:Y:S01]  /*33d0*/  IMAD.MOV.U32 R7, RZ, RZ, R8 ;  /* 0x000000ffff077224 */ /* 0x000fe200078e0008 */
[----:B------:R-:W2:Y:S04]  /*33e0*/  LDL.64 R10, [R15+-0x20] ;  /* 0xffffe0000f0a7983 */ /* 0x000ea80000100a00 */
[----:B------:R-:W2:Y:S04]  /*33f0*/  LDG.E R21, desc[UR8][R6.64+-0x20] ;  /* 0xffffe00806157981 */ /* 0x000ea8000c1e1900 */
[----:B------:R-:W3:Y:S04]  /*3400*/  LDG.E R22, desc[UR8][R6.64+-0x1c] ;  /* 0xffffe40806167981 */ /* 0x000ee8000c1e1900 */
[----:B------:R-:W4:Y:S04]  /*3410*/  LDL.64 R12, [R15+-0x18] ;  /* 0xffffe8000f0c7983 */ /* 0x000f280000100a00 */
[----:B------:R-:W4:Y:S04]  /*3420*/  LDG.E R23, desc[UR8][R6.64+-0x18] ;  /* 0xffffe80806177981 */ /* 0x000f28000c1e1900 */
[----:B------:R-:W5:Y:S04]  /*3430*/  LDG.E R20, desc[UR8][R6.64+-0x14] ;  /* 0xffffec0806147981 */ /* 0x000f68000c1e1900 */
[----:B------:R-:W5:Y:S04]  /*3440*/  LDL.64 R8, [R15+-0x10] ;  /* 0xfffff0000f087983 */ /* 0x000f680000100a00 */
[----:B------:R-:W5:Y:S04]  /*3450*/  LDG.E R19, desc[UR8][R6.64+-0x10] ;  /* 0xfffff00806137981 */ /* 0x000f68000c1e1900 */
[----:B------:R-:W5:Y:S01]  /*3460*/  LDG.E R24, desc[UR8][R6.64+-0xc] ;  /* 0xfffff40806187981 */ /* 0x000f62000c1e1900 */
[----:B--2---:R-:W-:-:S03]  /*3470*/  IMAD R10, R10, R21, R17 ;  /* 0x000000150a0a7224 */ /* 0x004fc600078e0211 */
[----:B------:R-:W2:Y:S01]  /*3480*/  LDG.E R21, desc[UR8][R6.64+-0x8] ;  /* 0xfffff80806157981 */ /* 0x000ea2000c1e1900 */
[----:B---3--:R-:W-:-:S03]  /*3490*/  IMAD R22, R11, R22, R10 ;  /* 0x000000160b167224 */ /* 0x008fc600078e020a */
[----:B------:R-:W2:Y:S04]  /*34a0*/  LDL.64 R10, [R15+-0x8] ;  /* 0xfffff8000f0a7983 */ /* 0x000ea80000100a00 */
[----:B------:R-:W3:Y:S01]  /*34b0*/  LDG.E R17, desc[UR8][R6.64] ;  /* 0x0000000806117981 */ /* 0x000ee2000c1e1900 */
[----:B----4-:R-:W-:-:S03]  /*34c0*/  IMAD R12, R12, R23, R22 ;  /* 0x000000170c0c7224 */ /* 0x010fc600078e0216 */
[----:B------:R-:W4:Y:S01]  /*34d0*/  LDG.E R22, desc[UR8][R6.64+-0x4] ;  /* 0xfffffc0806167981 */ /* 0x000f22000c1e1900 */
[----:B-----5:R-:W-:-:S03]  /*34e0*/  IMAD R23, R13, R20, R12 ;  /* 0x000000140d177224 */ /* 0x020fc600078e020c */
[----:B------:R-:W3:Y:S04]  /*34f0*/  LDL.64 R12, [R15] ;  /* 0x000000000f0c7983 */ /* 0x000ee80000100a00 */
[----:B------:R-:W5:Y:S01]  /*3500*/  LDG.E R20, desc[UR8][R6.64+0x4] ;  /* 0x0000040806147981 */ /* 0x000f62000c1e1900 */
[----:B------:R-:W-:-:S03]  /*3510*/  IMAD R8, R8, R19, R23 ;  /* 0x0000001308087224 */ /* 0x000fc600078e0217 */
[----:B------:R-:W5:Y:S01]  /*3520*/  LDG.E R19, desc[UR8][R6.64+0x8] ;  /* 0x0000080806137981 */ /* 0x000f62000c1e1900 */
[----:B------:R-:W-:-:S03]  /*3530*/  IMAD R24, R9, R24, R8 ;  /* 0x0000001809187224 */ /* 0x000fc600078e0208 */
[----:B------:R-:W5:Y:S01]  /*3540*/  LDL.64 R8, [R15+0x8] ;  /* 0x000008000f087983 */ /* 0x000f620000100a00 */
[----:B--2---:R-:W-:-:S03]  /*3550*/  IMAD R10, R10, R21, R24 ;  /* 0x000000150a0a7224 */ /* 0x004fc600078e0218 */
[----:B------:R-:W2:Y:S04]  /*3560*/  LDG.E R24, desc[UR8][R6.64+0xc] ;  /* 0x00000c0806187981 */ /* 0x000ea8000c1e1900 */
[----:B------:R-:W2:Y:S01]  /*3570*/  LDG.E R21, desc[UR8][R6.64+0x10] ;  /* 0x0000100806157981 */ /* 0x000ea2000c1e1900 */
[----:B----4-:R-:W-:-:S03]  /*3580*/  IMAD R22, R11, R22, R10 ;  /* 0x000000160b167224 */ /* 0x010fc600078e020a */
[----:B------:R-:W4:Y:S01]  /*3590*/  LDL.64 R10, [R15+0x10] ;  /* 0x000010000f0a7983 */ /* 0x000f220000100a00 */
[----:B---3--:R-:W-:-:S03]  /*35a0*/  IMAD R12, R12, R17, R22 ;  /* 0x000000110c0c7224 */ /* 0x008fc600078e0216 */
[----:B------:R-:W3:Y:S01]  /*35b0*/  LDG.E R22, desc[UR8][R6.64+0x14] ;  /* 0x0000140806167981 */ /* 0x000ee2000c1e1900 */
[----:B-----5:R-:W-:-:S03]  /*35c0*/  IMAD R23, R13, R20, R12 ;  /* 0x000000140d177224 */ /* 0x020fc600078e020c */
[----:B------:R0:W5:Y:S04]  /*35d0*/  LDL.64 R12, [R15+0x18] ;  /* 0x000018000f0c7983 */ /* 0x0001680000100a00 */
[----:B------:R-:W5:Y:S04]  /*35e0*/  LDG.E R17, desc[UR8][R6.64+0x18] ;  /* 0x0000180806117981 */ /* 0x000f68000c1e1900 */
[----:B------:R-:W5:Y:S01]  /*35f0*/  LDG.E R20, desc[UR8][R6.64+0x1c] ;  /* 0x00001c0806147981 */ /* 0x000f62000c1e1900 */
[----:B------:R-:W-:Y:S02]  /*3600*/  IMAD R8, R8, R19, R23 ;  /* 0x0000001308087224 */ /* 0x000fe400078e0217 */
[----:B------:R-:W-:-:S05]  /*3610*/  VIADD R16, R16, 0x10 ;  /* 0x0000001010107836 */ /* 0x000fca0000000000 */
[----:B------:R-:W-:Y:S01]  /*3620*/  ISETP.NE.AND P0, PT, R16, RZ, PT ;  /* 0x000000ff1000720c */ /* 0x000fe20003f05270 */
[----:B0-----:R-:W-:Y:S02]  /*3630*/  VIADD R15, R15, 0x40 ;  /* 0x000000400f0f7836 */ /* 0x001fe40000000000 */
[----:B--2---:R-:W-:-:S04]  /*3640*/  IMAD R8, R9, R24, R8 ;  /* 0x0000001809087224 */ /* 0x004fc800078e0208 */
[----:B----4-:R-:W-:-:S04]  /*3650*/  IMAD R8, R10, R21, R8 ;  /* 0x000000150a087224 */ /* 0x010fc800078e0208 */
[----:B---3--:R-:W-:Y:S01]  /*3660*/  IMAD R8, R11, R22, R8 ;  /* 0x000000160b087224 */ /* 0x008fe200078e0208 */
[----:B------:R-:W-:-:S03]  /*3670*/  IADD3 R9, P2, PT, R6, 0x40, RZ ;  /* 0x0000004006097810 */ /* 0x000fc60007f5e0ff */
[----:B-----5:R-:W-:Y:S01]  /*3680*/  IMAD R17, R12, R17, R8 ;  /* 0x000000110c117224 */ /* 0x020fe200078e0208 */
[----:B------:R-:W-:-:S03]  /*3690*/  IADD3.X R8, PT, PT, RZ, R7, RZ, P2, !PT ;  /* 0x00000007ff087210 */ /* 0x000fc600017fe4ff */
[----:B------:R-:W-:Y:S01]  /*36a0*/  IMAD R17, R13, R20, R17 ;  /* 0x000000140d117224 */ /* 0x000fe200078e0211 */
[----:B------:R-:W-:Y:S06]  /*36b0*/  @P0 BRA `(.L_x_21) ;  /* 0xfffffffc00400947 */ /* 0x000fec000383ffff */
.L_x_20:
[----:B------:R-:W-:Y:S05]  /*36c0*/  @!P1 BRA `(.L_x_22) ;  /* 0x0000000400009947 */ /* 0x000fea0003800000 */
[----:B------:R-:W-:Y:S02]  /*36d0*/  ISETP.GE.U32.AND P0, PT, R18, 0x8, PT ;  /* 0x000000081200780c */ /* 0x000fe40003f06070 */
[----:B------:R-:W-:-:S04]  /*36e0*/  LOP3.LUT R24, R2, 0x7, RZ, 0xc0, !PT ;  /* 0x0000000702187812 */ /* 0x000fc800078ec0ff */
[----:B------:R-:W-:-:S07]  /*36f0*/  ISETP.NE.AND P1, PT, R24, RZ, PT ;  /* 0x000000ff1800720c */ /* 0x000fce0003f25270 */
[----:B------:R-:W-:Y:S06]  /*3700*/  @!P0 BRA `(.L_x_23) ;  /* 0x0000000000608947 */ /* 0x000fec0003800000 */
[----:B------:R-:W0:Y:S01]  /*3710*/  LDC.64 R6, c[0x0][0x3b0] ;  /* 0x0000ec00ff067b82 */ /* 0x000e220000000a00 */
[----:B------:R-:W-:-:S05]  /*3720*/  IMAD R27, R14, 0x4, R1 ;  /* 0x000000040e1b7824 */ /* 0x000fca00078e0201 */
[----:B------:R-:W2:Y:S04]  /*3730*/  LDL.64 R12, [R27+0x28] ;  /* 0x000028001b0c7983 */ /* 0x000ea80000100a00 */
[----:B------:R-:W3:Y:S04]  /*3740*/  LDL.64 R10, [R27+0x30] ;  /* 0x000030001b0a7983 */ /* 0x000ee80000100a00 */
[----:B------:R-:W4:Y:S04]  /*3750*/  LDL.64 R8, [R27+0x38] ;  /* 0x000038001b087983 */ /* 0x000f280000100a00 */
[----:B------:R-:W5:Y:S01]  /*3760*/  LDL.64 R18, [R27+0x40] ;  /* 0x000040001b127983 */ /* 0x000f620000100a00 */
[----:B0-----:R-:W-:-:S05]  /*3770*/  IMAD.WIDE.U32 R6, R14, 0x4, R6 ;  /* 0x000000040e067825 */ /* 0x001fca00078e0006 */
[----:B------:R-:W2:Y:S04]  /*3780*/  LDG.E R25, desc[UR8][R6.64] ;  /* 0x0000000806197981 */ /* 0x000ea8000c1e1900 */
[----:B------:R-:W3:Y:S04]  /*3790*/  LDG.E R26, desc[UR8][R6.64+0x4] ;  /* 0x00000408061a7981 */ /* 0x000ee8000c1e1900 */
[----:B------:R-:W4:Y:S04]  /*37a0*/  LDG.E R23, desc[UR8][R6.64+0x8] ;  /* 0x0000080806177981 */ /* 0x000f28000c1e1900 */
[----:B------:R-:W5:Y:S04]  /*37b0*/  LDG.E R20, desc[UR8][R6.64+0xc] ;  /* 0x00000c0806147981 */ /* 0x000f68000c1e1900 */
[----:B------:R-:W5:Y:S04]  /*37c0*/  LDG.E R21, desc[UR8][R6.64+0x10] ;  /* 0x0000100806157981 */ /* 0x000f68000c1e1900 */
[----:B------:R-:W5:Y:S04]  /*37d0*/  LDG.E R16, desc[UR8][R6.64+0x14] ;  /* 0x0000140806107981 */ /* 0x000f68000c1e1900 */
[----:B------:R-:W5:Y:S04]  /*37e0*/  LDG.E R15, desc[UR8][R6.64+0x18] ;  /* 0x00001808060f7981 */ /* 0x000f68000c1e1900 */
[----:B------:R-:W5:Y:S01]  /*37f0*/  LDG.E R22, desc[UR8][R6.64+0x1c] ;  /* 0x00001c0806167981 */ /* 0x000f62000c1e1900 */
[----:B------:R-:W-:Y:S01]  /*3800*/  IADD3 R14, PT, PT, R14, 0x8, RZ ;  /* 0x000000080e0e7810 */ /* 0x000fe20007ffe0ff */
[----:B--2---:R-:W-:-:S04]  /*3810*/  IMAD R12, R12, R25, R17 ;  /* 0x000000190c0c7224 */ /* 0x004fc800078e0211 */
[----:B---3--:R-:W-:-:S04]  /*3820*/  IMAD R12, R26, R13, R12 ;  /* 0x0000000d1a0c7224 */ /* 0x008fc800078e020c */
[----:B----4-:R-:W-:-:S04]  /*3830*/  IMAD R10, R10, R23, R12 ;  /* 0x000000170a0a7224 */ /* 0x010fc800078e020c */
[----:B-----5:R-:W-:-:S04]  /*3840*/  IMAD R10, R20, R11, R10 ;  /* 0x0000000b140a7224 */ /* 0x020fc800078e020a */
[----:B------:R-:W-:-:S04]  /*3850*/  IMAD R8, R8, R21, R10 ;  /* 0x0000001508087224 */ /* 0x000fc800078e020a */
[----:B------:R-:W-:-:S04]  /*3860*/  IMAD R8, R16, R9, R8 ;  /* 0x0000000910087224 */ /* 0x000fc800078e0208 */
[----:B------:R-:W-:-:S04]  /*3870*/  IMAD R8, R18, R15, R8 ;  /* 0x0000000f12087224 */ /* 0x000fc800078e0208 */
[----:B------:R-:W-:-:S07]  /*3880*/  IMAD R17, R22, R19, R8 ;  /* 0x0000001316117224 */ /* 0x000fce00078e0208 */
.L_x_23:
        /* <DEDUP_REMOVED lines=8> */
[----:B------:R-:W3:Y:S01]  /*3910*/  LDL.64 R8, [R12+0x30] ;  /* 0x000030000c087983 */ /* 0x000ee20000100a00 */
[----:B0-----:R-:W-:-:S05]  /*3920*/  IMAD.WIDE.U32 R10, R14, 0x4, R10 ;  /* 0x000000040e0a7825 */ /* 0x001fca00078e000a */
[----:B------:R-:W2:Y:S04]  /*3930*/  LDG.E R13, desc[UR8][R10.64] ;  /* 0x000000080a0d7981 */ /* 0x000ea8000c1e1900 */
[----:B------:R-:W4:Y:S04]  /*3940*/  LDG.E R15, desc[UR8][R10.64+0x4] ;  /* 0x000004080a0f7981 */ /* 0x000f28000c1e1900 */
[----:B------:R-:W3:Y:S04]  /*3950*/  LDG.E R16, desc[UR8][R10.64+0x8] ;  /* 0x000008080a107981 */ /* 0x000ee8000c1e1900 */
[----:B------:R-:W5:Y:S01]  /*3960*/  LDG.E R18, desc[UR8][R10.64+0xc] ;  /* 0x00000c080a127981 */ /* 0x000f62000c1e1900 */
[----:B------:R-:W-:-:S02]  /*3970*/  VIADD R14, R14, 0x4 ;  /* 0x000000040e0e7836 */ /* 0x000fc40000000000 */
[----:B--2---:R-:W-:-:S04]  /*3980*/  IMAD R6, R6, R13, R17 ;  /* 0x0000000d06067224 */ /* 0x004fc800078e0211 */
[----:B----4-:R-:W-:-:S04]  /*3990*/  IMAD R7, R15, R7, R6 ;  /* 0x000000070f077224 */ /* 0x010fc800078e0206 */
[----:B---3--:R-:W-:-:S04]  /*39a0*/  IMAD R8, R8, R16, R7 ;  /* 0x0000001008087224 */ /* 0x008fc800078e0207 */
[----:B-----5:R-:W-:-:S07]  /*39b0*/  IMAD R17, R18, R9, R8 ;  /* 0x0000000912117224 */ /* 0x020fce00078e0208 */
.L_x_24:
[----:B------:R-:W-:Y:S05]  /*39c0*/  @!P1 BRA `(.L_x_22) ;  /* 0x0000000000409947 */ /* 0x000fea0003800000 */
[----:B------:R-:W0:Y:S02]  /*39d0*/  LDC.64 R6, c[0x0][0x3b0] ;  /* 0x0000ec00ff067b82 */ /* 0x000e240000000a00 */
[----:B0-----:R-:W-:-:S04]  /*39e0*/  IMAD.WIDE.U32 R6, R14, 0x4, R6 ;  /* 0x000000040e067825 */ /* 0x001fc800078e0006 */
[----:B------:R-:W-:Y:S01]  /*39f0*/  IMAD R14, R14, 0x4, R3 ;  /* 0x000000040e0e7824 */ /* 0x000fe200078e0203 */
[----:B------:R-:W-:Y:S01]  /*3a00*/  MOV R9, R6 ;  /* 0x0000000600097202 */ /* 0x000fe20000000f00 */
[----:B------:R-:W-:-:S07]  /*3a10*/  IMAD.MOV R6, RZ, RZ, -R2 ;  /* 0x000000ffff067224 */ /* 0x000fce00078e0a02 */
.L_x_25:
[----:B------:R-:W-:Y:S01]  /*3a20*/  IMAD.MOV.U32 R2, RZ, RZ, R9 ;  /* 0x000000ffff027224 */ /* 0x000fe200078e0009 */
[----:B------:R-:W-:Y:S01]  /*3a30*/  MOV R3, R7 ;  /* 0x0000000700037202 */ /* 0x000fe20000000f00 */
[----:B------:R0:W2:Y:S04]  /*3a40*/  LDL R8, [R14] ;  /* 0x000000000e087983 */ /* 0x0000a80000100800 */
[----:B------:R-:W2:Y:S01]  /*3a50*/  LDG.E R2, desc[UR8][R2.64] ;  /* 0x0000000802027981 */ /* 0x000ea2000c1e1900 */
[----:B------:R-:W-:Y:S01]  /*3a60*/  VIADD R6, R6, 0x1 ;  /* 0x0000000106067836 */ /* 0x000fe20000000000 */
[----:B------:R-:W-:Y:S01]  /*3a70*/  IADD3 R9, P1, PT, R9, 0x4, RZ ;  /* 0x0000000409097810 */ /* 0x000fe20007f3e0ff */
[----:B0-----:R-:W-:-:S03]  /*3a80*/  VIADD R14, R14, 0x4 ;  /* 0x000000040e0e7836 */ /* 0x001fc60000000000 */
[----:B------:R-:W-:Y:S02]  /*3a90*/  ISETP.NE.AND P0, PT, R6, RZ, PT ;  /* 0x000000ff0600720c */ /* 0x000fe40003f05270 */
[----:B------:R-:W-:Y:S01]  /*3aa0*/  IADD3.X R7, PT, PT, RZ, R7, RZ, P1, !PT ;  /* 0x00000007ff077210 */ /* 0x000fe20000ffe4ff */
[----:B--2---:R-:W-:-:S10]  /*3ab0*/  IMAD R17, R8, R2, R17 ;  /* 0x0000000208117224 */ /* 0x004fd400078e0211 */
[----:B------:R-:W-:Y:S05]  /*3ac0*/  @P0 BRA `(.L_x_25) ;  /* 0xfffffffc00d40947 */ /* 0x000fea000383ffff */
.L_x_22:
[--C-:B------:R-:W-:Y:S01]  /*3ad0*/  SHF.R.S32.HI R7, RZ, 0x1f, R17.reuse ;  /* 0x0000001fff077819 */ /* 0x100fe20000011411 */
[----:B------:R-:W-:-:S07]  /*3ae0*/  IMAD.MOV.U32 R6, RZ, RZ, R17 ;  /* 0x000000ffff067224 */ /* 0x000fce00078e0011 */
.L_x_19:
[----:B------:R-:W-:Y:S02]  /*3af0*/  ISETP.GE.AND P0, PT, R4, 0x1, PT ;  /* 0x000000010400780c */ /* 0x000fe40003f06270 */
[----:B------:R-:W-:-:S11]  /*3b00*/  CS2R R2, SRZ ;  /* 0x0000000000027805 */ /* 0x000fd6000001ff00 */
[----:B------:R-:W-:Y:S05]  /*3b10*/  @!P0 BRA `(.L_x_26) ;  /* 0x0000000800048947 */ /* 0x000fea0003800000 */
[C---:B------:R-:W-:Y:S01]  /*3b20*/  ISETP.GE.U32.AND P0, PT, R4.reuse, 0x10, PT ;  /* 0x000000100400780c */ /* 0x040fe20003f06070 */
[----:B------:R-:W-:Y:S01]  /*3b30*/  HFMA2 R17, -RZ, RZ, 0, 0 ;  /* 0x00000000ff117431 */ /* 0x000fe200000001ff */
[----:B------:R-:W-:Y:S01]  /*3b40*/  LOP3.LUT R18, R4, 0xf, RZ, 0xc0, !PT ;  /* 0x0000000f04127812 */ /* 0x000fe200078ec0ff */
[----:B------:R-:W-:-:S03]  /*3b50*/  IMAD.MOV.U32 R14, RZ, RZ, RZ ;  /* 0x000000ffff0e7224 */ /* 0x000fc600078e00ff */
        /* <DEDUP_REMOVED lines=11> */
.L_x_28:
        /* <DEDUP_REMOVED lines=36> */
[----:B------:R-:W-:Y:S01]  /*3e50*/  IMAD R8, R8, R19, R23 ;  /* 0x0000001308087224 */ /* 0x000fe200078e0217 */
[----:B------:R-:W-:-:S04]  /*3e60*/  IADD3 R16, PT, PT, R16, 0x10, RZ ;  /* 0x0000001010107810 */ /* 0x000fc80007ffe0ff */
[----:B------:R-:W-:Y:S02]  /*3e70*/  ISETP.NE.AND P0, PT, R16, RZ, PT ;  /* 0x000000ff1000720c */ /* 0x000fe40003f05270 */
[----:B0-----:R-:W-:Y:S01]  /*3e80*/  IADD3 R15, PT, PT, R15, 0x40, RZ ;  /* 0x000000400f0f7810 */ /* 0x001fe20007ffe0ff */
[----:B--2---:R-:W-:Y:S01]  /*3e90*/  IMAD R8, R9, R24, R8 ;  /* 0x0000001809087224 */ /* 0x004fe200078e0208 */
[----:B------:R-:W-:-:S03]  /*3ea0*/  IADD3 R9, P2, PT, R2, 0x40, RZ ;  /* 0x0000004002097810 */ /* 0x000fc60007f5e0ff */
[----:B----4-:R-:W-:-:S04]  /*3eb0*/  IMAD R8, R12, R21, R8 ;  /* 0x000000150c087224 */ /* 0x010fc800078e0208 */
[----:B---3--:R-:W-:-:S04]  /*3ec0*/  IMAD R8, R13, R22, R8 ;  /* 0x000000160d087224 */ /* 0x008fc800078e0208 */
[----:B-----5:R-:W-:Y:S02]  /*3ed0*/  IMAD R17, R10, R17, R8 ;  /* 0x000000110a117224 */ /* 0x020fe400078e0208 */
[----:B------:R-:W-:Y:S02]  /*3ee0*/  IMAD.X R8, RZ, RZ, R3, P2 ;  /* 0x000000ffff087224 */ /* 0x000fe400010e0603 */
[----:B------:R-:W-:Y:S01]  /*3ef0*/  IMAD R17, R11, R20, R17 ;  /* 0x000000140b117224 */ /* 0x000fe200078e0211 */
[----:B------:R-:W-:Y:S06]  /*3f00*/  @P0 BRA `(.L_x_28) ;  /* 0xfffffffc00400947 */ /* 0x000fec000383ffff */
.L_x_27:
        /* <DEDUP_REMOVED lines=29> */
.L_x_30:
[----:B------:R-:W-:Y:S05]  /*40e0*/  @!P1 BRA `(.L_x_29) ;  /* 0x0000000000889947 */ /* 0x000fea0003800000 */
[----:B------:R-:W-:Y:S02]  /*40f0*/  ISETP.GE.U32.AND P0, PT, R24, 0x4, PT ;  /* 0x000000041800780c */ /* 0x000fe40003f06070 */
[----:B------:R-:W-:-:S04]  /*4100*/  LOP3.LUT R4, R4, 0x3, RZ, 0xc0, !PT ;  /* 0x0000000304047812 */ /* 0x000fc800078ec0ff */
[----:B------:R-:W-:-:S07]  /*4110*/  ISETP.NE.AND P1, PT, R4, RZ, PT ;  /* 0x000000ff0400720c */ /* 0x000fce0003f25270 */
[----:B------:R-:W-:Y:S06]  /*4120*/  @!P0 BRA `(.L_x_31) ;  /* 0x0000000000388947 */ /* 0x000fec0003800000 */
[----:B------:R-:W0:Y:S01]  /*4130*/  LDC.64 R2, c[0x0][0x3d0] ;  /* 0x0000f400ff027b82 */ /* 0x000e220000000a00 */
[----:B------:R-:W-:-:S05]  /*4140*/  IMAD R12, R14, 0x4, R1 ;  /* 0x000000040e0c7824 */ /* 0x000fca00078e0201 */
[----:B------:R-:W2:Y:S01]  /*4150*/  LDL.64 R8, [R12+0x50] ;  /* 0x000050000c087983 */ /* 0x000ea20000100a00 */
[----:B0-----:R-:W-:-:S03]  /*4160*/  IMAD.WIDE.U32 R10, R14, 0x4, R2 ;  /* 0x000000040e0a7825 */ /* 0x001fc600078e0002 */
[----:B------:R-:W3:Y:S04]  /*4170*/  LDL.64 R2, [R12+0x58] ;  /* 0x000058000c027983 */ /* 0x000ee80000100a00 */
[----:B------:R-:W2:Y:S04]  /*4180*/  LDG.E R13, desc[UR8][R10.64] ;  /* 0x000000080a0d7981 */ /* 0x000ea8000c1e1900 */
[----:B------:R-:W4:Y:S04]  /*4190*/  LDG.E R15, desc[UR8][R10.64+0x4] ;  /* 0x000004080a0f7981 */ /* 0x000f28000c1e1900 */
[----:B------:R-:W3:Y:S04]  /*41a0*/  LDG.E R16, desc[UR8][R10.64+0x8] ;  /* 0x000008080a107981 */ /* 0x000ee8000c1e1900 */
[----:B------:R-:W5:Y:S01]  /*41b0*/  LDG.E R18, desc[UR8][R10.64+0xc] ;  /* 0x00000c080a127981 */ /* 0x000f62000c1e1900 */
[----:B------:R-:W-:Y:S01]  /*41c0*/  IADD3 R14, PT, PT, R14, 0x4, RZ ;  /* 0x000000040e0e7810 */ /* 0x000fe20007ffe0ff */
[----:B--2---:R-:W-:-:S04]  /*41d0*/  IMAD R8, R8, R13, R17 ;  /* 0x0000000d08087224 */ /* 0x004fc800078e0211 */
[----:B----4-:R-:W-:-:S04]  /*41e0*/  IMAD R9, R15, R9, R8 ;  /* 0x000000090f097224 */ /* 0x010fc800078e0208 */
[----:B---3--:R-:W-:-:S04]  /*41f0*/  IMAD R2, R2, R16, R9 ;  /* 0x0000001002027224 */ /* 0x008fc800078e0209 */
[----:B-----5:R-:W-:-:S07]  /*4200*/  IMAD R17, R18, R3, R2 ;  /* 0x0000000312117224 */ /* 0x020fce00078e0202 */
.L_x_31:
[----:B------:R-:W-:Y:S05]  /*4210*/  @!P1 BRA `(.L_x_29) ;  /* 0x00000000003c9947 */ /* 0x000fea0003800000 */
[----:B------:R-:W0:Y:S01]  /*4220*/  LDC.64 R2, c[0x0][0x3d0] ;  /* 0x0000f400ff027b82 */ /* 0x000e220000000a00 */
[----:B------:R-:W-:Y:S01]  /*4230*/  IMAD R5, R14, 0x4, R5 ;  /* 0x000000040e057824 */ /* 0x000fe200078e0205 */
[----:B------:R-:W-:Y:S01]  /*4240*/  IADD3 R4, PT, PT, -R4, RZ, RZ ;  /* 0x000000ff04047210 */ /* 0x000fe20007ffe1ff */
[----:B0-----:R-:W-:-:S04]  /*4250*/  IMAD.WIDE.U32 R2, R14, 0x4, R2 ;  /* 0x000000040e027825 */ /* 0x001fc800078e0002 */
[----:B------:R-:W-:-:S07]  /*4260*/  IMAD.MOV.U32 R9, RZ, RZ, R2 ;  /* 0x000000ffff097224 */ /* 0x000fce00078e0002 */
.L_x_32:
[----:B------:R-:W-:Y:S01]  /*4270*/  IMAD.MOV.U32 R2, RZ, RZ, R9 ;  /* 0x000000ffff027224 */ /* 0x000fe200078e0009 */
[----:B------:R0:W2:Y:S05]  /*4280*/  LDL R8, [R5] ;  /* 0x0000000005087983 */ /* 0x0000aa0000100800 */
[----:B------:R1:W2:Y:S01]  /*4290*/  LDG.E R2, desc[UR8][R2.64] ;  /* 0x0000000802027981 */ /* 0x0002a2000c1e1900 */
[----:B------:R-:W-:Y:S02]  /*42a0*/  IADD3 R4, PT, PT, R4, 0x1, RZ ;  /* 0x0000000104047810 */ /* 0x000fe40007ffe0ff */
[----:B------:R-:W-:Y:S01]  /*42b0*/  IADD3 R9, P1, PT, R9, 0x4, RZ ;  /* 0x0000000409097810 */ /* 0x000fe20007f3e0ff */
[----:B0-----:R-:W-:Y:S01]  /*42c0*/  VIADD R5, R5, 0x4 ;  /* 0x0000000405057836 */ /* 0x001fe20000000000 */
[----:B------:R-:W-:-:S02]  /*42d0*/  ISETP.NE.AND P0, PT, R4, RZ, PT ;  /* 0x000000ff0400720c */ /* 0x000fc40003f05270 */
[----:B-1----:R-:W-:Y:S01]  /*42e0*/  IADD3.X R3, PT, PT, RZ, R3, RZ, P1, !PT ;  /* 0x00000003ff037210 */ /* 0x002fe20000ffe4ff */
[----:B--2---:R-:W-:-:S10]  /*42f0*/  IMAD R17, R8, R2, R17 ;  /* 0x0000000208117224 */ /* 0x004fd400078e0211 */
[----:B------:R-:W-:Y:S05]  /*4300*/  @P0 BRA `(.L_x_32) ;  /* 0xfffffffc00d80947 */ /* 0x000fea000383ffff */
.L_x_29:
[--C-:B------:R-:W-:Y:S01]  /*4310*/  SHF.R.S32.HI R3, RZ, 0x1f, R17.reuse ;  /* 0x0000001fff037819 */ /* 0x100fe20000011411 */
[----:B------:R-:W-:-:S07]  /*4320*/  IMAD.MOV.U32 R2, RZ, RZ, R17 ;  /* 0x000000ffff027224 */ /* 0x000fce00078e0011 */
.L_x_26:
[----:B------:R-:W0:Y:S01]  /*4330*/  LDCU.64 UR4, c[0x0][0x3a0] ;  /* 0x00007400ff0477ac */ /* 0x000e220008000a00 */
[----:B------:R-:W1:Y:S01]  /*4340*/  LDCU.64 UR6, c[0x0][0x3c0] ;  /* 0x00007800ff0677ac */ /* 0x000e620008000a00 */
[----:B0-----:R-:W-:Y:S01]  /*4350*/  LEA R8, P0, R6, UR4, 0x2 ;  /* 0x0000000406087c11 */ /* 0x001fe2000f8010ff */
[----:B------:R-:W0:Y:S01]  /*4360*/  LDCU UR4, c[0x0][0x3dc] ;  /* 0x00007b80ff0477ac */ /* 0x000e220008000800 */
[----:B-1----:R-:W-:Y:S02]  /*4370*/  LEA R10, P1, R2, UR6, 0x2 ;  /* 0x00000006020a7c11 */ /* 0x002fe4000f8210ff */
[----:B------:R-:W-:Y:S02]  /*4380*/  LEA.HI.X R9, R6, UR5, R7, 0x2, P0 ;  /* 0x0000000506097c11 */ /* 0x000fe400080f1407 */
[----:B------:R-:W-:-:S03]  /*4390*/  LEA.HI.X R11, R2, UR7, R3, 0x2, P1 ;  /* 0x00000007020b7c11 */ /* 0x000fc600088f1403 */
[----:B------:R1:W5:Y:S04]  /*43a0*/  LDG.E R5, desc[UR8][R8.64] ;  /* 0x0000000808057981 */ /* 0x000368000c1e1900 */
[----:B------:R1:W5:Y:S01]  /*43b0*/  LDG.E R4, desc[UR8][R10.64] ;  /* 0x000000080a047981 */ /* 0x000362000c1e1900 */
[----:B------:R-:W-:Y:S01]  /*43c0*/  BSSY.RECONVERGENT B0, `(.L_x_33) ;  /* 0x00001b2000007945 */ /* 0x000fe20003800200 */
[----:B0-----:R-:W-:-:S09]  /*43d0*/  UISETP.GT.AND UP0, UPT, UR4, 0x9, UPT ;  /* 0x000000090400788c */ /* 0x001fd2000bf04270 */
[----:B-1----:R-:W-:Y:S05]  /*43e0*/  BRA.U UP0, `(.L_x_34) ;  /* 0x0000000500dc7547 */ /* 0x002fea000b800000 */
[----:B------:R-:W-:-:S09]  /*43f0*/  UISETP.GT.AND UP0, UPT, UR4, 0x4, UPT ;  /* 0x000000040400788c */ /* 0x000fd2000bf04270 */
[----:B------:R-:W-:Y:S05]  /*4400*/  BRA.U UP0, `(.L_x_35) ;  /* 0x0000000100447547 */ /* 0x000fea000b800000 */
[----:B------:R-:W-:-:S09]  /*4410*/  UISETP.GT.AND UP0, UPT, UR4, 0x2, UPT ;  /* 0x000000020400788c */ /* 0x000fd2000bf04270 */
[----:B------:R-:W-:Y:S05]  /*4420*/  BRA.U UP0, `(.L_x_36) ;  /* 0x0000000100207547 */ /* 0x000fea000b800000 */
[----:B------:R-:W-:-:S09]  /*4430*/  UISETP.NE.AND UP0, UPT, UR4, 0x1, UPT ;  /* 0x000000010400788c */ /* 0x000fd2000bf05270 */
[----:B------:R-:W-:Y:S05]  /*4440*/  BRA.U !UP0, `(.L_x_37) ;  /* 0x0000000108107547 */ /* 0x000fea000b800000 */
[----:B------:R-:W-:-:S09]  /*4450*/  UISETP.NE.AND UP0, UPT, UR4, 0x2, UPT ;  /* 0x000000020400788c */ /* 0x000fd2000bf05270 */
[----:B------:R-:W-:Y:S05]  /*4460*/  BRA.U UP0, `(.L_x_38) ;  /* 0x0000001100e07547 */ /* 0x000fea000b800000 */
[----:B-----5:R-:W-:Y:S01]  /*4470*/  FMUL R3, R5, R4 ;  /* 0x0000000405037220 */ /* 0x020fe20000400000 */
[----:B------:R-:W-:Y:S06]  /*4480*/  BRA `(.L_x_39) ;  /* 0x0000001800947947 */ /* 0x000fec0003800000 */
.L_x_37:
[----:B-----5:R-:W-:Y:S01]  /*4490*/  FADD R3, R5, R4 ;  /* 0x0000000405037221 */ /* 0x020fe20000000000 */
[----:B------:R-:W-:Y:S06]  /*44a0*/  BRA `(.L_x_39) ;  /* 0x00000018008c7947 */ /* 0x000fec0003800000 */
.L_x_36:
[----:B------:R-:W-:Y:S01]  /*44b0*/  UISETP.NE.AND UP0, UPT, UR4, 0x3, UPT ;  /* 0x000000030400788c */ /* 0x000fe2000bf05270 */
[----:B-----5:R-:W-:-:S08]  /*44c0*/  MOV R3, R5 ;  /* 0x0000000500037202 */ /* 0x020fd00000000f00 */
[----:B------:R-:W-:Y:S05]  /*44d0*/  BRA.U !UP0, `(.L_x_39) ;  /* 0x0000001908807547 */ /* 0x000fea000b800000 */
[----:B------:R-:W-:-:S09]  /*44e0*/  UISETP.NE.AND UP0, UPT, UR4, 0x4, UPT ;  /* 0x000000040400788c */ /* 0x000fd2000bf05270 */
[----:B------:R-:W-:Y:S05]  /*44f0*/  BRA.U UP0, `(.L_x_38) ;  /* 0x0000001100bc7547 */ /* 0x000fea000b800000 */
[----:B------:R-:W-:Y:S01]  /*4500*/  FADD R3, -R5, -RZ ;  /* 0x800000ff05037221 */ /* 0x000fe20000000100 */
[----:B------:R-:W-:Y:S06]  /*4510*/  BRA `(.L_x_39) ;  /* 0x0000001800707947 */ /* 0x000fec0003800000 */
.L_x_35:
[----:B------:R-:W-:-:S09]  /*4520*/  UISETP.GT.AND UP0, UPT, UR4, 0x6, UPT ;  /* 0x000000060400788c */ /* 0x000fd2000bf04270 */
[----:B------:R-:W-:Y:S05]  /*4530*/  BRA.U UP0, `(.L_x_40) ;  /* 0x0000000100207547 */ /* 0x000fea000b800000 */
[----:B------:R-:W-:-:S09]  /*4540*/  UISETP.NE.AND UP0, UPT, UR4, 0x5, UPT ;  /* 0x000000050400788c */ /* 0x000fd2000bf05270 */
[----:B------:R-:W-:Y:S05]  /*4550*/  BRA.U !UP0, `(.L_x_41) ;  /* 0x0000000108107547 */ /* 0x000fea000b800000 */
[----:B------:R-:W-:-:S09]  /*4560*/  UISETP.NE.AND UP0, UPT, UR4, 0x6, UPT ;  /* 0x000000060400788c */ /* 0x000fd2000bf05270 */
[----:B------:R-:W-:Y:S05]  /*4570*/  BRA.U UP0, `(.L_x_38) ;  /* 0x00000011009c7547 */ /* 0x000fea000b800000 */
[----:B-----5:R-:W-:Y:S01]  /*4580*/  FSET.BF.EQ.AND R3, R5, R4, PT ;  /* 0x000000040503720a */ /* 0x020fe20003802000 */
[----:B------:R-:W-:Y:S06]  /*4590*/  BRA `(.L_x_39) ;  /* 0x0000001800507947 */ /* 0x000fec0003800000 */
.L_x_41:
[----:B-----5:R-:W-:Y:S01]  /*45a0*/  FSET.BF.LT.AND R3, R5, R4, PT ;  /* 0x000000040503720a */ /* 0x020fe20003801000 */
[----:B------:R-:W-:Y:S06]  /*45b0*/  BRA `(.L_x_39) ;  /* 0x0000001800487947 */ /* 0x000fec0003800000 */
.L_x_40:
[----:B------:R-:W-:-:S09]  /*45c0*/  UISETP.NE.AND UP0, UPT, UR4, 0x7, UPT ;  /* 0x000000070400788c */ /* 0x000fd2000bf05270 */
[----:B------:R-:W-:Y:S05]  /*45d0*/  BRA.U !UP0, `(.L_x_42) ;  /* 0x0000000108447547 */ /* 0x000fea000b800000 */
[----:B------:R-:W-:-:S09]  /*45e0*/  UISETP.NE.AND UP0, UPT, UR4, 0x8, UPT ;  /* 0x000000080400788c */ /* 0x000fd2000bf05270 */
[----:B------:R-:W-:Y:S05]  /*45f0*/  BRA.U !UP0, `(.L_x_43) ;  /* 0x0000000108147547 */ /* 0x000fea000b800000 */
[----:B------:R-:W-:-:S09]  /*4600*/  UISETP.NE.AND UP0, UPT, UR4, 0x9, UPT ;  /* 0x000000090400788c */ /* 0x000fd2000bf05270 */
[----:B------:R-:W-:Y:S05]  /*4610*/  BRA.U UP0, `(.L_x_38) ;  /* 0x0000001100747547 */ /* 0x000fea000b800000 */
[----:B-----5:R-:W-:-:S04]  /*4620*/  FSETP.GT.AND P0, PT, R5, RZ, PT ;  /* 0x000000ff0500720b */ /* 0x020fc80003f04000 */
[----:B------:R-:W-:Y:S01]  /*4630*/  FSEL R3, R4, RZ, P0 ;  /* 0x000000ff04037208 */ /* 0x000fe20000000000 */
[----:B------:R-:W-:Y:S08]  /*4640*/  BRA `(.L_x_39) ;  /* 0x0000001800247947 */ /* 0x000ff00003800000 */
.L_x_43:
[----:B-----5:R-:W0:Y:S01]  /*4650*/  F2F.F64.F32 R2, R5 ;  /* 0x0000000500027310 */ /* 0x020e220000201800 */
[----:B------:R-:W-:Y:S01]  /*4660*/  IMAD.MOV.U32 R4, RZ, RZ, RZ ;  /* 0x000000ffff047224 */ /* 0x000fe200078e00ff */
[----:B0-----:R-:W-:Y:S01]  /*4670*/  DSETP.MAX.AND P0, P1, RZ, R2, PT ;  /* 0x00000002ff00722a */ /* 0x001fe2000390f000 */
[----:B------:R-:W-:-:S05]  /*4680*/  MOV R7, R3 ;  /* 0x0000000300077202 */ /* 0x000fca0000000f00 */
[C---:B------:R-:W-:Y:S02]  /*4690*/  FSEL R9, R4.reuse, R7, P0 ;  /* 0x0000000704097208 */ /* 0x040fe40000000000 */
[----:B------:R-:W-:-:S06]  /*46a0*/  SEL R2, R4, R2, P0 ;  /* 0x0000000204027207 */ /* 0x000fcc0000000000 */
[----:B------:R-:W-:-:S05]  /*46b0*/  @P1 LOP3.LUT R9, R7, 0x80000, RZ, 0xfc, !PT ;  /* 0x0008000007091812 */ /* 0x000fca00078efcff */
[----:B------:R-:W-:-:S06]  /*46c0*/  IMAD.MOV.U32 R3, RZ, RZ, R9 ;  /* 0x000000ffff037224 */ /* 0x000fcc00078e0009 */
[----:B------:R0:W1:Y:S01]  /*46d0*/  F2F.F32.F64 R3, R2 ;  /* 0x0000000200037310 */ /* 0x0000620000301000 */
[----:B------:R-:W-:Y:S05]  /*46e0*/  BRA `(.L_x_39) ;  /* 0x0000001400fc7947 */ /* 0x000fea0003800000 */
.L_x_42:
[----:B-----5:R-:W-:Y:S01]  /*46f0*/  FSETP.GE.AND P0, PT, R5, RZ, PT ;  /* 0x000000ff0500720b */ /* 0x020fe20003f06000 */
[----:B------:R-:W-:-:S12]  /*4700*/  BSSY.RECONVERGENT B1, `(.L_x_44) ;  /* 0x0000044000017945 */ /* 0x000fd80003800200 */
[----:B------:R-:W-:Y:S05]  /*4710*/  @!P0 BRA `(.L_x_45) ;  /* 0x0000000000848947 */ /* 0x000fea0003800000 */
[----:B------:R-:W-:Y:S02]  /*4720*/  HFMA2 R2, -RZ, RZ, 0.96630859375, -0.0022525787353515625 ;  /* 0x3bbb989dff027431 */ /* 0x000fe400000001ff */
[----:B------:R-:W-:Y:S01]  /*4730*/  IMAD.MOV.U32 R3, RZ, RZ, 0x437c0000 ;  /* 0x437c0000ff037424 */ /* 0x000fe200078e00ff */
[----:B------:R-:W-:Y:S02]  /*4740*/  BSSY.RECONVERGENT B2, `(.L_x_46) ;  /* 0x000001c000027945 */ /* 0x000fe40003800200 */
[----:B------:R-:W-:-:S04]  /*4750*/  FFMA.SAT R2, R5, -R2, 0.5 ;  /* 0x3f00000005027423 */ /* 0x000fc80000002802 */
[----:B------:R-:W-:-:S04]  /*4760*/  FFMA.RM R2, R2, R3, 12582913 ;  /* 0x4b40000102027423 */ /* 0x000fc80000004003 */
[C---:B------:R-:W-:Y:S01]  /*4770*/  FADD R4, R2.reuse, -12583039 ;  /* 0xcb40007f02047421 */ /* 0x040fe20000000000 */
[----:B------:R-:W-:-:S03]  /*4780*/  SHF.L.U32 R2, R2, 0x17, RZ ;  /* 0x0000001702027819 */ /* 0x000fc600000006ff */
[----:B------:R-:W-:-:S04]  /*4790*/  FFMA R4, R5, -1.4426950216293334961, -R4 ;  /* 0xbfb8aa3b05047823 */ /* 0x000fc80000000804 */
[----:B------:R-:W-:-:S04]  /*47a0*/  FFMA R10, R5, -1.925963033500011079e-08, R4 ;  /* 0xb2a57060050a7823 */ /* 0x000fc80000000004 */
[----:B------:R-:W0:Y:S02]  /*47b0*/  MUFU.EX2 R3, R10 ;  /* 0x0000000a00037308 */ /* 0x000e240000000800 */
[----:B0-----:R-:W-:-:S06]  /*47c0*/  FMUL R11, R2, R3 ;  /* 0x00000003020b7220 */ /* 0x001fcc0000400000 */
[----:B------:R-:W0:Y:S02]  /*47d0*/  F2F.F64.F32 R2, R11 ;  /* 0x0000000b00027310 */ /* 0x000e240000201800 */
[----:B0-----:R-:W-:-:S06]  /*47e0*/  DADD R8, R2, 1 ;  /* 0x3ff0000002087429 */ /* 0x001fcc0000000000 */
[----:B------:R-:W0:Y:S04]  /*47f0*/  MUFU.RCP64H R3, R9 ;  /* 0x0000000900037308 */ /* 0x000e280000001800 */
[----:B------:R-:W-:-:S05]  /*4800*/  VIADD R2, R9, 0x300402 ;  /* 0x0030040209027836 */ /* 0x000fca0000000000 */
[----:B------:R-:W-:Y:S01]  /*4810*/  FSETP.GEU.AND P0, PT, |R2|, 5.8789094863358348022e-39, PT ;  /* 0x004004020200780b */ /* 0x000fe20003f0e200 */
[----:B0-----:R-:W-:-:S08]  /*4820*/  DFMA R4, -R8, R2, 1 ;  /* 0x3ff000000804742b */ /* 0x001fd00000000102 */
[----:B------:R-:W-:-:S08]  /*4830*/  DFMA R4, R4, R4, R4 ;  /* 0x000000040404722b */ /* 0x000fd00000000004 */
[----:B------:R-:W-:-:S08]  /*4840*/  DFMA R4, R2, R4, R2 ;  /* 0x000000040204722b */ /* 0x000fd00000000002 */
[----:B------:R-:W-:-:S08]  /*4850*/  DFMA R6, -R8, R4, 1 ;  /* 0x3ff000000806742b */ /* 0x000fd00000000104 */
[----:B------:R-:W-:Y:S01]  /*4860*/  DFMA R4, R4, R6, R4 ;  /* 0x000000060404722b */ /* 0x000fe20000000004 */
[----:B------:R-:W-:Y:S10]  /*4870*/  @P0 BRA `(.L_x_47) ;  /* 0x0000000000200947 */ /* 0x000ff40003800000 */
[----:B------:R-:W-:Y:S01]  /*4880*/  LOP3.LUT R2, R9, 0x7fffffff, RZ, 0xc0, !PT ;  /* 0x7fffffff09027812 */ /* 0x000fe200078ec0ff */
[----:B------:R-:W-:Y:S01]  /*4890*/  IMAD.MOV.U32 R7, RZ, RZ, R9 ;  /* 0x000000ffff077224 */ /* 0x000fe200078e0009 */
[----:B------:R-:W-:Y:S02]  /*48a0*/  MOV R6, R8 ;  /* 0x0000000800067202 */ /* 0x000fe40000000f00 */
[----:B------:R-:W-:Y:S02]  /*48b0*/  IADD3 R10, PT, PT, R2, -0x100000, RZ ;  /* 0xfff00000020a7810 */ /* 0x000fe40007ffe0ff */
[----:B------:R-:W-:-:S07]  /*48c0*/  MOV R2, 0x48e0 ;  /* 0x000048e000027802 */ /* 0x000fce0000000f00 */
[----:B------:R-:W-:Y:S05]  /*48d0*/  CALL.REL.NOINC `($__internal_0_$__cuda_sm20_dblrcp_rn_slowpath_v3) ;  /* 0x0000001400947944 */ /* 0x000fea0003c00000 */
[----:B------:R-:W-:Y:S01]  /*48e0*/  IMAD.MOV.U32 R4, RZ, RZ, R6 ;  /* 0x000000ffff047224 */ /* 0x000fe200078e0006 */
[----:B------:R-:W-:-:S07]  /*48f0*/  MOV R5, R7 ;  /* 0x0000000700057202 */ /* 0x000fce0000000f00 */
.L_x_47:
[----:B------:R-:W-:Y:S05]  /*4900*/  BSYNC.RECONVERGENT B2 ;  /* 0x0000000000027941 */ /* 0x000fea0003800200 */
.L_x_46:
[----:B------:R0:W1:Y:S01]  /*4910*/  F2F.F32.F64 R3, R4 ;  /* 0x0000000400037310 */ /* 0x0000620000301000 */
[----:B------:R-:W-:Y:S05]  /*4920*/  BRA `(.L_x_48) ;  /* 0x0000000000847947 */ /* 0x000fea0003800000 */
.L_x_45:
[----:B------:R-:W-:Y:S02]  /*4930*/  HFMA2 R3, -RZ, RZ, 3.7421875, 0 ;  /* 0x437c0000ff037431 */ /* 0x000fe400000001ff */
[----:B------:R-:W-:Y:S01]  /*4940*/  IMAD.MOV.U32 R2, RZ, RZ, 0x3bbb989d ;  /* 0x3bbb989dff027424 */ /* 0x000fe200078e00ff */
[----:B------:R-:W-:Y:S03]  /*4950*/  BSSY.RECONVERGENT B2, `(.L_x_49) ;  /* 0x000001d000027945 */ /* 0x000fe60003800200 */
[----:B------:R-:W-:-:S04]  /*4960*/  FFMA.SAT R2, R5, R2, 0.5 ;  /* 0x3f00000005027423 */ /* 0x000fc80000002002 */
[----:B------:R-:W-:-:S04]  /*4970*/  FFMA.RM R2, R2, R3, 12582913 ;  /* 0x4b40000102027423 */ /* 0x000fc80000004003 */
[C---:B------:R-:W-:Y:S01]  /*4980*/  FADD R4, R2.reuse, -12583039 ;  /* 0xcb40007f02047421 */ /* 0x040fe20000000000 */
[----:B------:R-:W-:-:S03]  /*4990*/  IMAD.SHL.U32 R2, R2, 0x800000, RZ ;  /* 0x0080000002027824 */ /* 0x000fc600078e00ff */
[----:B------:R-:W-:-:S04]  /*49a0*/  FFMA R4, R5, 1.4426950216293334961, -R4 ;  /* 0x3fb8aa3b05047823 */ /* 0x000fc80000000804 */
[----:B------:R-:W-:-:S04]  /*49b0*/  FFMA R8, R5, 1.925963033500011079e-08, R4 ;  /* 0x32a5706005087823 */ /* 0x000fc80000000004 */
[----:B------:R-:W0:Y:S02]  /*49c0*/  MUFU.EX2 R3, R8 ;  /* 0x0000000800037308 */ /* 0x000e240000000800 */
[----:B0-----:R-:W-:Y:S01]  /*49d0*/  FMUL R10, R2, R3 ;  /* 0x00000003020a7220 */ /* 0x001fe20000400000 */
[----:B------:R-:W-:-:S05]  /*49e0*/  MOV R2, 0x1 ;  /* 0x0000000100027802 */ /* 0x000fca0000000f00 */
[----:B------:R-:W0:Y:S02]  /*49f0*/  F2F.F64.F32 R10, R10 ;  /* 0x0000000a000a7310 */ /* 0x000e240000201800 */
[----:B0-----:R-:W-:Y:S01]  /*4a00*/  DADD R4, R10, 1 ;  /* 0x3ff000000a047429 */ /* 0x001fe20000000000 */
[----:B------:R-:W-:-:S05]  /*4a10*/  FSETP.GEU.AND P1, PT, |R11|, 6.5827683646048100446e-37, PT ;  /* 0x036000000b00780b */ /* 0x000fca0003f2e200 */
[----:B------:R-:W0:Y:S02]  /*4a20*/  MUFU.RCP64H R3, R5 ;  /* 0x0000000500037308 */ /* 0x000e240000001800 */
[----:B0-----:R-:W-:-:S08]  /*4a30*/  DFMA R6, -R4, R2, 1 ;  /* 0x3ff000000406742b */ /* 0x001fd00000000102 */
[----:B------:R-:W-:-:S08]  /*4a40*/  DFMA R6, R6, R6, R6 ;  /* 0x000000060606722b */ /* 0x000fd00000000006 */
[----:B------:R-:W-:-:S08]  /*4a50*/  DFMA R6, R2, R6, R2 ;  /* 0x000000060206722b */ /* 0x000fd00000000002 */
[----:B------:R-:W-:-:S08]  /*4a60*/  DFMA R2, -R4, R6, 1 ;  /* 0x3ff000000402742b */ /* 0x000fd00000000106 */
[----:B------:R-:W-:-:S08]  /*4a70*/  DFMA R2, R6, R2, R6 ;  /* 0x000000020602722b */ /* 0x000fd00000000006 */
[----:B------:R-:W-:-:S08]  /*4a80*/  DMUL R6, R10, R2 ;  /* 0x000000020a067228 */ /* 0x000fd00000000000 */
[----:B------:R-:W-:-:S08]  /*4a90*/  DFMA R8, -R4, R6, R10 ;  /* 0x000000060408722b */ /* 0x000fd0000000010a */
[----:B------:R-:W-:-:S10]  /*4aa0*/  DFMA R2, R2, R8, R6 ;  /* 0x000000080202722b */ /* 0x000fd40000000006 */
[----:B------:R-:W-:-:S05]  /*4ab0*/  FFMA R6, RZ, R5, R3 ;  /* 0x00000005ff067223 */ /* 0x000fca0000000003 */
[----:B------:R-:W-:-:S13]  /*4ac0*/  FSETP.GT.AND P0, PT, |R6|, 1.469367938527859385e-39, PT ;  /* 0x001000000600780b */ /* 0x000fda0003f04200 */
[----:B------:R-:W-:Y:S05]  /*4ad0*/  @P0 BRA P1, `(.L_x_50) ;  /* 0x0000000000100947 */ /* 0x000fea0000800000 */
[----:B------:R-:W-:Y:S01]  /*4ae0*/  IMAD.MOV.U32 R12, RZ, RZ, R10 ;  /* 0x000000ffff0c7224 */ /* 0x000fe200078e000a */
[----:B------:R-:W-:Y:S02]  /*4af0*/  MOV R13, R11 ;  /* 0x0000000b000d7202 */ /* 0x000fe40000000f00 */
[----:B------:R-:W-:-:S07]  /*4b00*/  MOV R10, 0x4b20 ;  /* 0x00004b20000a7802 */ /* 0x000fce0000000f00 */
[----:B------:R-:W-:Y:S05]  /*4b10*/  CALL.REL.NOINC `($__internal_1_$__cuda_sm20_div_rn_f64_full) ;  /* 0x0000001400a87944 */ /* 0x000fea0003c00000 */
.L_x_50:
[----:B------:R-:W-:Y:S05]  /*4b20*/  BSYNC.RECONVERGENT B2 ;  /* 0x0000000000027941 */ /* 0x000fea0003800200 */
.L_x_49:
[----:B------:R2:W3:Y:S02]  /*4b30*/  F2F.F32.F64 R3, R2 ;  /* 0x0000000200037310 */ /* 0x0004e40000301000 */
.L_x_48:
[----:B------:R-:W-:Y:S05]  /*4b40*/  BSYNC.RECONVERGENT B1 ;  /* 0x0000000000017941 */ /* 0x000fea0003800200 */
.L_x_44:
[----:B------:R-:W-:Y:S05]  /*4b50*/  BRA `(.L_x_39) ;  /* 0x0000001000e07947 */ /* 0x000fea0003800000 */
.L_x_34:
        /* <DEDUP_REMOVED lines=8> */
[----:B-----5:R-:W0:Y:S01]  /*4be0*/  F2F.F64.F32 R6, R5 ;  /* 0x0000000500067310 */ /* 0x020e220000201800 */
[----:B------:R-:W-:Y:S01]  /*4bf0*/  UMOV UR4, 0xa0b5ed8d ;  /* 0xa0b5ed8d00047882 */ /* 0x000fe20000000000 */
[----:B------:R-:W-:Y:S01]  /*4c00*/  UMOV UR5, 0x3eb0c6f7 ;  /* 0x3eb0c6f700057882 */ /* 0x000fe20000000000 */
[----:B------:R-:W-:Y:S01]  /*4c10*/  IMAD.MOV.U32 R2, RZ, RZ, 0x1 ;  /* 0x00000001ff027424 */ /* 0x000fe200078e00ff */
[----:B------:R-:W-:Y:S04]  /*4c20*/  BSSY.RECONVERGENT B1, `(.L_x_54) ;  /* 0x0000014000017945 */ /* 0x000fe80003800200 */
[----:B------:R-:W1:Y:S01]  /*4c30*/  F2F.F64.F32 R12, R4 ;  /* 0x00000004000c7310 */ /* 0x000e620000201800 */
[----:B0-----:R-:W-:-:S07]  /*4c40*/  DADD R6, R6, UR4 ;  /* 0x0000000406067e29 */ /* 0x001fce0008000000 */
[----:B------:R-:W0:Y:S01]  /*4c50*/  MUFU.RCP64H R3, R7 ;  /* 0x0000000700037308 */ /* 0x000e220000001800 */
[----:B-1----:R-:W-:Y:S01]  /*4c60*/  FSETP.GEU.AND P1, PT, |R13|, 6.5827683646048100446e-37, PT ;  /* 0x036000000d00780b */ /* 0x002fe20003f2e200 */
        /* <DEDUP_REMOVED lines=11> */
[----:B------:R-:W-:Y:S01]  /*4d20*/  MOV R4, R6 ;  /* 0x0000000600047202 */ /* 0x000fe20000000f00 */
[----:B------:R-:W-:Y:S01]  /*4d30*/  IMAD.MOV.U32 R5, RZ, RZ, R7 ;  /* 0x000000ffff057224 */ /* 0x000fe200078e0007 */
[----:B------:R-:W-:-:S07]  /*4d40*/  MOV R10, 0x4d60 ;  /* 0x00004d60000a7802 */ /* 0x000fce0000000f00 */
[----:B------:R-:W-:Y:S05]  /*4d50*/  CALL.REL.NOINC `($__internal_1_$__cuda_sm20_div_rn_f64_full) ;  /* 0x0000001400187944 */ /* 0x000fea0003c00000 */
.L_x_55:
[----:B------:R-:W-:Y:S05]  /*4d60*/  BSYNC.RECONVERGENT B1 ;  /* 0x0000000000017941 */ /* 0x000fea0003800200 */
.L_x_54:
[----:B------:R0:W1:Y:S01]  /*4d70*/  F2F.F32.F64 R3, R2 ;  /* 0x0000000200037310 */ /* 0x0000620000301000 */
[----:B------:R-:W-:Y:S05]  /*4d80*/  BRA `(.L_x_39) ;  /* 0x0000001000547947 */ /* 0x000fea0003800000 */
.L_x_53:
[----:B-----5:R-:W0:Y:S01]  /*4d90*/  F2F.F64.F32 R2, R5 ;  /* 0x0000000500027310 */ /* 0x020e220000201800 */
[----:B------:R-:W-:Y:S01]  /*4da0*/  UMOV UR4, 0xa0b5ed8d ;  /* 0xa0b5ed8d00047882 */ /* 0x000fe20000000000 */
[----:B------:R-:W-:Y:S02]  /*4db0*/  UMOV UR5, 0x3eb0c6f7 ;  /* 0x3eb0c6f700057882 */ /* 0x000fe40000000000 */
[----:B0-----:R-:W-:-:S10]  /*4dc0*/  DADD R8, R2, UR4 ;  /* 0x0000000402087e29 */ /* 0x001fd40008000000 */
[----:B------:R-:W-:Y:S01]  /*4dd0*/  ISETP.GT.AND P0, PT, R9, 0xfffff, PT ;  /* 0x000fffff0900780c */ /* 0x000fe20003f04270 */
[----:B------:R-:W-:Y:S01]  /*4de0*/  IMAD.MOV.U32 R7, RZ, RZ, R9 ;  /* 0x000000ffff077224 */ /* 0x000fe200078e0009 */
[-C--:B------:R-:W-:Y:S02]  /*4df0*/  MOV R6, R8.reuse ;  /* 0x0000000800067202 */ /* 0x080fe40000000f00 */
[----:B------:R-:W-:Y:S02]  /*4e00*/  MOV R3, R9 ;  /* 0x0000000900037202 */ /* 0x000fe40000000f00 */
[----:B------:R-:W-:-:S07]  /*4e10*/  MOV R4, R8 ;  /* 0x0000000800047202 */ /* 0x000fce0000000f00 */
[----:B------:R-:W-:-:S10]  /*4e20*/  @!P0 DMUL R6, R6, 1.80143985094819840000e+16 ;  /* 0x4350000006068828 */ /* 0x000fd40000000000 */
[----:B------:R-:W-:Y:S01]  /*4e30*/  @!P0 IMAD.MOV.U32 R3, RZ, RZ, R7 ;  /* 0x000000ffff038224 */ /* 0x000fe200078e0007 */
[----:B------:R-:W-:-:S04]  /*4e40*/  @!P0 MOV R4, R6 ;  /* 0x0000000600048202 */ /* 0x000fc80000000f00 */
[----:B------:R-:W-:-:S04]  /*4e50*/  IADD3 R2, PT, PT, R3, -0x1, RZ ;  /* 0xffffffff03027810 */ /* 0x000fc80007ffe0ff */
[----:B------:R-:W-:Y:S01]  /*4e60*/  ISETP.GT.U32.AND P1, PT, R2, 0x7feffffe, PT ;  /* 0x7feffffe0200780c */ /* 0x000fe20003f24070 */
[----:B------:R-:W-:Y:S02]  /*4e70*/  IMAD.MOV.U32 R2, RZ, RZ, -0x3ff ;  /* 0xfffffc01ff027424 */ /* 0x000fe400078e00ff */
[----:B------:R-:W-:-:S10]  /*4e80*/  @!P0 IMAD.MOV.U32 R2, RZ, RZ, -0x435 ;  /* 0xfffffbcbff028424 */ /* 0x000fd400078e00ff */
[----:B------:R-:W-:Y:S05]  /*4e90*/  @P1 BRA `(.L_x_56) ;  /* 0x0000000400041947 */ /* 0x000fea0003800000 */
[----:B------:R-:W-:Y:S01]  /*4ea0*/  LOP3.LUT R5, R3, 0xfffff, RZ, 0xc0, !PT ;  /* 0x000fffff03057812 */ /* 0x000fe200078ec0ff */
[----:B------:R-:W-:Y:S01]  /*4eb0*/  IMAD.MOV.U32 R6, RZ, RZ, RZ ;  /* 0x000000ffff067224 */ /* 0x000fe200078e00ff */
[----:B------:R-:W-:Y:S01]  /*4ec0*/  MOV R14, 0x8b7a8b04 ;  /* 0x8b7a8b04000e7802 */ /* 0x000fe20000000f00 */
[----:B------:R-:W-:Y:S01]  /*4ed0*/  IMAD.MOV.U32 R15, RZ, RZ, 0x3ed0ee25 ;  /* 0x3ed0ee25ff0f7424 */ /* 0x000fe200078e00ff */
[----:B------:R-:W-:Y:S01]  /*4ee0*/  LOP3.LUT R5, R5, 0x3ff00000, RZ, 0xfc, !PT ;  /* 0x3ff0000005057812 */ /* 0x000fe200078efcff */
[----:B------:R-:W-:Y:S01]  /*4ef0*/  UMOV UR4, 0x3ae80f1e ;  /* 0x3ae80f1e00047882 */ /* 0x000fe20000000000 */
[----:B------:R-:W-:Y:S01]  /*4f00*/  UMOV UR5, 0x3eb1380b ;  /* 0x3eb1380b00057882 */ /* 0x000fe20000000000 */
[----:B------:R-:W-:Y:S01]  /*4f10*/  LEA.HI R16, R3, R2, RZ, 0xc ;  /* 0x0000000203107211 */ /* 0x000fe200078f60ff */
[----:B------:R-:W-:Y:S01]  /*4f20*/  IMAD.MOV.U32 R17, RZ, RZ, 0x43300000 ;  /* 0x43300000ff117424 */ /* 0x000fe200078e00ff */
[----:B------:R-:W-:Y:S01]  /*4f30*/  ISETP.GE.U32.AND P0, PT, R5, 0x3ff6a09f, PT ;  /* 0x3ff6a09f0500780c */ /* 0x000fe20003f06070 */
[----:B------:R-:W-:Y:S01]  /*4f40*/  UMOV UR6, 0x80000000 ;  /* 0x8000000000067882 */ /* 0x000fe20000000000 */
[----:B------:R-:W-:-:S11]  /*4f50*/  UMOV UR7, 0x43300000 ;  /* 0x4330000000077882 */ /* 0x000fd60000000000 */
[----:B------:R-:W-:Y:S01]  /*4f60*/  @P0 VIADD R7, R5, 0xfff00000 ;  /* 0xfff0000005070836 */ /* 0x000fe20000000000 */
[----:B------:R-:W-:-:S04]  /*4f70*/  @P0 IADD3 R16, PT, PT, R16, 0x1, RZ ;  /* 0x0000000110100810 */ /* 0x000fc80007ffe0ff */
[----:B------:R-:W-:Y:S02]  /*4f80*/  @P0 MOV R5, R7 ;  /* 0x0000000700050202 */ /* 0x000fe40000000f00 */
[----:B------:R-:W-:-:S04]  /*4f90*/  LOP3.LUT R16, R16, 0x80000000, RZ, 0x3c, !PT ;  /* 0x8000000010107812 */ /* 0x000fc800078e3cff */
[C---:B------:R-:W-:Y:S02]  /*4fa0*/  DADD R12, R4.reuse, 1 ;  /* 0x3ff00000040c7429 */ /* 0x040fe40000000000 */
[----:B------:R-:W-:-:S04]  /*4fb0*/  DADD R4, R4, -1 ;  /* 0xbff0000004047429 */ /* 0x000fc80000000000 */
[----:B------:R-:W0:Y:S02]  /*4fc0*/  MUFU.RCP64H R7, R13 ;  /* 0x0000000d00077308 */ /* 0x000e240000001800 */
[----:B0-----:R-:W-:-:S08]  /*4fd0*/  DFMA R8, -R12, R6, 1 ;  /* 0x3ff000000c08742b */ /* 0x001fd00000000106 */
[----:B------:R-:W-:-:S08]  /*4fe0*/  DFMA R8, R8, R8, R8 ;  /* 0x000000080808722b */ /* 0x000fd00000000008 */
[----:B------:R-:W-:-:S08]  /*4ff0*/  DFMA R6, R6, R8, R6 ;  /* 0x000000080606722b */ /* 0x000fd00000000006 */
[----:B------:R-:W-:-:S08]  /*5000*/  DMUL R8, R4, R6 ;  /* 0x0000000604087228 */ /* 0x000fd00000000000 */
[----:B------:R-:W-:-:S08]  /*5010*/  DFMA R8, R4, R6, R8 ;  /* 0x000000060408722b */ /* 0x000fd00000000008 */
[----:B------:R-:W-:Y:S02]  /*5020*/  DMUL R10, R8, R8 ;  /* 0x00000008080a7228 */ /* 0x000fe40000000000 */
[----:B------:R-:W-:-:S06]  /*5030*/  DADD R2, R4, -R8 ;  /* 0x0000000004027229 */ /* 0x000fcc0000000808 */
[----:B------:R-:W-:Y:S01]  /*5040*/  DFMA R12, R10, UR4, R14 ;  /* 0x000000040a0c7c2b */ /* 0x000fe2000800000e */
[----:B------:R-:W-:Y:S01]  /*5050*/  UMOV UR4, 0x9f02676f ;  /* 0x9f02676f00047882 */ /* 0x000fe20000000000 */
[----:B------:R-:W-:Y:S01]  /*5060*/  UMOV UR5, 0x3ef3b266 ;  /* 0x3ef3b26600057882 */ /* 0x000fe20000000000 */
[----:B------:R-:W-:Y:S02]  /*5070*/  DADD R14, R2, R2 ;  /* 0x00000000020e7229 */ /* 0x000fe40000000002 */
[----:B------:R-:W-:Y:S01]  /*5080*/  DADD R2, R16, -UR6 ;  /* 0x8000000610027e29 */ /* 0x000fe20008000000 */
[----:B------:R-:W-:Y:S01]  /*5090*/  UMOV UR6, 0xfefa39ef ;  /* 0xfefa39ef00067882 */ /* 0x000fe20000000000 */
[----:B------:R-:W-:Y:S01]  /*50a0*/  UMOV UR7, 0x3fe62e42 ;  /* 0x3fe62e4200077882 */ /* 0x000fe20000000000 */
[----:B------:R-:W-:Y:S01]  /*50b0*/  DFMA R12, R10, R12, UR4 ;  /* 0x000000040a0c7e2b */ /* 0x000fe2000800000c */
[----:B------:R-:W-:Y:S01]  /*50c0*/  UMOV UR4, 0xa9ab0956 ;  /* 0xa9ab095600047882 */ /* 0x000fe20000000000 */
[----:B------:R-:W-:Y:S01]  /*50d0*/  UMOV UR5, 0x3f1745cb ;  /* 0x3f1745cb00057882 */ /* 0x000fe20000000000 */
[----:B------:R-:W-:-:S02]  /*50e0*/  DFMA R14, R4, -R8, R14 ;  /* 0x80000008040e722b */ /* 0x000fc4000000000e */
[----:B------:R-:W-:-:S03]  /*50f0*/  DFMA R4, R2, UR6, R8 ;  /* 0x0000000602047c2b */ /* 0x000fc60008000008 */
[----:B------:R-:W-:Y:S01]  /*5100*/  DFMA R12, R10, R12, UR4 ;  /* 0x000000040a0c7e2b */ /* 0x000fe2000800000c */
[----:B------:R-:W-:Y:S01]  /*5110*/  UMOV UR4, 0x2d1b5154 ;  /* 0x2d1b515400047882 */ /* 0x000fe20000000000 */
[----:B------:R-:W-:Y:S01]  /*5120*/  UMOV UR5, 0x3f3c71c7 ;  /* 0x3f3c71c700057882 */ /* 0x000fe20000000000 */
[----:B------:R-:W-:-:S05]  /*5130*/  DMUL R14, R6, R14 ;  /* 0x0000000e060e7228 */ /* 0x000fca0000000000 */
[----:B------:R-:W-:Y:S01]  /*5140*/  DFMA R12, R10, R12, UR4 ;  /* 0x000000040a0c7e2b */ /* 0x000fe2000800000c */
[----:B------:R-:W-:Y:S01]  /*5150*/  UMOV UR4, 0x923be72d ;  /* 0x923be72d00047882 */ /* 0x000fe20000000000 */
[----:B------:R-:W-:-:S06]  /*5160*/  UMOV UR5, 0x3f624924 ;  /* 0x3f62492400057882 */ /* 0x000fcc0000000000 */
        /* <DEDUP_REMOVED lines=8> */
[----:B------:R-:W-:Y:S02]  /*51f0*/  UMOV UR5, 0x3fe62e42 ;  /* 0x3fe62e4200057882 */ /* 0x000fe40000000000 */
[----:B------:R-:W-:Y:S01]  /*5200*/  DFMA R16, R2, -UR4, R4 ;  /* 0x8000000402107c2b */ /* 0x000fe20008000004 */
[----:B------:R-:W-:Y:S01]  /*5210*/  UMOV UR4, 0x3b39803f ;  /* 0x3b39803f00047882 */ /* 0x000fe20000000000 */
[----:B------:R-:W-:Y:S02]  /*5220*/  UMOV UR5, 0x3c7abc9e ;  /* 0x3c7abc9e00057882 */ /* 0x000fe40000000000 */
[----:B------:R-:W-:-:S04]  /*5230*/  DMUL R12, R10, R12 ;  /* 0x0000000c0a0c7228 */ /* 0x000fc80000000000 */
[----:B------:R-:W-:-:S04]  /*5240*/  DADD R16, -R8, R16 ;  /* 0x0000000008107229 */ /* 0x000fc80000000110 */
[----:B------:R-:W-:-:S08]  /*5250*/  DFMA R12, R8, R12, R14 ;  /* 0x0000000c080c722b */ /* 0x000fd0000000000e */
[----:B------:R-:W-:-:S08]  /*5260*/  DADD R12, R12, -R16 ;  /* 0x000000000c0c7229 */ /* 0x000fd00000000810 */
[----:B------:R-:W-:-:S08]  /*5270*/  DFMA R12, R2, UR4, R12 ;  /* 0x00000004020c7c2b */ /* 0x000fd0000800000c */
[----:B------:R-:W-:-:S06]  /*5280*/  DADD R12, R4, R12 ;  /* 0x00000000040c7229 */ /* 0x000fcc000000000c */
[----:B------:R2:W3:Y:S01]  /*5290*/  F2F.F32.F64 R3, R12 ;  /* 0x0000000c00037310 */ /* 0x0004e20000301000 */
[----:B------:R-:W-:Y:S05]  /*52a0*/  BRA `(.L_x_39) ;  /* 0x0000000c000c7947 */ /* 0x000fea0003800000 */
.L_x_56:
[----:B------:R-:W-:Y:S01]  /*52b0*/  MOV R2, 0x0 ;  /* 0x0000000000027802 */ /* 0x000fe20000000f00 */
[----:B------:R-:W-:Y:S01]  /*52c0*/  IMAD.MOV.U32 R3, RZ, RZ, 0x7ff00000 ;  /* 0x7ff00000ff037424 */ /* 0x000fe200078e00ff */
[----:B------:R-:W-:-:S05]  /*52d0*/  LOP3.LUT P0, RZ, R7, 0x7fffffff, RZ, 0xc0, !PT ;  /* 0x7fffffff07ff7812 */ /* 0x000fca000780c0ff */
[----:B------:R-:W-:-:S10]  /*52e0*/  DFMA R2, R6, R2, +INF ;  /* 0x7ff000000602742b */ /* 0x000fd40000000002 */
[----:B------:R-:W-:Y:S02]  /*52f0*/  FSEL R3, R3, -QNAN , P0 ;  /* 0xfff0000003037808 */ /* 0x000fe40000000000 */
[----:B------:R-:W-:-:S04]  /*5300*/  FSEL R2, R2, RZ, P0 ;  /* 0x000000ff02027208 */ /* 0x000fc80000000000 */
[----:B------:R4:W0:Y:S01]  /*5310*/  F2F.F32.F64 R3, R2 ;  /* 0x0000000200037310 */ /* 0x0008220000301000 */
[----:B------:R-:W-:Y:S05]  /*5320*/  BRA `(.L_x_39) ;  /* 0x0000000800ec7947 */ /* 0x000fea0003800000 */
.L_x_52:
[----:B------:R-:W-:-:S09]  /*5330*/  UISETP.NE.AND UP0, UPT, UR4, 0xc, UPT ;  /* 0x0000000c0400788c */ /* 0x000fd2000bf05270 */
[----:B------:R-:W-:Y:S05]  /*5340*/  BRA.U !UP0, `(.L_x_57) ;  /* 0x0000000108407547 */ /* 0x000fea000b800000 */
[----:B------:R-:W-:-:S09]  /*5350*/  UISETP.NE.AND UP0, UPT, UR4, 0xd, UPT ;  /* 0x0000000d0400788c */ /* 0x000fd2000bf05270 */
[----:B------:R-:W-:Y:S05]  /*5360*/  BRA.U UP0, `(.L_x_38) ;  /* 0x0000000500207547 */ /* 0x000fea000b800000 */
[----:B-----5:R-:W-:Y:S01]  /*5370*/  IADD3 R2, PT, PT, R5, 0x1800000, RZ ;  /* 0x0180000005027810 */ /* 0x020fe20007ffe0ff */
[----:B------:R-:W-:Y:S03]  /*5380*/  BSSY.RECONVERGENT B1, `(.L_x_58) ;  /* 0x000000b000017945 */ /* 0x000fe60003800200 */
[----:B------:R-:W-:-:S04]  /*5390*/  LOP3.LUT R2, R2, 0x7f800000, RZ, 0xc0, !PT ;  /* 0x7f80000002027812 */ /* 0x000fc800078ec0ff */
[----:B------:R-:W-:-:S13]  /*53a0*/  ISETP.GT.U32.AND P0, PT, R2, 0x1ffffff, PT ;  /* 0x01ffffff0200780c */ /* 0x000fda0003f04070 */
[----:B------:R-:W-:Y:S05]  /*53b0*/  @P0 BRA `(.L_x_59) ;  /* 0x00000000000c0947 */ /* 0x000fea0003800000 */
[----:B------:R-:W-:-:S07]  /*53c0*/  MOV R4, 0x53e0 ;  /* 0x000053e000047802 */ /* 0x000fce0000000f00 */
[----:B------:R-:W-:Y:S05]  /*53d0*/  CALL.REL.NOINC `($__internal_2_$__cuda_sm20_rcp_rn_f32_slowpath) ;  /* 0x0000001000f47944 */ /* 0x000fea0003c00000 */
[----:B------:R-:W-:Y:S05]  /*53e0*/  BRA `(.L_x_60) ;  /* 0x0000000000107947 */ /* 0x000fea0003800000 */
.L_x_59:
[----:B------:R-:W0:Y:S02]  /*53f0*/  MUFU.RCP R2, R5 ;  /* 0x0000000500027308 */ /* 0x000e240000001000 */
[----:B0-----:R-:W-:-:S04]  /*5400*/  FFMA R3, R5, R2, -1 ;  /* 0xbf80000005037423 */ /* 0x001fc80000000002 */
[----:B------:R-:W-:-:S04]  /*5410*/  FADD.FTZ R3, -R3, -RZ ;  /* 0x800000ff03037221 */ /* 0x000fc80000010100 */
[----:B------:R-:W-:-:S07]  /*5420*/  FFMA R3, R2, R3, R2 ;  /* 0x0000000302037223 */ /* 0x000fce0000000002 */
.L_x_60:
[----:B------:R-:W-:Y:S05]  /*5430*/  BSYNC.RECONVERGENT B1 ;  /* 0x0000000000017941 */ /* 0x000fea0003800200 */
.L_x_58:
[----:B------:R-:W-:Y:S05]  /*5440*/  BRA `(.L_x_39) ;  /* 0x0000000800a47947 */ /* 0x000fea0003800000 */
.L_x_57:
[----:B------:R-:W-:Y:S01]  /*5450*/  IMAD.MOV.U32 R2, RZ, RZ, 0x3bbb989d ;  /* 0x3bbb989dff027424 */ /* 0x000fe200078e00ff */
[----:B------:R-:W-:-:S03]  /*5460*/  MOV R3, 0x437c0000 ;  /* 0x437c000000037802 */ /* 0x000fc60000000f00 */
[----:B-----5:R-:W-:-:S04]  /*5470*/  FFMA.SAT R2, R5, R2, 0.5 ;  /* 0x3f00000005027423 */ /* 0x020fc80000002002 */
[----:B------:R-:W-:-:S04]  /*5480*/  FFMA.RM R2, R2, R3, 12582913 ;  /* 0x4b40000102027423 */ /* 0x000fc80000004003 */
[C---:B------:R-:W-:Y:S01]  /*5490*/  FADD R4, R2.reuse, -12583039 ;  /* 0xcb40007f02047421 */ /* 0x040fe20000000000 */
[----:B------:R-:W-:-:S03]  /*54a0*/  IMAD.SHL.U32 R2, R2, 0x800000, RZ ;  /* 0x0080000002027824 */ /* 0x000fc600078e00ff */
[----:B------:R-:W-:-:S04]  /*54b0*/  FFMA R4, R5, 1.4426950216293334961, -R4 ;  /* 0x3fb8aa3b05047823 */ /* 0x000fc80000000804 */
[----:B------:R-:W-:-:S04]  /*54c0*/  FFMA R4, R5, 1.925963033500011079e-08, R4 ;  /* 0x32a5706005047823 */ /* 0x000fc80000000004 */
[----:B------:R-:W0:Y:S02]  /*54d0*/  MUFU.EX2 R3, R4 ;  /* 0x0000000400037308 */ /* 0x000e240000000800 */
[----:B0-----:R-:W-:Y:S01]  /*54e0*/  FMUL R3, R2, R3 ;  /* 0x0000000302037220 */ /* 0x001fe20000400000 */
[----:B------:R-:W-:Y:S06]  /*54f0*/  BRA `(.L_x_39) ;  /* 0x0000000800787947 */ /* 0x000fec0003800000 */
.L_x_51:
[----:B------:R-:W-:-:S09]  /*5500*/  UISETP.GT.AND UP0, UPT, UR4, 0xf, UPT ;  /* 0x0000000f0400788c */ /* 0x000fd2000bf04270 */
[----:B------:R-:W-:Y:S05]  /*5510*/  BRA.U UP0, `(.L_x_61) ;  /* 0x0000000100947547 */ /* 0x000fea000b800000 */
[----:B------:R-:W-:-:S09]  /*5520*/  UISETP.NE.AND UP0, UPT, UR4, 0xe, UPT ;  /* 0x0000000e0400788c */ /* 0x000fd2000bf05270 */
[----:B------:R-:W-:Y:S05]  /*5530*/  BRA.U !UP0, `(.L_x_62) ;  /* 0x0000000108307547 */ /* 0x000fea000b800000 */
[----:B------:R-:W-:-:S09]  /*5540*/  UISETP.NE.AND UP0, UPT, UR4, 0xf, UPT ;  /* 0x0000000f0400788c */ /* 0x000fd2000bf05270 */
[----:B------:R-:W-:Y:S05]  /*5550*/  BRA.U UP0, `(.L_x_38) ;  /* 0x0000000100a47547 */ /* 0x000fea000b800000 */
[C-C-:B-----5:R-:W-:Y:S01]  /*5560*/  FADD R6, -R5.reuse, R4.reuse ;  /* 0x0000000405067221 */ /* 0x160fe20000000100 */
[----:B------:R-:W-:Y:S01]  /*5570*/  FADD R2, R5, -R4 ;  /* 0x8000000405027221 */ /* 0x000fe20000000000 */
[----:B------:R-:W-:Y:S01]  /*5580*/  UMOV UR4, 0x47ae147b ;  /* 0x47ae147b00047882 */ /* 0x000fe20000000000 */
[----:B------:R-:W-:-:S03]  /*5590*/  UMOV UR5, 0x3f847ae1 ;  /* 0x3f847ae100057882 */ /* 0x000fc60000000000 */
[----:B------:R-:W0:Y:S08]  /*55a0*/  F2F.F64.F32 R6, R6 ;  /* 0x0000000600067310 */ /* 0x000e300000201800 */
[----:B------:R-:W1:Y:S01]  /*55b0*/  F2F.F64.F32 R2, R2 ;  /* 0x0000000200027310 */ /* 0x000e620000201800 */
[----:B0-----:R-:W-:-:S06]  /*55c0*/  DSETP.GEU.AND P0, PT, R6, UR4, PT ;  /* 0x0000000406007e2a */ /* 0x001fcc000bf0e000 */
[----:B-1----:R-:W-:-:S06]  /*55d0*/  DSETP.LT.AND P0, PT, R2, UR4, !P0 ;  /* 0x0000000402007e2a */ /* 0x002fcc000c701000 */
[----:B------:R-:W-:Y:S01]  /*55e0*/  FSEL R3, RZ, 1, !P0 ;  /* 0x3f800000ff037808 */ /* 0x000fe20004000000 */
[----:B------:R-:W-:Y:S07]  /*55f0*/  BRA `(.L_x_39) ;  /* 0x0000000800387947 */ /* 0x000fee0003800000 */
.L_x_62:
[----:B-----5:R-:W-:Y:S01]  /*5600*/  FMUL R10, R5, R5 ;  /* 0x00000005050a7220 */ /* 0x020fe20000400000 */
[----:B------:R-:W-:Y:S05]  /*5610*/  BSSY.RECONVERGENT B1, `(.L_x_63) ;  /* 0x0000011000017945 */ /* 0x000fea0003800200 */
[----:B------:R-:W0:Y:S08]  /*5620*/  F2F.F64.F32 R10, R10 ;  /* 0x0000000a000a7310 */ /* 0x000e300000201800 */
[----:B0-----:R-:W0:Y:S01]  /*5630*/  MUFU.RCP64H R3, R11 ;  /* 0x0000000b00037308 */ /* 0x001e220000001800 */
[----:B------:R-:W-:-:S04]  /*5640*/  IADD3 R2, PT, PT, R11, 0x300402, RZ ;  /* 0x003004020b027810 */ /* 0x000fc80007ffe0ff */
[----:B------:R-:W-:Y:S02]  /*5650*/  FSETP.GEU.AND P0, PT, |R2|, 5.8789094863358348022e-39, PT ;  /* 0x004004020200780b */ /* 0x000fe40003f0e200 */
        /* <DEDUP_REMOVED lines=8> */
[----:B------:R-:W-:-:S03]  /*56e0*/  MOV R7, R11 ;  /* 0x0000000b00077202 */ /* 0x000fc60000000f00 */
[----:B------:R-:W-:Y:S01]  /*56f0*/  VIADD R10, R2, 0xfff00000 ;  /* 0xfff00000020a7836 */ /* 0x000fe20000000000 */
[----:B------:R-:W-:-:S07]  /*5700*/  MOV R2, 0x5720 ;  /* 0x0000572000027802 */ /* 0x000fce0000000f00 */
[----:B------:R-:W-:Y:S05]  /*5710*/  CALL.REL.NOINC `($__internal_0_$__cuda_sm20_dblrcp_rn_slowpath_v3) ;  /* 0x0000000800047944 */ /* 0x000fea0003c00000 */
.L_x_64:
[----:B------:R-:W-:Y:S05]  /*5720*/  BSYNC.RECONVERGENT B1 ;  /* 0x0000000000017941 */ /* 0x000fea0003800200 */
.L_x_63:
[----:B------:R-:W0:Y:S02]  /*5730*/  F2F.F64.F32 R4, R4 ;  /* 0x0000000400047310 */ /* 0x000e240000201800 */
[----:B0-----:R-:W-:-:S06]  /*5740*/  DMUL R6, R6, -R4 ;  /* 0x8000000406067228 */ /* 0x001fcc0000000000 */
[----:B------:R0:W1:Y:S01]  /*5750*/  F2F.F32.F64 R3, R6 ;  /* 0x0000000600037310 */ /* 0x0000620000301000 */
[----:B------:R-:W-:Y:S05]  /*5760*/  BRA `(.L_x_39) ;  /* 0x0000000400dc7947 */ /* 0x000fea0003800000 */
.L_x_61:
[----:B------:R-:W-:-:S09]  /*5770*/  UISETP.NE.AND UP0, UPT, UR4, 0x10, UPT ;  /* 0x000000100400788c */ /* 0x000fd2000bf05270 */
[----:B------:R-:W-:Y:S05]  /*5780*/  BRA.U !UP0, `(.L_x_65) ;  /* 0x0000000508cc7547 */ /* 0x000fea000b800000 */
[----:B------:R-:W-:Y:S01]  /*5790*/  UISETP.NE.AND UP0, UPT, UR4, 0x11, UPT ;  /* 0x000000110400788c */ /* 0x000fe2000bf05270 */
[----:B------:R-:W-:-:S08]  /*57a0*/  MOV R3, 0x3f800000 ;  /* 0x3f80000000037802 */ /* 0x000fd00000000f00 */
[----:B------:R-:W-:Y:S05]  /*57b0*/  BRA.U !UP0, `(.L_x_66) ;  /* 0x0000000108587547 */ /* 0x000fea000b800000 */
[----:B------:R-:W-:Y:S01]  /*57c0*/  UISETP.NE.AND UP0, UPT, UR4, 0x12, UPT ;  /* 0x000000120400788c */ /* 0x000fe2000bf05270 */
[----:B------:R-:W-:-:S08]  /*57d0*/  IMAD.MOV.U32 R3, RZ, RZ, 0x3f800000 ;  /* 0x3f800000ff037424 */ /* 0x000fd000078e00ff */
[----:B------:R-:W-:Y:S05]  /*57e0*/  BRA.U !UP0, `(.L_x_67) ;  /* 0x0000000108087547 */ /* 0x000fea000b800000 */
.L_x_38:
[----:B-----5:R-:W-:Y:S01]  /*57f0*/  FADD R3, R5, R4 ;  /* 0x0000000405037221 */ /* 0x020fe20000000000 */
[----:B------:R-:W-:Y:S06]  /*5800*/  BRA `(.L_x_39) ;  /* 0x0000000400b47947 */ /* 0x000fec0003800000 */
.L_x_67:
[C---:B-----5:R-:W-:Y:S01]  /*5810*/  FMUL R2, |R5|.reuse, 2.8853900432586669922 ;  /* 0x4038aa3b05027820 */ /* 0x060fe20000400200 */
[----:B------:R-:W-:Y:S02]  /*5820*/  HFMA2 R6, -RZ, RZ, 1.125, -9232 ;  /* 0x3c80f082ff067431 */ /* 0x000fe400000001ff */
[C---:B------:R-:W-:Y:S01]  /*5830*/  FMUL R9, R5.reuse, R5 ;  /* 0x0000000505097220 */ /* 0x040fe20000400000 */
[C---:B------:R-:W-:Y:S02]  /*5840*/  FSETP.GE.AND P1, PT, |R5|.reuse, 0.60000002384185791016, PT ;  /* 0x3f19999a0500780b */ /* 0x040fe40003f26200 */
[----:B------:R-:W-:Y:S01]  /*5850*/  FSETP.GE.AND P0, PT, |R5|, 9.010913848876953125, PT ;  /* 0x41102cb40500780b */ /* 0x000fe20003f06200 */
[----:B------:R-:W0:Y:S01]  /*5860*/  MUFU.EX2 R2, R2 ;  /* 0x0000000200027308 */ /* 0x000e220000000800 */
[----:B------:R-:W-:-:S04]  /*5870*/  FFMA R6, R9, R6, -0.052303962409496307373 ;  /* 0xbd563cae09067423 */ /* 0x000fc80000000006 */
[----:B------:R-:W-:Y:S01]  /*5880*/  FFMA R7, R6, R9, 0.1331529766321182251 ;  /* 0x3e08594106077423 */ /* 0x000fe20000000009 */
[----:B0-----:R-:W-:-:S03]  /*5890*/  FADD R4, R2, 1 ;  /* 0x3f80000002047421 */ /* 0x001fc60000000000 */
[----:B------:R-:W-:-:S04]  /*58a0*/  FFMA R2, R7, R9, -0.33332768082618713379 ;  /* 0xbeaaa9ed07027423 */ /* 0x000fc80000000009 */
[----:B------:R-:W-:Y:S01]  /*58b0*/  FFMA R2, R2, R9, RZ ;  /* 0x0000000902027223 */ /* 0x000fe200000000ff */
[----:B------:R-:W0:Y:S02]  /*58c0*/  MUFU.RCP R4, R4 ;  /* 0x0000000400047308 */ /* 0x000e240000001000 */
[----:B0-----:R-:W-:-:S05]  /*58d0*/  FFMA R3, R4, -2, R3 ;  /* 0xc000000004037823 */ /* 0x001fca0000000003 */
[----:B------:R-:W-:-:S04]  /*58e0*/  FSEL R6, R3, 1, !P0 ;  /* 0x3f80000003067808 */ /* 0x000fc80004000000 */
[--C-:B------:R-:W-:Y:S01]  /*58f0*/  LOP3.LUT R3, R6, 0x80000000, R5.reuse, 0xb8, !PT ;  /* 0x8000000006037812 */ /* 0x100fe200078eb805 */
[----:B------:R-:W-:Y:S01]  /*5900*/  @!P1 FFMA R3, R5, R2, R5 ;  /* 0x0000000205039223 */ /* 0x000fe20000000005 */
[----:B------:R-:W-:Y:S06]  /*5910*/  BRA `(.L_x_39) ;  /* 0x0000000400707947 */ /* 0x000fec0003800000 */
.L_x_66:
[C---:B-----5:R-:W-:Y:S01]  /*5920*/  FMUL R2, |R5|.reuse, 16777216 ;  /* 0x4b80000005027820 */ /* 0x060fe20000400200 */
[----:B------:R-:W-:Y:S01]  /*5930*/  FSETP.GEU.AND P0, PT, |R5|, 1.175494350822287508e-38, PT ;  /* 0x008000000500780b */ /* 0x000fe20003f0e200 */
[----:B------:R-:W-:-:S03]  /*5940*/  IMAD.MOV.U32 R12, RZ, RZ, 0x3a2c32e4 ;  /* 0x3a2c32e4ff0c7424 */ /* 0x000fc600078e00ff */
[----:B------:R-:W-:-:S05]  /*5950*/  FSEL R2, R2, |R5|, !P0 ;  /* 0x4000000502027208 */ /* 0x000fca0004000000 */
[----:B------:R-:W-:-:S05]  /*5960*/  VIADD R6, R2, 0xc0cafb0d ;  /* 0xc0cafb0d02067836 */ /* 0x000fca0000000000 */
[----:B------:R-:W-:-:S04]  /*5970*/  LOP3.LUT R7, R6, 0xff800000, RZ, 0xc0, !PT ;  /* 0xff80000006077812 */ /* 0x000fc800078ec0ff */
[-C--:B------:R-:W-:Y:S02]  /*5980*/  IADD3 R2, PT, PT, R2, -R7.reuse, RZ ;  /* 0x8000000702027210 */ /* 0x080fe40007ffe0ff */
[----:B------:R-:W-:-:S03]  /*5990*/  I2FP.F32.S32 R7, R7 ;  /* 0x0000000700077245 */ /* 0x000fc60000201400 */
[C---:B------:R-:W-:Y:S01]  /*59a0*/  FADD R8, R2.reuse, 1 ;  /* 0x3f80000002087421 */ /* 0x040fe20000000000 */
[----:B------:R-:W-:Y:S01]  /*59b0*/  FADD R6, R2, -1 ;  /* 0xbf80000002067421 */ /* 0x000fe20000000000 */
[----:B------:R-:W-:-:S03]  /*59c0*/  FSEL R2, RZ, -24, P0 ;  /* 0xc1c00000ff027808 */ /* 0x000fc60000000000 */
[----:B------:R-:W-:Y:S01]  /*59d0*/  FADD R9, R6, R6 ;  /* 0x0000000606097221 */ /* 0x000fe20000000000 */
[----:B------:R-:W0:Y:S01]  /*59e0*/  MUFU.RCP R8, R8 ;  /* 0x0000000800087308 */ /* 0x000e220000001000 */
[----:B------:R-:W-:Y:S02]  /*59f0*/  FFMA R2, R7, 1.1920928955078125e-07, R2 ;  /* 0x3400000007027823 */ /* 0x000fe40000000002 */
[----:B0-----:R-:W-:-:S04]  /*5a00*/  FMUL R9, R8, R9 ;  /* 0x0000000908097220 */ /* 0x001fc80000400000 */
[----:B------:R-:W-:Y:S01]  /*5a10*/  FADD R10, R6, -R9 ;  /* 0x80000009060a7221 */ /* 0x000fe20000000000 */
[CC--:B------:R-:W-:Y:S01]  /*5a20*/  FMUL R7, R9.reuse, R9.reuse ;  /* 0x0000000909077220 */ /* 0x0c0fe20000400000 */
[----:B------:R-:W-:Y:S02]  /*5a30*/  FFMA R13, R9, 1.4426950216293334961, R2 ;  /* 0x3fb8aa3b090d7823 */ /* 0x000fe40000000002 */
[----:B------:R-:W-:Y:S01]  /*5a40*/  FADD R11, R10, R10 ;  /* 0x0000000a0a0b7221 */ /* 0x000fe20000000000 */
[C---:B------:R-:W-:Y:S01]  /*5a50*/  FFMA R10, R7.reuse, R12, 0.0032181653659790754318 ;  /* 0x3b52e7db070a7423 */ /* 0x040fe2000000000c */
[----:B------:R-:W-:Y:S02]  /*5a60*/  FADD R2, R2, -R13 ;  /* 0x8000000d02027221 */ /* 0x000fe40000000000 */
[----:B------:R-:W-:Y:S01]  /*5a70*/  FFMA R11, R6, -R9, R11 ;  /* 0x80000009060b7223 */ /* 0x000fe2000000000b */
[----:B------:R-:W-:Y:S01]  /*5a80*/  FFMA R10, R7, R10, 0.018033718690276145935 ;  /* 0x3c93bb73070a7423 */ /* 0x000fe2000000000a */
[----:B------:R-:W-:-:S02]  /*5a90*/  FFMA R2, R9, 1.4426950216293334961, R2 ;  /* 0x3fb8aa3b09027823 */ /* 0x000fc40000000002 */
[----:B------:R-:W-:Y:S01]  /*5aa0*/  FMUL R11, R8, R11 ;  /* 0x0000000b080b7220 */ /* 0x000fe20000400000 */
[----:B------:R-:W-:-:S03]  /*5ab0*/  FFMA R10, R7, R10, 0.12022458761930465698 ;  /* 0x3df6384f070a7423 */ /* 0x000fc6000000000a */
[----:B------:R-:W-:Y:S01]  /*5ac0*/  FFMA R2, R11, 1.4426950216293334961, R2 ;  /* 0x3fb8aa3b0b027823 */ /* 0x000fe20000000002 */
[----:B------:R-:W-:-:S03]  /*5ad0*/  FMUL R10, R7, R10 ;  /* 0x0000000a070a7220 */ /* 0x000fc60000400000 */
[----:B------:R-:W-:Y:S01]  /*5ae0*/  FFMA R2, R9, 1.9251366722983220825e-08, R2 ;  /* 0x32a55e3409027823 */ /* 0x000fe20000000002 */
[----:B------:R-:W-:-:S04]  /*5af0*/  FMUL R6, R10, 3 ;  /* 0x404000000a067820 */ /* 0x000fc80000400000 */
[----:B------:R-:W-:-:S04]  /*5b00*/  FFMA R11, R11, R6, R2 ;  /* 0x000000060b0b7223 */ /* 0x000fc80000000002 */
[----:B------:R-:W-:Y:S01]  /*5b10*/  FFMA R10, R9, R10, R11 ;  /* 0x0000000a090a7223 */ /* 0x000fe2000000000b */
[----:B------:R-:W-:-:S03]  /*5b20*/  MOV R11, 0x391fcb8e ;  /* 0x391fcb8e000b7802 */ /* 0x000fc60000000f00 */
[----:B------:R-:W-:-:S04]  /*5b30*/  FADD R7, R13, R10 ;  /* 0x0000000a0d077221 */ /* 0x000fc80000000000 */
[----:B------:R-:W-:Y:S01]  /*5b40*/  FMUL R9, R4, R7 ;  /* 0x0000000704097220 */ /* 0x000fe20000400000 */
[----:B------:R-:W-:-:S03]  /*5b50*/  FADD R13, -R13, R7 ;  /* 0x000000070d0d7221 */ /* 0x000fc60000000100 */
[----:B------:R-:W0:Y:S01]  /*5b60*/  FRND R6, R9 ;  /* 0x0000000900067307 */ /* 0x000e220000201000 */
[----:B------:R-:W-:Y:S01]  /*5b70*/  FADD R13, R10, -R13 ;  /* 0x8000000d0a0d7221 */ /* 0x000fe20000000000 */
[C---:B------:R-:W-:Y:S01]  /*5b80*/  FFMA R2, R4.reuse, R7, -R9 ;  /* 0x0000000704027223 */ /* 0x040fe20000000809 */
[C---:B------:R-:W-:Y:S02]  /*5b90*/  FSETP.GT.AND P1, PT, |R9|.reuse, 152, PT ;  /* 0x431800000900780b */ /* 0x040fe40003f24200 */
[C---:B------:R-:W-:Y:S01]  /*5ba0*/  FSETP.GEU.AND P2, PT, R9.reuse, RZ, PT ;  /* 0x000000ff0900720b */ /* 0x040fe20003f4e000 */
[----:B------:R-:W-:Y:S02]  /*5bb0*/  FFMA R2, R4, R13, R2 ;  /* 0x0000000d04027223 */ /* 0x000fe40000000002 */
[----:B------:R-:W1:Y:S01]  /*5bc0*/  F2I.NTZ R8, R9 ;  /* 0x0000000900087305 */ /* 0x000e620000203100 */
[----:B0-----:R-:W-:Y:S01]  /*5bd0*/  FADD R7, R9, -R6 ;  /* 0x8000000609077221 */ /* 0x001fe20000000000 */
[----:B------:R-:W-:-:S03]  /*5be0*/  FSETP.GT.AND P0, PT, R6, RZ, PT ;  /* 0x000000ff0600720b */ /* 0x000fc60003f04000 */
[----:B------:R-:W-:-:S04]  /*5bf0*/  FADD R2, R2, R7 ;  /* 0x0000000702027221 */ /* 0x000fc80000000000 */
[----:B------:R-:W-:Y:S01]  /*5c00*/  FFMA R7, R2, R11, 0.0013391353422775864601 ;  /* 0x3aaf85ed02077423 */ /* 0x000fe2000000000b */
[----:B------:R-:W-:Y:S02]  /*5c10*/  SEL R11, RZ, 0x83000000, P0 ;  /* 0x83000000ff0b7807 */ /* 0x000fe40000000000 */
[----:B------:R-:W-:Y:S01]  /*5c20*/  FSETP.NEU.AND P0, PT, R4, RZ, PT ;  /* 0x000000ff0400720b */ /* 0x000fe20003f0d000 */
[C---:B------:R-:W-:Y:S02]  /*5c30*/  FFMA R7, R2.reuse, R7, 0.0096188392490148544312 ;  /* 0x3c1d985602077423 */ /* 0x040fe40000000007 */
[----:B------:R-:W-:Y:S01]  /*5c40*/  VIADD R6, R11, 0x7f000000 ;  /* 0x7f0000000b067836 */ /* 0x000fe20000000000 */
[----:B------:R-:W-:Y:S01]  /*5c50*/  FSETP.EQ.OR P0, PT, R5, 1, !P0 ;  /* 0x3f8000000500780b */ /* 0x000fe20004702400 */
[----:B------:R-:W-:Y:S01]  /*5c60*/  FFMA R7, R2, R7, 0.055503588169813156128 ;  /* 0x3d6357bb02077423 */ /* 0x000fe20000000007 */
[----:B-1----:R-:W-:-:S03]  /*5c70*/  LEA R11, R8, -R11, 0x17 ;  /* 0x8000000b080b7211 */ /* 0x002fc600078eb8ff */
[----:B------:R-:W-:-:S04]  /*5c80*/  FFMA R7, R2, R7, 0.24022644758224487305 ;  /* 0x3e75fdec02077423 */ /* 0x000fc80000000007 */
[----:B------:R-:W-:-:S04]  /*5c90*/  FFMA R7, R2, R7, 0.69314718246459960938 ;  /* 0x3f31721802077423 */ /* 0x000fc80000000007 */
[----:B------:R-:W-:-:S04]  /*5ca0*/  FFMA R7, R2, R7, 1 ;  /* 0x3f80000002077423 */ /* 0x000fc80000000007 */
[----:B------:R-:W-:-:S04]  /*5cb0*/  FMUL R6, R7, R6 ;  /* 0x0000000607067220 */ /* 0x000fc80000400000 */
[----:B------:R-:W-:Y:S01]  /*5cc0*/  FMUL R11, R6, R11 ;  /* 0x0000000b060b7220 */ /* 0x000fe20000400000 */
[----:B------:R-:W-:Y:S01]  /*5cd0*/  @P1 FSEL R11, RZ, +INF , !P2 ;  /* 0x7f800000ff0b1808 */ /* 0x000fe20005000000 */
[----:B------:R-:W-:Y:S06]  /*5ce0*/  @P0 BRA `(.L_x_39) ;  /* 0x00000000007c0947 */ /* 0x000fec0003800000 */
[----:B------:R-:W-:-:S04]  /*5cf0*/  FSETP.NAN.AND P0, PT, |R4|, |R4|, PT ;  /* 0x400000040400720b */ /* 0x000fc80003f08200 */
[----:B------:R-:W-:-:S13]  /*5d00*/  FSETP.NUM.AND P0, PT, |R5|, |R5|, !P0 ;  /* 0x400000050500720b */ /* 0x000fda0004707200 */
[----:B------:R-:W-:Y:S01]  /*5d10*/  @!P0 FADD R3, R5, R4 ;  /* 0x0000000405038221 */ /* 0x000fe20000000000 */
[----:B------:R-:W-:Y:S06]  /*5d20*/  @!P0 BRA `(.L_x_39) ;  /* 0x00000000006c8947 */ /* 0x000fec0003800000 */
[----:B------:R-:W-:Y:S01]  /*5d30*/  FMUL R6, R4, 0.5 ;  /* 0x3f00000004067820 */ /* 0x000fe20000400000 */
[----:B------:R-:W-:-:S04]  /*5d40*/  FSETP.NEU.AND P0, PT, |R5|, +INF , PT ;  /* 0x7f8000000500780b */ /* 0x000fc80003f0d200 */
[----:B------:R-:W-:Y:S01]  /*5d50*/  FSETP.NEU.AND P0, PT, R5, RZ, P0 ;  /* 0x000000ff0500720b */ /* 0x000fe2000070d000 */
[----:B------:R-:W0:Y:S03]  /*5d60*/  FRND.TRUNC R6, R6 ;  /* 0x0000000600067307 */ /* 0x000e26000020d000 */
[----:B------:R-:W-:-:S09]  /*5d70*/  FSETP.GEU.OR P1, PT, R4, RZ, P0 ;  /* 0x000000ff0400720b */ /* 0x000fd2000072e400 */
[----:B------:R-:W-:Y:S01]  /*5d80*/  @!P0 FADD R2, R5, R5 ;  /* 0x0000000505028221 */ /* 0x000fe20000000000 */
[----:B0-----:R-:W-:-:S04]  /*5d90*/  FADD R7, R6, R6 ;  /* 0x0000000606077221 */ /* 0x001fc80000000000 */
[----:B------:R-:W-:Y:S01]  /*5da0*/  @!P1 LOP3.LUT R2, R2, 0x7f800000, RZ, 0x3c, !PT ;  /* 0x7f80000002029812 */ /* 0x000fe200078e3cff */
[----:B------:R-:W-:-:S05]  /*5db0*/  FADD R7, R4, -R7 ;  /* 0x8000000704077221 */ /* 0x000fca0000000000 */
[----:B------:R-:W-:-:S13]  /*5dc0*/  FSETP.NEU.AND P2, PT, |R7|, 1, !P0 ;  /* 0x3f8000000700780b */ /* 0x000fda000474d200 */
[----:B------:R-:W-:-:S05]  /*5dd0*/  @P2 LOP3.LUT R2, R2, 0x7fffffff, RZ, 0xc0, !PT ;  /* 0x7fffffff02022812 */ /* 0x000fca00078ec0ff */
[----:B------:R-:W-:Y:S01]  /*5de0*/  @!P0 IMAD.MOV.U32 R3, RZ, RZ, R2 ;  /* 0x000000ffff038224 */ /* 0x000fe200078e0002 */
[----:B------:R-:W-:Y:S06]  /*5df0*/  @!P0 BRA `(.L_x_39) ;  /* 0x0000000000388947 */ /* 0x000fec0003800000 */
[----:B------:R-:W-:Y:S02]  /*5e00*/  FSETP.NEU.AND P0, PT, |R4|, +INF , PT ;  /* 0x7f8000000400780b */ /* 0x000fe40003f0d200 */
[----:B------:R-:W-:-:S13]  /*5e10*/  FSETP.EQ.AND P1, PT, R5, -1, PT ;  /* 0xbf8000000500780b */ /* 0x000fda0003f22000 */
[----:B------:R-:W-:Y:S05]  /*5e20*/  @!P0 BRA P1, `(.L_x_39) ;  /* 0x00000000002c8947 */ /* 0x000fea0000800000 */
[----:B------:R-:W-:Y:S02]  /*5e30*/  FSETP.GEU.AND P0, PT, R5, RZ, PT ;  /* 0x000000ff0500720b */ /* 0x000fe40003f0e000 */
[----:B------:R-:W-:-:S11]  /*5e40*/  MOV R3, R11 ;  /* 0x0000000b00037202 */ /* 0x000fd60000000f00 */
[----:B------:R-:W-:Y:S05]  /*5e50*/  @P0 BRA `(.L_x_39) ;  /* 0x0000000000200947 */ /* 0x000fea0003800000 */
[----:B------:R-:W0:Y:S01]  /*5e60*/  FRND.FLOOR R3, R4 ;  /* 0x0000000400037307 */ /* 0x000e220000205000 */
[----:B------:R-:W-:Y:S02]  /*5e70*/  FSETP.NEU.AND P1, PT, |R7|, 1, PT ;  /* 0x3f8000000700780b */ /* 0x000fe40003f2d200 */
[----:B0-----:R-:W-:Y:S02]  /*5e80*/  FSETP.NEU.AND P0, PT, R4, R3, PT ;  /* 0x000000030400720b */ /* 0x001fe40003f0d000 */
[----:B------:R-:W-:-:S04]  /*5e90*/  FSEL R3, R11, -R11, P1 ;  /* 0x8000000b0b037208 */ /* 0x000fc80000800000 */
[----:B------:R-:W-:Y:S01]  /*5ea0*/  FSEL R3, R3, +QNAN , !P0 ;  /* 0x7fffffff03037808 */ /* 0x000fe20004000000 */
[----:B------:R-:W-:Y:S06]  /*5eb0*/  BRA `(.L_x_39) ;  /* 0x0000000000087947 */ /* 0x000fec0003800000 */
.L_x_65:
[----:B-----5:R-:W-:-:S04]  /*5ec0*/  FSETP.GT.AND P0, PT, R5, R4, PT ;  /* 0x000000040500720b */ /* 0x020fc80003f04000 */
[----:B------:R-:W-:-:S09]  /*5ed0*/  FSEL R3, R5, R4, P0 ;  /* 0x0000000405037208 */ /* 0x000fd20000000000 */
.L_x_39:
[----:B------:R-:W-:Y:S05]  /*5ee0*/  BSYNC.RECONVERGENT B0 ;  /* 0x0000000000007941 */ /* 0x000fea0003800200 */
.L_x_33:
[----:B0-----:R-:W0:Y:S02]  /*5ef0*/  LDC.64 R4, c[0x0][0x380] ;  /* 0x0000e000ff047b82 */ /* 0x001e240000000a00 */
[----:B0-----:R-:W-:-:S05]  /*5f00*/  IMAD.WIDE R4, R0, 0x4, R4 ;  /* 0x0000000400047825 */ /* 0x001fca00078e0204 */
[----:B-1-3--:R-:W-:Y:S01]  /*5f10*/  STG.E desc[UR8][R4.64], R3 ;  /* 0x0000000304007986 */ /* 0x00afe2000c101908 */
[----:B------:R-:W-:Y:S05]  /*5f20*/  EXIT ;  /* 0x000000000000794d */ /* 0x000fea0003800000 */
        .weak           $__internal_0_$__cuda_sm20_dblrcp_rn_slowpath_v3
        .type           $__internal_0_$__cuda_sm20_dblrcp_rn_slowpath_v3,@function
        .size           $__internal_0_$__cuda_sm20_dblrcp_rn_slowpath_v3,($__internal_1_$__cuda_sm20_div_rn_f64_full - $__internal_0_$__cuda_sm20_dblrcp_rn_slowpath_v3)
$__internal_0_$__cuda_sm20_dblrcp_rn_slowpath_v3:
[----:B------:R-:W-:Y:S01]  /*5f30*/  DSETP.GTU.AND P0, PT, |R6|, +INF , PT ;  /* 0x7ff000000600742a */ /* 0x000fe20003f0c200 */
[----:B------:R-:W-:-:S13]  /*5f40*/  BSSY.RECONVERGENT B3, `(.L_x_68) ;  /* 0x0000023000037945 */ /* 0x000fda0003800200 */
[----:B------:R-:W-:Y:S05]  /*5f50*/  @P0 BRA `(.L_x_69) ;  /* 0x00000000007c0947 */ /* 0x000fea0003800000 */
[----:B------:R-:W-:-:S05]  /*5f60*/  LOP3.LUT R5, R7, 0x7fffffff, RZ, 0xc0, !PT ;  /* 0x7fffffff07057812 */ /* 0x000fca00078ec0ff */
[----:B------:R-:W-:-:S05]  /*5f70*/  VIADD R3, R5, 0xffffffff ;  /* 0xffffffff05037836 */ /* 0x000fca0000000000 */
[----:B------:R-:W-:-:S13]  /*5f80*/  ISETP.GE.U32.AND P0, PT, R3, 0x7fefffff, PT ;  /* 0x7fefffff0300780c */ /* 0x000fda0003f06070 */
[----:B------:R-:W-:Y:S02]  /*5f90*/  @P0 LOP3.LUT R9, R7, 0x7ff00000, RZ, 0x3c, !PT ;  /* 0x7ff0000007090812 */ /* 0x000fe400078e3cff */
[----:B------:R-:W-:Y:S01]  /*5fa0*/  @P0 MOV R8, RZ ;  /* 0x000000ff00080202 */ /* 0x000fe20000000f00 */
[----:B------:R-:W-:Y:S06]  /*5fb0*/  @P0 BRA `(.L_x_70) ;  /* 0x00000000006c0947 */ /* 0x000fec0003800000 */
[----:B------:R-:W-:-:S13]  /*5fc0*/  ISETP.GE.U32.AND P0, PT, R5, 0x1000001, PT ;  /* 0x010000010500780c */ /* 0x000fda0003f06070 */
[----:B------:R-:W-:Y:S05]  /*5fd0*/  @!P0 BRA `(.L_x_71) ;  /* 0x0000000000348947 */ /* 0x000fea0003800000 */
[----:B------:R-:W-:Y:S01]  /*5fe0*/  VIADD R9, R7, 0xc0200000 ;  /* 0xc020000007097836 */ /* 0x000fe20000000000 */
[----:B------:R-:W-:-:S03]  /*5ff0*/  MOV R8, R6 ;  /* 0x0000000600087202 */ /* 0x000fc60000000f00 */
[----:B------:R-:W0:Y:S03]  /*6000*/  MUFU.RCP64H R11, R9 ;  /* 0x00000009000b7308 */ /* 0x000e260000001800 */
[----:B0-----:R-:W-:-:S08]  /*6010*/  DFMA R12, -R8, R10, 1 ;  /* 0x3ff00000080c742b */ /* 0x001fd0000000010a */
[----:B------:R-:W-:-:S08]  /*6020*/  DFMA R12, R12, R12, R12 ;  /* 0x0000000c0c0c722b */ /* 0x000fd0000000000c */
[----:B------:R-:W-:-:S08]  /*6030*/  DFMA R12, R10, R12, R10 ;  /* 0x0000000c0a0c722b */ /* 0x000fd0000000000a */
[----:B------:R-:W-:-:S08]  /*6040*/  DFMA R10, -R8, R12, 1 ;  /* 0x3ff00000080a742b */ /* 0x000fd0000000010c */
[----:B------:R-:W-:-:S08]  /*6050*/  DFMA R10, R12, R10, R12 ;  /* 0x0000000a0c0a722b */ /* 0x000fd0000000000c */
[----:B------:R-:W-:-:S08]  /*6060*/  DMUL R10, R10, 2.2250738585072013831e-308 ;  /* 0x001000000a0a7828 */ /* 0x000fd00000000000 */
[----:B------:R-:W-:-:S08]  /*6070*/  DFMA R6, -R6, R10, 1 ;  /* 0x3ff000000606742b */ /* 0x000fd0000000010a */
[----:B------:R-:W-:-:S08]  /*6080*/  DFMA R6, R6, R6, R6 ;  /* 0x000000060606722b */ /* 0x000fd00000000006 */
[----:B------:R-:W-:Y:S01]  /*6090*/  DFMA R8, R10, R6, R10 ;  /* 0x000000060a08722b */ /* 0x000fe2000000000a */
[----:B------:R-:W-:Y:S10]  /*60a0*/  BRA `(.L_x_70) ;  /* 0x0000000000307947 */ /* 0x000ff40003800000 */
.L_x_71:
[----:B------:R-:W-:Y:S01]  /*60b0*/  DMUL R6, R6, 8.11296384146066816958e+31 ;  /* 0x4690000006067828 */ /* 0x000fe20000000000 */
[----:B------:R-:W-:-:S05]  /*60c0*/  IMAD.MOV.U32 R8, RZ, RZ, R10 ;  /* 0x000000ffff087224 */ /* 0x000fca00078e000a */
[----:B------:R-:W0:Y:S02]  /*60d0*/  MUFU.RCP64H R9, R7 ;  /* 0x0000000700097308 */ /* 0x000e240000001800 */
[----:B0-----:R-:W-:-:S08]  /*60e0*/  DFMA R10, -R6, R8, 1 ;  /* 0x3ff00000060a742b */ /* 0x001fd00000000108 */
[----:B------:R-:W-:-:S08]  /*60f0*/  DFMA R10, R10, R10, R10 ;  /* 0x0000000a0a0a722b */ /* 0x000fd0000000000a */
[----:B------:R-:W-:-:S08]  /*6100*/  DFMA R10, R8, R10, R8 ;  /* 0x0000000a080a722b */ /* 0x000fd00000000008 */
[----:B------:R-:W-:-:S08]  /*6110*/  DFMA R8, -R6, R10, 1 ;  /* 0x3ff000000608742b */ /* 0x000fd0000000010a */
[----:B------:R-:W-:-:S08]  /*6120*/  DFMA R8, R10, R8, R10 ;  /* 0x000000080a08722b */ /* 0x000fd0000000000a */
[----:B------:R-:W-:Y:S01]  /*6130*/  DMUL R8, R8, 8.11296384146066816958e+31 ;  /* 0x4690000008087828 */ /* 0x000fe20000000000 */
[----:B------:R-:W-:Y:S10]  /*6140*/  BRA `(.L_x_70) ;  /* 0x0000000000087947 */ /* 0x000ff40003800000 */
.L_x_69:
[----:B------:R-:W-:Y:S02]  /*6150*/  LOP3.LUT R9, R7, 0x80000, RZ, 0xfc, !PT ;  /* 0x0008000007097812 */ /* 0x000fe400078efcff */
[----:B------:R-:W-:-:S07]  /*6160*/  MOV R8, R6 ;  /* 0x0000000600087202 */ /* 0x000fce0000000f00 */
.L_x_70:
[----:B------:R-:W-:Y:S05]  /*6170*/  BSYNC.RECONVERGENT B3 ;  /* 0x0000000000037941 */ /* 0x000fea0003800200 */
.L_x_68:
[----:B------:R-:W-:Y:S01]  /*6180*/  IMAD.MOV.U32 R3, RZ, RZ, 0x0 ;  /* 0x00000000ff037424 */ /* 0x000fe200078e00ff */
[----:B------:R-:W-:Y:S01]  /*6190*/  MOV R7, R9 ;  /* 0x0000000900077202 */ /* 0x000fe20000000f00 */
[----:B------:R-:W-:Y:S02]  /*61a0*/  IMAD.MOV.U32 R6, RZ, RZ, R8 ;  /* 0x000000ffff067224 */ /* 0x000fe400078e0008 */
[----:B------:R-:W-:Y:S05]  /*61b0*/  RET.REL.NODEC R2 `(_Z9zipKernelPfPiS0_iiS_S0_S0_iS_S0_S0_ii) ;  /* 0xffffff9c02907950 */ /* 0x000fea0003c3ffff */
        .weak           $__internal_1_$__cuda_sm20_div_rn_f64_full
        .type           $__internal_1_$__cuda_sm20_div_rn_f64_full,@function
        .size           $__internal_1_$__cuda_sm20_div_rn_f64_full,($__internal_2_$__cuda_sm20_rcp_rn_f32_slowpath - $__internal_1_$__cuda_sm20_div_rn_f64_full)
$__internal_1_$__cuda_sm20_div_rn_f64_full:
[C---:B------:R-:W-:Y:S01]  /*61c0*/  FSETP.GEU.AND P0, PT, |R5|.reuse, 1.469367938527859385e-39, PT ;  /* 0x001000000500780b */ /* 0x040fe20003f0e200 */
[----:B------:R-:W-:Y:S01]  /*61d0*/  IMAD.MOV.U32 R16, RZ, RZ, 0x1 ;  /* 0x00000001ff107424 */ /* 0x000fe200078e00ff */
[----:B------:R-:W-:Y:S01]  /*61e0*/  LOP3.LUT R2, R5, 0x800fffff, RZ, 0xc0, !PT ;  /* 0x800fffff05027812 */ /* 0x000fe200078ec0ff */
[----:B------:R-:W-:Y:S01]  /*61f0*/  IMAD.MOV.U32 R6, RZ, RZ, R12 ;  /* 0x000000ffff067224 */ /* 0x000fe200078e000c */
[----:B------:R-:W-:Y:S01]  /*6200*/  MOV R7, R13 ;  /* 0x0000000d00077202 */ /* 0x000fe20000000f00 */
[----:B------:R-:W-:Y:S01]  /*6210*/  BSSY.RECONVERGENT B3, `(.L_x_72) ;  /* 0x0000055000037945 */ /* 0x000fe20003800200 */
[----:B------:R-:W-:Y:S02]  /*6220*/  LOP3.LUT R3, R2, 0x3ff00000, RZ, 0xfc, !PT ;  /* 0x3ff0000002037812 */ /* 0x000fe400078efcff */
[----:B------:R-:W-:Y:S02]  /*6230*/  MOV R2, R4 ;  /* 0x0000000400027202 */ /* 0x000fe40000000f00 */
[----:B------:R-:W-:-:S02]  /*6240*/  FSETP.GEU.AND P2, PT, |R7|, 1.469367938527859385e-39, PT ;  /* 0x001000000700780b */ /* 0x000fc40003f4e200 */
[----:B------:R-:W-:Y:S01]  /*6250*/  LOP3.LUT R11, R7, 0x7ff00000, RZ, 0xc0, !PT ;  /* 0x7ff00000070b7812 */ /* 0x000fe200078ec0ff */
[----:B------:R-:W-:Y:S01]  /*6260*/  @!P0 DMUL R2, R4, 8.98846567431157953865e+307 ;  /* 0x7fe0000004028828 */ /* 0x000fe20000000000 */
[----:B------:R-:W-:-:S04]  /*6270*/  LOP3.LUT R14, R5, 0x7ff00000, RZ, 0xc0, !PT ;  /* 0x7ff00000050e7812 */ /* 0x000fc800078ec0ff */
[----:B------:R-:W-:Y:S01]  /*6280*/  ISETP.GE.U32.AND P1, PT, R11, R14, PT ;  /* 0x0000000e0b00720c */ /* 0x000fe20003f26070 */
[----:B------:R-:W0:Y:S04]  /*6290*/  MUFU.RCP64H R17, R3 ;  /* 0x0000000300117308 */ /* 0x000e280000001800 */
[----:B------:R-:W-:Y:S02]  /*62a0*/  @!P2 LOP3.LUT R12, R5, 0x7ff00000, RZ, 0xc0, !PT ;  /* 0x7ff00000050ca812 */ /* 0x000fe400078ec0ff */
[----:B------:R-:W-:Y:S02]  /*62b0*/  @!P2 MOV R18, RZ ;  /* 0x000000ff0012a202 */ /* 0x000fe40000000f00 */
[----:B------:R-:W-:Y:S02]  /*62c0*/  @!P2 ISETP.GE.U32.AND P3, PT, R11, R12, PT ;  /* 0x0000000c0b00a20c */ /* 0x000fe40003f66070 */
[----:B------:R-:W-:-:S04]  /*62d0*/  MOV R12, 0x1ca00000 ;  /* 0x1ca00000000c7802 */ /* 0x000fc80000000f00 */
[----:B------:R-:W-:Y:S01]  /*62e0*/  @!P2 SEL R13, R12, 0x63400000, !P3 ;  /* 0x634000000c0da807 */ /* 0x000fe20005800000 */
[----:B0-----:R-:W-:-:S03]  /*62f0*/  DFMA R8, R16, -R2, 1 ;  /* 0x3ff000001008742b */ /* 0x001fc60000000802 */
[----:B------:R-:W-:-:S04]  /*6300*/  @!P2 LOP3.LUT R13, R13, 0x80000000, R7, 0xf8, !PT ;  /* 0x800000000d0da812 */ /* 0x000fc800078ef807 */
[----:B------:R-:W-:Y:S01]  /*6310*/  @!P2 LOP3.LUT R19, R13, 0x100000, RZ, 0xfc, !PT ;  /* 0x001000000d13a812 */ /* 0x000fe200078efcff */
[----:B------:R-:W-:-:S08]  /*6320*/  DFMA R8, R8, R8, R8 ;  /* 0x000000080808722b */ /* 0x000fd00000000008 */
[----:B------:R-:W-:Y:S01]  /*6330*/  DFMA R16, R16, R8, R16 ;  /* 0x000000081010722b */ /* 0x000fe20000000010 */
[----:B------:R-:W-:Y:S01]  /*6340*/  SEL R9, R12, 0x63400000, !P1 ;  /* 0x634000000c097807 */ /* 0x000fe20004800000 */
[----:B------:R-:W-:-:S03]  /*6350*/  IMAD.MOV.U32 R8, RZ, RZ, R6 ;  /* 0x000000ffff087224 */ /* 0x000fc600078e0006 */
[----:B------:R-:W-:-:S03]  /*6360*/  LOP3.LUT R9, R9, 0x800fffff, R7, 0xf8, !PT ;  /* 0x800fffff09097812 */ /* 0x000fc600078ef807 */
[----:B------:R-:W-:-:S03]  /*6370*/  DFMA R20, R16, -R2, 1 ;  /* 0x3ff000001014742b */ /* 0x000fc60000000802 */
[----:B------:R-:W-:-:S05]  /*6380*/  @!P2 DFMA R8, R8, 2, -R18 ;  /* 0x400000000808a82b */ /* 0x000fca0000000812 */
[----:B------:R-:W-:Y:S01]  /*6390*/  DFMA R16, R16, R20, R16 ;  /* 0x000000141010722b */ /* 0x000fe20000000010 */
[----:B------:R-:W-:Y:S01]  /*63a0*/  IMAD.MOV.U32 R21, RZ, RZ, R11 ;  /* 0x000000ffff157224 */ /* 0x000fe200078e000b */
[----:B------:R-:W-:Y:S02]  /*63b0*/  MOV R20, R14 ;  /* 0x0000000e00147202 */ /* 0x000fe40000000f00 */
[----:B------:R-:W-:Y:S02]  /*63c0*/  @!P0 LOP3.LUT R20, R3, 0x7ff00000, RZ, 0xc0, !PT ;  /* 0x7ff0000003148812 */ /* 0x000fe400078ec0ff */
[----:B------:R-:W-:Y:S02]  /*63d0*/  @!P2 LOP3.LUT R21, R9, 0x7ff00000, RZ, 0xc0, !PT ;  /* 0x7ff000000915a812 */ /* 0x000fe400078ec0ff */
[----:B------:R-:W-:Y:S01]  /*63e0*/  DMUL R18, R16, R8 ;  /* 0x0000000810127228 */ /* 0x000fe20000000000 */
[----:B------:R-:W-:Y:S02]  /*63f0*/  IADD3 R22, PT, PT, R20, -0x1, RZ ;  /* 0xffffffff14167810 */ /* 0x000fe40007ffe0ff */
[----:B------:R-:W-:-:S05]  /*6400*/  VIADD R13, R21, 0xffffffff ;  /* 0xffffffff150d7836 */ /* 0x000fca0000000000 */
[----:B------:R-:W-:Y:S01]  /*6410*/  DFMA R14, R18, -R2, R8 ;  /* 0x80000002120e722b */ /* 0x000fe20000000008 */
[----:B------:R-:W-:-:S04]  /*6420*/  ISETP.GT.U32.AND P0, PT, R13, 0x7feffffe, PT ;  /* 0x7feffffe0d00780c */ /* 0x000fc80003f04070 */
[----:B------:R-:W-:-:S03]  /*6430*/  ISETP.GT.U32.OR P0, PT, R22, 0x7feffffe, P0 ;  /* 0x7feffffe1600780c */ /* 0x000fc60000704470 */
[----:B------:R-:W-:-:S10]  /*6440*/  DFMA R14, R16, R14, R18 ;  /* 0x0000000e100e722b */ /* 0x000fd40000000012 */
[----:B------:R-:W-:Y:S05]  /*6450*/  @P0 BRA `(.L_x_73) ;  /* 0x00000000006c0947 */ /* 0x000fea0003800000 */
[----:B------:R-:W-:-:S04]  /*6460*/  LOP3.LUT R16, R5, 0x7ff00000, RZ, 0xc0, !PT ;  /* 0x7ff0000005107812 */ /* 0x000fc800078ec0ff */
[CC--:B------:R-:W-:Y:S02]  /*6470*/  VIADDMNMX R6, R11.reuse, -R16.reuse, 0xb9600000, !PT ;  /* 0xb96000000b067446 */ /* 0x0c0fe40007800910 */
[----:B------:R-:W-:Y:S02]  /*6480*/  ISETP.GE.U32.AND P0, PT, R11, R16, PT ;  /* 0x000000100b00720c */ /* 0x000fe40003f06070 */
[----:B------:R-:W-:Y:S02]  /*6490*/  VIMNMX R6, PT, PT, R6, 0x46a00000, PT ;  /* 0x46a0000006067848 */ /* 0x000fe40003fe0100 */
[----:B------:R-:W-:-:S05]  /*64a0*/  SEL R11, R12, 0x63400000, !P0 ;  /* 0x634000000c0b7807 */ /* 0x000fca0004000000 */
[----:B------:R-:W-:Y:S02]  /*64b0*/  IMAD.IADD R11, R6, 0x1, -R11 ;  /* 0x00000001060b7824 */ /* 0x000fe400078e0a0b */
[----:B------:R-:W-:-:S03]  /*64c0*/  IMAD.MOV.U32 R6, RZ, RZ, RZ ;  /* 0x000000ffff067224 */ /* 0x000fc600078e00ff */
[----:B------:R-:W-:-:S06]  /*64d0*/  IADD3 R7, PT, PT, R11, 0x7fe00000, RZ ;  /* 0x7fe000000b077810 */ /* 0x000fcc0007ffe0ff */
[----:B------:R-:W-:-:S10]  /*64e0*/  DMUL R12, R14, R6 ;  /* 0x000000060e0c7228 */ /* 0x000fd40000000000 */
[----:B------:R-:W-:-:S13]  /*64f0*/  FSETP.GTU.AND P0, PT, |R13|, 1.469367938527859385e-39, PT ;  /* 0x001000000d00780b */ /* 0x000fda0003f0c200 */
[----:B------:R-:W-:Y:S05]  /*6500*/  @P0 BRA `(.L_x_74) ;  /* 0x0000000000940947 */ /* 0x000fea0003800000 */
[----:B------:R-:W-:Y:S01]  /*6510*/  DFMA R2, R14, -R2, R8 ;  /* 0x800000020e02722b */ /* 0x000fe20000000008 */
[----:B------:R-:W-:-:S09]  /*6520*/  MOV R6, RZ ;  /* 0x000000ff00067202 */ /* 0x000fd20000000f00 */
[C---:B------:R-:W-:Y:S02]  /*6530*/  FSETP.NEU.AND P0, PT, R3.reuse, RZ, PT ;  /* 0x000000ff0300720b */ /* 0x040fe40003f0d000 */
[----:B------:R-:W-:-:S04]  /*6540*/  LOP3.LUT R5, R3, 0x80000000, R5, 0x48, !PT ;  /* 0x8000000003057812 */ /* 0x000fc800078e4805 */
[----:B------:R-:W-:-:S07]  /*6550*/  LOP3.LUT R7, R5, R7, RZ, 0xfc, !PT ;  /* 0x0000000705077212 */ /* 0x000fce00078efcff */
[----:B------:R-:W-:Y:S05]  /*6560*/  @!P0 BRA `(.L_x_74) ;  /* 0x00000000007c8947 */ /* 0x000fea0003800000 */
[----:B------:R-:W-:Y:S01]  /*6570*/  IMAD.MOV R3, RZ, RZ, -R11 ;  /* 0x000000ffff037224 */ /* 0x000fe200078e0a0b */
[----:B------:R-:W-:Y:S01]  /*6580*/  MOV R2, RZ ;  /* 0x000000ff00027202 */ /* 0x000fe20000000f00 */
[----:B------:R-:W-:-:S05]  /*6590*/  DMUL.RP R6, R14, R6 ;  /* 0x000000060e067228 */ /* 0x000fca0000008000 */
[----:B------:R-:W-:-:S05]  /*65a0*/  DFMA R2, R12, -R2, R14 ;  /* 0x800000020c02722b */ /* 0x000fca000000000e */
[----:B------:R-:W-:Y:S02]  /*65b0*/  LOP3.LUT R5, R7, R5, RZ, 0x3c, !PT ;  /* 0x0000000507057212 */ /* 0x000fe400078e3cff */
[----:B------:R-:W-:-:S04]  /*65c0*/  IADD3 R2, PT, PT, -R11, -0x43300000, RZ ;  /* 0xbcd000000b027810 */ /* 0x000fc80007ffe1ff */
[----:B------:R-:W-:-:S04]  /*65d0*/  FSETP.NEU.AND P0, PT, |R3|, R2, PT ;  /* 0x000000020300720b */ /* 0x000fc80003f0d200 */
[----:B------:R-:W-:Y:S02]  /*65e0*/  FSEL R12, R6, R12, !P0 ;  /* 0x0000000c060c7208 */ /* 0x000fe40004000000 */
[----:B------:R-:W-:Y:S01]  /*65f0*/  FSEL R13, R5, R13, !P0 ;  /* 0x0000000d050d7208 */ /* 0x000fe20004000000 */
[----:B------:R-:W-:Y:S06]  /*6600*/  BRA `(.L_x_74) ;  /* 0x0000000000547947 */ /* 0x000fec0003800000 */
.L_x_73:
[----:B------:R-:W-:-:S14]  /*6610*/  DSETP.NAN.AND P0, PT, R6, R6, PT ;  /* 0x000000060600722a */ /* 0x000fdc0003f08000 */
[----:B------:R-:W-:Y:S05]  /*6620*/  @P0 BRA `(.L_x_75) ;  /* 0x0000000000440947 */ /* 0x000fea0003800000 */
[----:B------:R-:W-:-:S14]  /*6630*/  DSETP.NAN.AND P0, PT, R4, R4, PT ;  /* 0x000000040400722a */ /* 0x000fdc0003f08000 */
[----:B------:R-:W-:Y:S05]  /*6640*/  @P0 BRA `(.L_x_76) ;  /* 0x0000000000300947 */ /* 0x000fea0003800000 */
[----:B------:R-:W-:Y:S01]  /*6650*/  ISETP.NE.AND P0, PT, R21, R20, PT ;  /* 0x000000141500720c */ /* 0x000fe20003f05270 */
[----:B------:R-:W-:Y:S01]  /*6660*/  IMAD.MOV.U32 R12, RZ, RZ, 0x0 ;  /* 0x00000000ff0c7424 */ /* 0x000fe200078e00ff */
[----:B------:R-:W-:-:S11]  /*6670*/  MOV R13, 0xfff80000 ;  /* 0xfff80000000d7802 */ /* 0x000fd60000000f00 */
[----:B------:R-:W-:Y:S05]  /*6680*/  @!P0 BRA `(.L_x_74) ;  /* 0x0000000000348947 */ /* 0x000fea0003800000 */
[----:B------:R-:W-:Y:S02]  /*6690*/  ISETP.NE.AND P0, PT, R21, 0x7ff00000, PT ;  /* 0x7ff000001500780c */ /* 0x000fe40003f05270 */
[----:B------:R-:W-:Y:S02]  /*66a0*/  LOP3.LUT R13, R7, 0x80000000, R5, 0x48, !PT ;  /* 0x80000000070d7812 */ /* 0x000fe400078e4805 */
[----:B------:R-:W-:-:S13]  /*66b0*/  ISETP.EQ.OR P0, PT, R20, RZ, !P0 ;  /* 0x000000ff1400720c */ /* 0x000fda0004702670 */
[----:B------:R-:W-:Y:S01]  /*66c0*/  @P0 LOP3.LUT R2, R13, 0x7ff00000, RZ, 0xfc, !PT ;  /* 0x7ff000000d020812 */ /* 0x000fe200078efcff */
[----:B------:R-:W-:Y:S01]  /*66d0*/  @!P0 IMAD.MOV.U32 R12, RZ, RZ, RZ ;  /* 0x000000ffff0c8224 */ /* 0x000fe200078e00ff */
[----:B------:R-:W-:-:S03]  /*66e0*/  @P0 MOV R12, RZ ;  /* 0x000000ff000c0202 */ /* 0x000fc60000000f00 */
[----:B------:R-:W-:Y:S01]  /*66f0*/  @P0 IMAD.MOV.U32 R13, RZ, RZ, R2 ;  /* 0x000000ffff0d0224 */ /* 0x000fe200078e0002 */
[----:B------:R-:W-:Y:S06]  /*6700*/  BRA `(.L_x_74) ;  /* 0x0000000000147947 */ /* 0x000fec0003800000 */
.L_x_76:
[----:B------:R-:W-:Y:S02]  /*6710*/  LOP3.LUT R13, R5, 0x80000, RZ, 0xfc, !PT ;  /* 0x00080000050d7812 */ /* 0x000fe400078efcff */
[----:B------:R-:W-:Y:S01]  /*6720*/  MOV R12, R4 ;  /* 0x00000004000c7202 */ /* 0x000fe20000000f00 */
[----:B------:R-:W-:Y:S06]  /*6730*/  BRA `(.L_x_74) ;  /* 0x0000000000087947 */ /* 0x000fec0003800000 */
.L_x_75:
[----:B------:R-:W-:Y:S01]  /*6740*/  LOP3.LUT R13, R7, 0x80000, RZ, 0xfc, !PT ;  /* 0x00080000070d7812 */ /* 0x000fe200078efcff */
[----:B------:R-:W-:-:S07]  /*6750*/  IMAD.MOV.U32 R12, RZ, RZ, R6 ;  /* 0x000000ffff0c7224 */ /* 0x000fce00078e0006 */
.L_x_74:
[----:B------:R-:W-:Y:S05]  /*6760*/  BSYNC.RECONVERGENT B3 ;  /* 0x0000000000037941 */ /* 0x000fea0003800200 */
.L_x_72:
[----:B------:R-:W-:Y:S01]  /*6770*/  HFMA2 R11, -RZ, RZ, 0, 0 ;  /* 0x00000000ff0b7431 */ /* 0x000fe200000001ff */
[----:B------:R-:W-:Y:S01]  /*6780*/  MOV R2, R12 ;  /* 0x0000000c00027202 */ /* 0x000fe20000000f00 */
[----:B------:R-:W-:Y:S02]  /*6790*/  IMAD.MOV.U32 R3, RZ, RZ, R13 ;  /* 0x000000ffff037224 */ /* 0x000fe400078e000d */
[----:B------:R-:W-:Y:S05]  /*67a0*/  RET.REL.NODEC R10 `(_Z9zipKernelPfPiS0_iiS_S0_S0_iS_S0_S0_ii) ;  /* 0xffffff980a147950 */ /* 0x000fea0003c3ffff */
        .weak           $__internal_2_$__cuda_sm20_rcp_rn_f32_slowpath
        .type           $__internal_2_$__cuda_sm20_rcp_rn_f32_slowpath,@function
        .size           $__internal_2_$__cuda_sm20_rcp_rn_f32_slowpath,(.L_x_259 - $__internal_2_$__cuda_sm20_rcp_rn_f32_slowpath)
$__internal_2_$__cuda_sm20_rcp_rn_f32_slowpath:
[----:B------:R-:W-:Y:S01]  /*67b0*/  IMAD.SHL.U32 R2, R5, 0x2, RZ ;  /* 0x0000000205027824 */ /* 0x000fe200078e00ff */
[----:B------:R-:W-:Y:S04]  /*67c0*/  BSSY.RECONVERGENT B2, `(.L_x_77) ;  /* 0x0000031000027945 */ /* 0x000fe80003800200 */
[----:B------:R-:W-:Y:S02]  /*67d0*/  SHF.R.U32.HI R9, RZ, 0x18, R2 ;  /* 0x00000018ff097819 */ /* 0x000fe40000011602 */
[----:B------:R-:W-:Y:S02]  /*67e0*/  MOV R2, R5 ;  /* 0x0000000500027202 */ /* 0x000fe40000000f00 */
[----:B------:R-:W-:-:S13]  /*67f0*/  ISETP.NE.U32.AND P0, PT, R9, RZ, PT ;  /* 0x000000ff0900720c */ /* 0x000fda0003f05070 */
[----:B------:R-:W-:Y:S05]  /*6800*/  @P0 BRA `(.L_x_78) ;  /* 0x0000000000280947 */ /* 0x000fea0003800000 */
[----:B------:R-:W-:-:S05]  /*6810*/  IMAD.SHL.U32 R3, R2, 0x2, RZ ;  /* 0x0000000202037824 */ /* 0x000fca00078e00ff */
[----:B------:R-:W-:-:S13]  /*6820*/  ISETP.NE.AND P0, PT, R3, RZ, PT ;  /* 0x000000ff0300720c */ /* 0x000fda0003f05270 */
[----:B------:R-:W-:Y:S01]  /*6830*/  @P0 FFMA R6, R2, 1.84467440737095516160e+19, RZ ;  /* 0x5f80000002060823 */ /* 0x000fe200000000ff */
[----:B------:R-:W-:Y:S08]  /*6840*/  @!P0 MUFU.RCP R5, R2 ;  /* 0x0000000200058308 */ /* 0x000ff00000001000 */
[----:B------:R-:W0:Y:S02]  /*6850*/  @P0 MUFU.RCP R3, R6 ;  /* 0x0000000600030308 */ /* 0x000e240000001000 */
[----:B0-----:R-:W-:-:S04]  /*6860*/  @P0 FFMA R7, R6, R3, -1 ;  /* 0xbf80000006070423 */ /* 0x001fc80000000003 */
[----:B------:R-:W-:-:S04]  /*6870*/  @P0 FADD.FTZ R8, -R7, -RZ ;  /* 0x800000ff07080221 */ /* 0x000fc80000010100 */
[----:B------:R-:W-:-:S04]  /*6880*/  @P0 FFMA R3, R3, R8, R3 ;  /* 0x0000000803030223 */ /* 0x000fc80000000003 */
[----:B------:R-:W-:Y:S01]  /*6890*/  @P0 FFMA R5, R3, 1.84467440737095516160e+19, RZ ;  /* 0x5f80000003050823 */ /* 0x000fe200000000ff */
[----:B------:R-:W-:Y:S06]  /*68a0*/  BRA `(.L_x_79) ;  /* 0x0000000000887947 */ /* 0x000fec0003800000 */
.L_x_78:
[----:B------:R-:W-:-:S04]  /*68b0*/  IADD3 R11, PT, PT, R9, -0xfd, RZ ;  /* 0xffffff03090b7810 */ /* 0x000fc80007ffe0ff */
[----:B------:R-:W-:-:S13]  /*68c0*/  ISETP.GT.U32.AND P0, PT, R11, 0x1, PT ;  /* 0x000000010b00780c */ /* 0x000fda0003f04070 */
[----:B------:R-:W-:Y:S05]  /*68d0*/  @P0 BRA `(.L_x_80) ;  /* 0x0000000000780947 */ /* 0x000fea0003800000 */
[----:B------:R-:W-:Y:S01]  /*68e0*/  LOP3.LUT R3, R2, 0x7fffff, RZ, 0xc0, !PT ;  /* 0x007fffff02037812 */ /* 0x000fe200078ec0ff */
[----:B------:R-:W-:-:S03]  /*68f0*/  IMAD.MOV.U32 R8, RZ, RZ, 0x3 ;  /* 0x00000003ff087424 */ /* 0x000fc600078e00ff */
[----:B------:R-:W-:Y:S02]  /*6900*/  LOP3.LUT R3, R3, 0x3f800000, RZ, 0xfc, !PT ;  /* 0x3f80000003037812 */ /* 0x000fe400078efcff */
[----:B------:R-:W-:Y:S02]  /*6910*/  SHF.L.U32 R8, R8, R11, RZ ;  /* 0x0000000b08087219 */ /* 0x000fe400000006ff */
[----:B------:R-:W0:Y:S02]  /*6920*/  MUFU.RCP R6, R3 ;  /* 0x0000000300067308 */ /* 0x000e240000001000 */
[----:B0-----:R-:W-:-:S04]  /*6930*/  FFMA R5, R3, R6, -1 ;  /* 0xbf80000003057423 */ /* 0x001fc80000000006 */
[----:B------:R-:W-:-:S04]  /*6940*/  FADD.FTZ R5, -R5, -RZ ;  /* 0x800000ff05057221 */ /* 0x000fc80000010100 */
[CCC-:B------:R-:W-:Y:S01]  /*6950*/  FFMA.RM R7, R6.reuse, R5.reuse, R6.reuse ;  /* 0x0000000506077223 */ /* 0x1c0fe20000004006 */
[----:B------:R-:W-:-:S04]  /*6960*/  FFMA.RP R6, R6, R5, R6 ;  /* 0x0000000506067223 */ /* 0x000fc80000008006 */
[C---:B------:R-:W-:Y:S02]  /*6970*/  LOP3.LUT R5, R7.reuse, 0x7fffff, RZ, 0xc0, !PT ;  /* 0x007fffff07057812 */ /* 0x040fe400078ec0ff */
[----:B------:R-:W-:Y:S02]  /*6980*/  FSETP.NEU.FTZ.AND P0, PT, R7, R6, PT ;  /* 0x000000060700720b */ /* 0x000fe40003f1d000 */
[----:B------:R-:W-:Y:S02]  /*6990*/  LOP3.LUT R5, R5, 0x800000, RZ, 0xfc, !PT ;  /* 0x0080000005057812 */ /* 0x000fe400078efcff */
[----:B------:R-:W-:Y:S02]  /*69a0*/  SEL R6, RZ, 0xffffffff, !P0 ;  /* 0xffffffffff067807 */ /* 0x000fe40004000000 */
[----:B------:R-:W-:Y:S02]  /*69b0*/  LOP3.LUT R8, R8, R5, RZ, 0xc0, !PT ;  /* 0x0000000508087212 */ /* 0x000fe400078ec0ff */
[----:B------:R-:W-:-:S02]  /*69c0*/  IADD3 R6, PT, PT, -R6, RZ, RZ ;  /* 0x000000ff06067210 */ /* 0x000fc40007ffe1ff */
[-C--:B------:R-:W-:Y:S02]  /*69d0*/  SHF.R.U32.HI R8, RZ, R11.reuse, R8 ;  /* 0x0000000bff087219 */ /* 0x080fe40000011608 */
[----:B------:R-:W-:Y:S02]  /*69e0*/  LOP3.LUT P1, RZ, R6, R11, R5, 0xf8, !PT ;  /* 0x0000000b06ff7212 */ /* 0x000fe4000782f805 */
[C---:B------:R-:W-:Y:S02]  /*69f0*/  LOP3.LUT P0, RZ, R8.reuse, 0x1, RZ, 0xc0, !PT ;  /* 0x0000000108ff7812 */ /* 0x040fe4000780c0ff */
[----:B------:R-:W-:Y:S02]  /*6a00*/  LOP3.LUT P2, RZ, R8, 0x2, RZ, 0xc0, !PT ;  /* 0x0000000208ff7812 */ /* 0x000fe4000784c0ff */
[----:B------:R-:W-:Y:S02]  /*6a10*/  IADD3 R6, PT, PT, R9, -0xfc, RZ ;  /* 0xffffff0409067810 */ /* 0x000fe40007ffe0ff */
[----:B------:R-:W-:-:S02]  /*6a20*/  PLOP3.LUT P0, PT, P0, P1, P2, 0xe0, 0x0 ;  /* 0x000000000000781c */ /* 0x000fc40000703c20 */
[----:B------:R-:W-:Y:S02]  /*6a30*/  LOP3.LUT P1, RZ, R2, 0x7fffff, RZ, 0xc0, !PT ;  /* 0x007fffff02ff7812 */ /* 0x000fe4000782c0ff */
[----:B------:R-:W-:Y:S02]  /*6a40*/  SEL R3, RZ, 0x1, !P0 ;  /* 0x00000001ff037807 */ /* 0x000fe40004000000 */
[----:B------:R-:W-:-:S03]  /*6a50*/  SHF.R.U32.HI R5, RZ, R6, R5 ;  /* 0x00000006ff057219 */ /* 0x000fc60000011605 */
[----:B------:R-:W-:-:S05]  /*6a60*/  IMAD.MOV R3, RZ, RZ, -R3 ;  /* 0x000000ffff037224 */ /* 0x000fca00078e0a03 */
[----:B------:R-:W-:-:S13]  /*6a70*/  ISETP.GE.AND P0, PT, R3, RZ, PT ;  /* 0x000000ff0300720c */ /* 0x000fda0003f06270 */
[----:B------:R-:W-:-:S05]  /*6a80*/  @!P0 VIADD R5, R5, 0x1 ;  /* 0x0000000105058836 */ /* 0x000fca0000000000 */
[----:B------:R-:W-:-:S04]  /*6a90*/  @!P1 SHF.L.U32 R5, R5, 0x1, RZ ;  /* 0x0000000105059819 */ /* 0x000fc800000006ff */
[----:B------:R-:W-:Y:S01]  /*6aa0*/  LOP3.LUT R5, R5, 0x80000000, R2, 0xf8, !PT ;  /* 0x8000000005057812 */ /* 0x000fe200078ef802 */
[----:B------:R-:W-:Y:S06]  /*6ab0*/  BRA `(.L_x_79) ;  /* 0x0000000000047947 */ /* 0x000fec0003800000 */
.L_x_80:
[----:B------:R0:W1:Y:S02]  /*6ac0*/  MUFU.RCP R5, R2 ;  /* 0x0000000200057308 */ /* 0x0000640000001000 */
.L_x_79:
[----:B------:R-:W-:Y:S05]  /*6ad0*/  BSYNC.RECONVERGENT B2 ;  /* 0x0000000000027941 */ /* 0x000fea0003800200 */
.L_x_77:
[----:B-1----:R-:W-:Y:S02]  /*6ae0*/  IMAD.MOV.U32 R3, RZ, RZ, R5 ;  /* 0x000000ffff037224 */ /* 0x002fe400078e0005 */
[----:B------:R-:W-:-:S04]  /*6af0*/  HFMA2 R5, -RZ, RZ, 0, 0 ;  /* 0x00000000ff057431 */ /* 0x000fc800000001ff */
[----:B0-----:R-:W-:Y:S05]  /*6b00*/  RET.REL.NODEC R4 `(_Z9zipKernelPfPiS0_iiS_S0_S0_iS_S0_S0_ii) ;  /* 0xffffff94043c7950 */ /* 0x001fea0003c3ffff */
.L_x_81:
[----:B------:R-:W-:-:S00]  /*6b10*/  BRA `(.L_x_81) ;  /* 0xfffffffc00fc7947 */ /* 0x000fc0000383ffff */
[----:B------:R-:W-:-:S00]  /*6b20*/  NOP ;  /* 0x0000000000007918 */ /* 0x000fc00000000000 */
        /* <DEDUP_REMOVED lines=13> */
.L_x_259:


//--------------------- .text._Z12reduceKernelPfPiS0_iS_S0_S0_ifii --------------------------
	.section	.text._Z12reduceKernelPfPiS0_iS_S0_S0_ifii,"ax",@progbits
	.align	128
        .global         _Z12reduceKernelPfPiS0_iS_S0_S0_ifii
        .type           _Z12reduceKernelPfPiS0_iS_S0_S0_ifii,@function
        .size           _Z12reduceKernelPfPiS0_iS_S0_S0_ifii,(.L_x_262 - _Z12reduceKernelPfPiS0_iS_S0_S0_ifii)
        .other          _Z12reduceKernelPfPiS0_iS_S0_S0_ifii,@"STO_CUDA_ENTRY STV_DEFAULT"
_Z12reduceKernelPfPiS0_iS_S0_S0_ifii:
.text._Z12reduceKernelPfPiS0_iS_S0_S0_ifii:
[----:B------:R-:W0:Y:S01]  /*0000*/  LDC R1, c[0x0][0x37c] ;  /* 0x0000df00ff017b82 */ /* 0x000e220000000800 */
[----:B------:R-:W1:Y:S07]  /*0010*/  S2R R3, SR_TID.X ;  /* 0x0000000000037919 */ /* 0x000e6e0000002100 */
[----:B------:R-:W1:Y:S01]  /*0020*/  S2UR UR4, SR_CTAID.X ;  /* 0x00000000000479c3 */ /* 0x000e620000002500 */
[----:B------:R-:W2:Y:S01]  /*0030*/  LDCU UR5, c[0x0][0x398] ;  /* 0x00007300ff0577ac */ /* 0x000ea20008000800 */
[----:B0-----:R-:W-:-:S06]  /*0040*/  VIADD R1, R1, 0xffffffd8 ;  /* 0xffffffd801017836 */ /* 0x001fcc0000000000 */
[----:B------:R-:W1:Y:S08]  /*0050*/  LDC R0, c[0x0][0x360] ;  /* 0x0000d800ff007b82 */ /* 0x000e700000000800 */
[----:B------:R-:W0:Y:S01]  /*0060*/  LDC.64 R4, c[0x0][0x3a8] ;  /* 0x0000ea00ff047b82 */ /* 0x000e220000000a00 */
[----:B-1----:R-:W-:-:S07]  /*0070*/  IMAD R0, R0, UR4, R3 ;  /* 0x0000000400007c24 */ /* 0x002fce000f8e0203 */
[----:B------:R-:W1:Y:S01]  /*0080*/  LDC R3, c[0x0][0x3b8] ;  /* 0x0000ee00ff037b82 */ /* 0x000e620000000800 */
[----:B--2---:R-:W-:-:S13]  /*0090*/  ISETP.GE.AND P0, PT, R0, UR5, PT ;  /* 0x0000000500007c0c */ /* 0x004fda000bf06270 */
[----:B0-----:R-:W-:Y:S05]  /*00a0*/  @P0 EXIT ;  /* 0x000000000000094d */ /* 0x001fea0003800000 */
[----:B------:R-:W0:Y:S01]  /*00b0*/  LDCU.64 UR8, c[0x0][0x358] ;  /* 0x00006b00ff0877ac */ /* 0x000e220008000a00 */
[----:B-1----:R-:W-:Y:S01]  /*00c0*/  IMAD.WIDE R4, R3, 0x4, R4 ;  /* 0x0000000403047825 */ /* 0x002fe200078e0204 */
[----:B------:R-:W1:Y:S04]  /*00d0*/  LDCU UR5, c[0x0][0x3c0] ;  /* 0x00007800ff0577ac */ /* 0x000e680008000800 */
[----:B0-----:R0:W5:Y:S01]  /*00e0*/  LDG.E R2, desc[UR8][R4.64] ;  /* 0x0000000804027981 */ /* 0x001162000c1e1900 */
[----:B------:R-:W2:Y:S01]  /*00f0*/  LDCU UR4, c[0x0][0x3bc] ;  /* 0x00007780ff0477ac */ /* 0x000ea20008000800 */
[----:B-1----:R-:W-:Y:S01]  /*0100*/  UISETP.GE.AND UP0, UPT, UR5, 0x1, UPT ;  /* 0x000000010500788c */ /* 0x002fe2000bf06270 */
[----:B--2---:R-:W-:-:S08]  /*0110*/  IMAD.U32 R3, RZ, RZ, UR4 ;  /* 0x00000004ff037e24 */ /* 0x004fd0000f8e00ff */
[----:B0-----:R-:W-:Y:S05]  /*0120*/  BRA.U !UP0, `(.L_x_82) ;  /* 0x0000002108007547 */ /* 0x001fea000b800000 */
[----:B------:R-:W0:Y:S01]  /*0130*/  LDCU UR4, c[0x0][0x3c0] ;  /* 0x00007800ff0477ac */ /* 0x000e220008000800 */
[----:B------:R-:W-:Y:S01]  /*0140*/  MOV R19, R0 ;  /* 0x0000000000137202 */ /* 0x000fe20000000f00 */
[----:B------:R-:W-:Y:S02]  /*0150*/  UISETP.GE.U32.AND UP1, UPT, UR5, 0x8, UPT ;  /* 0x000000080500788c */ /* 0x000fe4000bf26070 */
[----:B------:R-:W-:-:S04]  /*0160*/  ULOP3.LUT UR6, UR5, 0x7, URZ, 0xc0, !UPT ;  /* 0x0000000705067892 */ /* 0x000fc8000f8ec0ff */
[----:B------:R-:W-:Y:S01]  /*0170*/  UISETP.NE.AND UP0, UPT, UR6, URZ, UPT ;  /* 0x000000ff0600728c */ /* 0x000fe2000bf05270 */
[----:B0-----:R-:W-:Y:S02]  /*0180*/  IMAD.U32 R5, RZ, RZ, UR4 ;  /* 0x00000004ff057e24 */ /* 0x001fe4000f8e00ff */
[----:B------:R-:W-:Y:S08]  /*0190*/  BRA.U !UP1, `(.L_x_83) ;  /* 0x0000001109287547 */ /* 0x000ff0000b800000 */
[----:B------:R-:W0:Y:S01]  /*01a0*/  LDC.64 R12, c[0x0][0x388] ;  /* 0x0000e200ff0c7b82 */ /* 0x000e220000000a00 */
[----:B------:R-:W-:Y:S01]  /*01b0*/  MOV R19, R0 ;  /* 0x0000000000137202 */ /* 0x000fe20000000f00 */
[----:B------:R-:W-:Y:S01]  /*01c0*/  IMAD.U32 R5, RZ, RZ, UR4 ;  /* 0x00000004ff057e24 */ /* 0x000fe2000f8e00ff */
[----:B------:R-:W-:Y:S01]  /*01d0*/  ULOP3.LUT UR5, UR5, 0x7ffffff8, URZ, 0xc0, !UPT ;  /* 0x7ffffff805057892 */ /* 0x000fe2000f8ec0ff */
[----:B------:R-:W-:-:S11]  /*01e0*/  UMOV UR4, URZ ;  /* 0x000000ff00047c82 */ /* 0x000fd60008000000 */
.L_x_84:
[----:B------:R-:W-:-:S04]  /*01f0*/  VIADD R18, R5, 0xffffffff ;  /* 0xffffffff05127836 */ /* 0x000fc80000000000 */
[----:B0-----:R-:W-:-:S06]  /*0200*/  IMAD.WIDE.U32 R22, R18, 0x4, R12 ;  /* 0x0000000412167825 */ /* 0x001fcc00078e000c */
[----:B------:R-:W2:Y:S01]  /*0210*/  LDG.E R22, desc[UR8][R22.64] ;  /* 0x0000000816167981 */ /* 0x000ea2000c1e1900 */
[----:B------:R-:W-:-:S04]  /*0220*/  VIADD R4, R5, 0xfffffffe ;  /* 0xfffffffe05047836 */ /* 0x000fc80000000000 */
[----:B-1----:R-:W-:-:S05]  /*0230*/  IMAD.WIDE.U32 R14, R4, 0x4, R12 ;  /* 0x00000004040e7825 */ /* 0x002fca00078e000c */
[----:B------:R-:W3:Y:S01]  /*0240*/  LDG.E R10, desc[UR8][R14.64] ;  /* 0x000000080e0a7981 */ /* 0x000ee2000c1e1900 */
[----:B------:R-:W-:-:S05]  /*0250*/  IADD3 R8, PT, PT, R5, -0x3, RZ ;  /* 0xfffffffd05087810 */ /* 0x000fca0007ffe0ff */
[----:B------:R-:W-:-:S05]  /*0260*/  IMAD.WIDE.U32 R20, R8, 0x4, R12 ;  /* 0x0000000408147825 */ /* 0x000fca00078e000c */
[----:B------:R0:W4:Y:S01]  /*0270*/  LDG.E R9, desc[UR8][R20.64] ;  /* 0x0000000814097981 */ /* 0x000122000c1e1900 */
[----:B------:R-:W-:-:S04]  /*0280*/  VIADD R6, R5, 0xfffffffc ;  /* 0xfffffffc05067836 */ /* 0x000fc80000000000 */
[----:B------:R-:W-:-:S05]  /*0290*/  IMAD.WIDE.U32 R16, R6, 0x4, R12 ;  /* 0x0000000406107825 */ /* 0x000fca00078e000c */
[----:B------:R1:W4:Y:S01]  /*02a0*/  LDG.E R7, desc[UR8][R16.64] ;  /* 0x0000000810077981 */ /* 0x000322000c1e1900 */
[----:B0-----:R-:W-:Y:S02]  /*02b0*/  IABS R21, R19 ;  /* 0x0000001300157213 */ /* 0x001fe40000000000 */
[-C--:B--2---:R-:W-:Y:S02]  /*02c0*/  IABS R11, R22.reuse ;  /* 0x00000016000b7213 */ /* 0x084fe40000000000 */
[----:B------:R-:W-:Y:S02]  /*02d0*/  IABS R25, R22 ;  /* 0x0000001600197213 */ /* 0x000fe40000000000 */
[----:B------:R-:W0:Y:S01]  /*02e0*/  I2F.RP R23, R11 ;  /* 0x0000000b00177306 */ /* 0x000e220000209400 */
[----:B---3--:R-:W-:-:S07]  /*02f0*/  IABS R20, R10 ;  /* 0x0000000a00147213 */ /* 0x008fce0000000000 */
[----:B-1----:R-:W1:Y:S08]  /*0300*/  I2F.RP R16, R20 ;  /* 0x0000001400107306 */ /* 0x002e700000209400 */
[----:B0-----:R-:W0:Y:S08]  /*0310*/  MUFU.RCP R23, R23 ;  /* 0x0000001700177308 */ /* 0x001e300000001000 */
[----:B-1----:R-:W-:Y:S01]  /*0320*/  MUFU.RCP R16, R16 ;  /* 0x0000001000107308 */ /* 0x002fe20000001000 */
[----:B0-----:R-:W-:Y:S01]  /*0330*/  VIADD R14, R23, 0xffffffe ;  /* 0x0ffffffe170e7836 */ /* 0x001fe20000000000 */
[----:B----4-:R-:W-:-:S06]  /*0340*/  IABS R23, R9 ;  /* 0x0000000900177213 */ /* 0x010fcc0000000000 */
[----:B------:R0:W1:Y:S02]  /*0350*/  F2I.FTZ.U32.TRUNC.NTZ R15, R14 ;  /* 0x0000000e000f7305 */ /* 0x000064000021f000 */
[----:B0-----:R-:W-:Y:S01]  /*0360*/  IMAD.MOV.U32 R14, RZ, RZ, RZ ;  /* 0x000000ffff0e7224 */ /* 0x001fe200078e00ff */
[----:B-1----:R-:W-:-:S05]  /*0370*/  IADD3 R24, PT, PT, RZ, -R15, RZ ;  /* 0x8000000fff187210 */ /* 0x002fca0007ffe0ff */
[----:B------:R-:W-:Y:S02]  /*0380*/  IMAD R17, R24, R11, RZ ;  /* 0x0000000b18117224 */ /* 0x000fe400078e02ff */
[----:B------:R-:W-:Y:S01]  /*0390*/  IMAD.MOV.U32 R24, RZ, RZ, R21 ;  /* 0x000000ffff187224 */ /* 0x000fe200078e0015 */
[----:B------:R-:W-:Y:S01]  /*03a0*/  IABS R21, R7 ;  /* 0x0000000700157213 */ /* 0x000fe20000000000 */
[----:B------:R-:W-:Y:S01]  /*03b0*/  IMAD.HI.U32 R15, R15, R17, R14 ;  /* 0x000000110f0f7227 */ /* 0x000fe200078e000e */
[----:B------:R-:W-:-:S05]  /*03c0*/  IADD3 R17, PT, PT, RZ, -R25, RZ ;  /* 0x80000019ff117210 */ /* 0x000fca0007ffe0ff */
[----:B------:R-:W-:-:S04]  /*03d0*/  IMAD.HI.U32 R14, R15, R24, RZ ;  /* 0x000000180f0e7227 */ /* 0x000fc800078e00ff */
[----:B------:R-:W-:Y:S02]  /*03e0*/  IMAD R24, R14, R17, R24 ;  /* 0x000000110e187224 */ /* 0x000fe400078e0218 */
[----:B------:R-:W-:Y:S02]  /*03f0*/  VIADD R15, R16, 0xffffffe ;  /* 0x0ffffffe100f7836 */ /* 0x000fe40000000000 */
[----:B------:R-:W0:Y:S01]  /*0400*/  I2F.RP R16, R23 ;  /* 0x0000001700107306 */ /* 0x000e220000209400 */
[----:B------:R-:W-:-:S07]  /*0410*/  ISETP.GT.U32.AND P1, PT, R11, R24, PT ;  /* 0x000000180b00720c */ /* 0x000fce0003f24070 */
[----:B------:R-:W1:Y:S06]  /*0420*/  F2I.FTZ.U32.TRUNC.NTZ R15, R15 ;  /* 0x0000000f000f7305 */ /* 0x000e6c000021f000 */
[----:B------:R-:W-:Y:S01]  /*0430*/  @!P1 IMAD.IADD R24, R24, 0x1, -R11 ;  /* 0x0000000118189824 */ /* 0x000fe200078e0a0b */
[----:B------:R-:W-:Y:S01]  /*0440*/  @!P1 IADD3 R14, PT, PT, R14, 0x1, RZ ;  /* 0x000000010e0e9810 */ /* 0x000fe20007ffe0ff */
[----:B0-----:R-:W-:Y:S01]  /*0450*/  MUFU.RCP R16, R16 ;  /* 0x0000001000107308 */ /* 0x001fe20000001000 */
[----:B------:R-:W-:Y:S02]  /*0460*/  ISETP.NE.AND P1, PT, R22, RZ, PT ;  /* 0x000000ff1600720c */ /* 0x000fe40003f25270 */
[----:B------:R-:W-:-:S02]  /*0470*/  ISETP.GE.U32.AND P0, PT, R24, R11, PT ;  /* 0x0000000b1800720c */ /* 0x000fc40003f06070 */
[----:B------:R-:W-:Y:S01]  /*0480*/  LOP3.LUT R11, R19, R22, RZ, 0x3c, !PT ;  /* 0x00000016130b7212 */ /* 0x000fe200078e3cff */
[----:B-1----:R-:W-:Y:S02]  /*0490*/  IMAD.MOV R17, RZ, RZ, -R15 ;  /* 0x000000ffff117224 */ /* 0x002fe400078e0a0f */
[----:B------:R-:W0:Y:S01]  /*04a0*/  I2F.RP R24, R21 ;  /* 0x0000001500187306 */ /* 0x000e220000209400 */
[----:B------:R-:W-:Y:S01]  /*04b0*/  ISETP.GE.AND P2, PT, R11, RZ, PT ;  /* 0x000000ff0b00720c */ /* 0x000fe20003f46270 */
[----:B------:R-:W-:-:S06]  /*04c0*/  IMAD R17, R17, R20, RZ ;  /* 0x0000001411117224 */ /* 0x000fcc00078e02ff */
[----:B------:R-:W-:-:S05]  /*04d0*/  @P0 VIADD R14, R14, 0x1 ;  /* 0x000000010e0e0836 */ /* 0x000fca0000000000 */
[----:B------:R-:W-:Y:S01]  /*04e0*/  MOV R11, R14 ;  /* 0x0000000e000b7202 */ /* 0x000fe20000000f00 */
[----:B------:R-:W-:Y:S01]  /*04f0*/  IMAD.MOV.U32 R14, RZ, RZ, RZ ;  /* 0x000000ffff0e7224 */ /* 0x000fe200078e00ff */
[----:B0-----:R-:W0:Y:S03]  /*0500*/  MUFU.RCP R24, R24 ;  /* 0x0000001800187308 */ /* 0x001e260000001000 */
[----:B------:R-:W-:Y:S01]  /*0510*/  @!P2 IMAD.MOV R11, RZ, RZ, -R11 ;  /* 0x000000ffff0ba224 */ /* 0x000fe200078e0a0b */
[----:B------:R-:W-:Y:S01]  /*0520*/  @!P1 LOP3.LUT R11, RZ, R22, RZ, 0x33, !PT ;  /* 0x00000016ff0b9212 */ /* 0x000fe200078e33ff */
[----:B------:R-:W-:Y:S01]  /*0530*/  IMAD.HI.U32 R14, R15, R17, R14 ;  /* 0x000000110f0e7227 */ /* 0x000fe200078e000e */
[----:B------:R-:W-:Y:S02]  /*0540*/  IABS R15, R10 ;  /* 0x0000000a000f7213 */ /* 0x000fe40000000000 */
[----:B------:R-:W-:-:S02]  /*0550*/  IABS R17, R11 ;  /* 0x0000000b00117213 */ /* 0x000fc40000000000 */
[----:B------:R-:W-:-:S03]  /*0560*/  IADD3 R15, PT, PT, RZ, -R15, RZ ;  /* 0x8000000fff0f7210 */ /* 0x000fc60007ffe0ff */
[----:B------:R-:W-:-:S04]  /*0570*/  IMAD.HI.U32 R14, R14, R17, RZ ;  /* 0x000000110e0e7227 */ /* 0x000fc800078e00ff */
[----:B------:R-:W-:Y:S02]  /*0580*/  IMAD R17, R14, R15, R17 ;  /* 0x0000000f0e117224 */ /* 0x000fe400078e0211 */
[----:B------:R-:W-:Y:S01]  /*0590*/  VIADD R15, R16, 0xffffffe ;  /* 0x0ffffffe100f7836 */ /* 0x000fe20000000000 */
[----:B------:R-:W-:Y:S02]  /*05a0*/  LOP3.LUT R16, R11, R10, RZ, 0x3c, !PT ;  /* 0x0000000a0b107212 */ /* 0x000fe400078e3cff */
[----:B------:R-:W-:Y:S02]  /*05b0*/  ISETP.GT.U32.AND P1, PT, R20, R17, PT ;  /* 0x000000111400720c */ /* 0x000fe40003f24070 */
[----:B------:R-:W-:Y:S01]  /*05c0*/  ISETP.GE.AND P2, PT, R16, RZ, PT ;  /* 0x000000ff1000720c */ /* 0x000fe20003f46270 */
[----:B------:R-:W1:Y:S01]  /*05d0*/  F2I.FTZ.U32.TRUNC.NTZ R15, R15 ;  /* 0x0000000f000f7305 */ /* 0x000e62000021f000 */
[----:B0-----:R-:W-:-:S09]  /*05e0*/  VIADD R16, R24, 0xffffffe ;  /* 0x0ffffffe18107836 */ /* 0x001fd20000000000 */
[----:B------:R-:W-:Y:S01]  /*05f0*/  @!P1 IMAD.IADD R17, R17, 0x1, -R20 ;  /* 0x0000000111119824 */ /* 0x000fe200078e0a14 */
[----:B------:R-:W-:Y:S02]  /*0600*/  @!P1 IADD3 R14, PT, PT, R14, 0x1, RZ ;  /* 0x000000010e0e9810 */ /* 0x000fe40007ffe0ff */
[----:B------:R-:W-:Y:S02]  /*0610*/  ISETP.NE.AND P1, PT, R10, RZ, PT ;  /* 0x000000ff0a00720c */ /* 0x000fe40003f25270 */
[----:B------:R-:W-:Y:S02]  /*0620*/  ISETP.GE.U32.AND P0, PT, R17, R20, PT ;  /* 0x000000141100720c */ /* 0x000fe40003f06070 */
[----:B------:R-:W0:Y:S01]  /*0630*/  F2I.FTZ.U32.TRUNC.NTZ R17, R16 ;  /* 0x0000001000117305 */ /* 0x000e22000021f000 */
[----:B-1----:R-:W-:-:S10]  /*0640*/  IADD3 R24, PT, PT, RZ, -R15, RZ ;  /* 0x8000000fff187210 */ /* 0x002fd40007ffe0ff */
[----:B------:R-:W-:-:S04]  /*0650*/  @P0 VIADD R14, R14, 0x1 ;  /* 0x000000010e0e0836 */ /* 0x000fc80000000000 */
[----:B------:R-:W-:Y:S02]  /*0660*/  IMAD.MOV.U32 R20, RZ, RZ, R14 ;  /* 0x000000ffff147224 */ /* 0x000fe400078e000e */
[----:B------:R-:W-:Y:S01]  /*0670*/  IMAD.MOV.U32 R14, RZ, RZ, R24 ;  /* 0x000000ffff0e7224 */ /* 0x000fe200078e0018 */
[----:B------:R-:W-:Y:S01]  /*0680*/  IABS R24, R9 ;  /* 0x0000000900187213 */ /* 0x000fe20000000000 */
[----:B0-----:R-:W-:Y:S01]  /*0690*/  IMAD.MOV R16, RZ, RZ, -R17 ;  /* 0x000000ffff107224 */ /* 0x001fe200078e0a11 */
[----:B------:R-:W-:Y:S01]  /*06a0*/  @!P2 IADD3 R20, PT, PT, -R20, RZ, RZ ;  /* 0x000000ff1414a210 */ /* 0x000fe20007ffe1ff */
[----:B------:R-:W-:Y:S01]  /*06b0*/  IMAD R25, R14, R23, RZ ;  /* 0x000000170e197224 */ /* 0x000fe200078e02ff */
[----:B------:R-:W-:Y:S01]  /*06c0*/  @!P1 LOP3.LUT R20, RZ, R10, RZ, 0x33, !PT ;  /* 0x0000000aff149212 */ /* 0x000fe200078e33ff */
[----:B------:R-:W-:Y:S01]  /*06d0*/  IMAD.MOV.U32 R14, RZ, RZ, RZ ;  /* 0x000000ffff0e7224 */ /* 0x000fe200078e00ff */
[----:B------:R-:W-:-:S03]  /*06e0*/  IADD3 R26, PT, PT, RZ, -R24, RZ ;  /* 0x80000018ff1a7210 */ /* 0x000fc60007ffe0ff */
[----:B------:R-:W-:Y:S01]  /*06f0*/  IMAD.HI.U32 R14, R15, R25, R14 ;  /* 0x000000190f0e7227 */ /* 0x000fe200078e000e */
[----:B------:R-:W-:-:S03]  /*0700*/  IABS R15, R20 ;  /* 0x00000014000f7213 */ /* 0x000fc60000000000 */
[----:B------:R-:W-:Y:S02]  /*0710*/  IMAD R25, R16, R21, RZ ;  /* 0x0000001510197224 */ /* 0x000fe400078e02ff */
[----:B------:R-:W-:Y:S02]  /*0720*/  IMAD.MOV.U32 R16, RZ, RZ, RZ ;  /* 0x000000ffff107224 */ /* 0x000fe400078e00ff */
[----:B------:R-:W-:-:S04]  /*0730*/  IMAD.HI.U32 R24, R14, R15, RZ ;  /* 0x0000000f0e187227 */ /* 0x000fc800078e00ff */
[----:B------:R-:W-:-:S04]  /*0740*/  IMAD.HI.U32 R25, R17, R25, R16 ;  /* 0x0000001911197227 */ /* 0x000fc800078e0010 */
[----:B------:R-:W-:Y:S02]  /*0750*/  VIADD R16, R5, 0xfffffffb ;  /* 0xfffffffb05107836 */ /* 0x000fe40000000000 */
[----:B------:R-:W-:Y:S02]  /*0760*/  IMAD R26, R24, R26, R15 ;  /* 0x0000001a181a7224 */ /* 0x000fe400078e020f */
[----:B------:R-:W-:-:S05]  /*0770*/  IMAD.WIDE.U32 R14, R16, 0x4, R12 ;  /* 0x00000004100e7825 */ /* 0x000fca00078e000c */
[----:B------:R-:W2:Y:S01]  /*0780*/  LDG.E R17, desc[UR8][R14.64] ;  /* 0x000000080e117981 */ /* 0x000ea2000c1e1900 */
[----:B------:R-:W-:Y:S01]  /*0790*/  ISETP.GT.U32.AND P1, PT, R23, R26, PT ;  /* 0x0000001a1700720c */ /* 0x000fe20003f24070 */
[----:B------:R-:W-:-:S04]  /*07a0*/  IMAD.MOV R27, RZ, RZ, -R11 ;  /* 0x000000ffff1b7224 */ /* 0x000fc800078e0a0b */
[----:B------:R-:W-:Y:S01]  /*07b0*/  IMAD R22, R22, R27, R19 ;  /* 0x0000001b16167224 */ /* 0x000fe200078e0213 */
[----:B------:R-:W-:-:S04]  /*07c0*/  LOP3.LUT R19, R20, R9, RZ, 0x3c, !PT ;  /* 0x0000000914137212 */ /* 0x000fc800078e3cff */
[----:B------:R-:W-:Y:S02]  /*07d0*/  ISETP.GE.AND P2, PT, R19, RZ, PT ;  /* 0x000000ff1300720c */ /* 0x000fe40003f46270 */
[----:B------:R-:W-:Y:S01]  /*07e0*/  LEA R19, R18, R1, 0x2 ;  /* 0x0000000112137211 */ /* 0x000fe200078e10ff */
[----:B------:R-:W-:Y:S01]  /*07f0*/  @!P1 VIADD R24, R24, 0x1 ;  /* 0x0000000118189836 */ /* 0x000fe20000000000 */
[-C--:B------:R-:W-:Y:S02]  /*0800*/  @!P1 IADD3 R26, PT, PT, R26, -R23.reuse, RZ ;  /* 0x800000171a1a9210 */ /* 0x080fe40007ffe0ff */
[----:B------:R-:W-:Y:S01]  /*0810*/  ISETP.NE.AND P1, PT, R9, RZ, PT ;  /* 0x000000ff0900720c */ /* 0x000fe20003f25270 */
[----:B------:R0:W-:Y:S01]  /*0820*/  STL [R19], R22 ;  /* 0x0000001613007387 */ /* 0x0001e20000100800 */
[----:B------:R-:W-:Y:S02]  /*0830*/  ISETP.GE.U32.AND P0, PT, R26, R23, PT ;  /* 0x000000171a00720c */ /* 0x000fe40003f06070 */
[----:B------:R-:W-:-:S11]  /*0840*/  IABS R18, R7 ;  /* 0x0000000700127213 */ /* 0x000fd60000000000 */
[----:B------:R-:W-:-:S04]  /*0850*/  @P0 VIADD R24, R24, 0x1 ;  /* 0x0000000118180836 */ /* 0x000fc80000000000 */
[----:B------:R-:W-:Y:S01]  /*0860*/  @!P2 IMAD.MOV R24, RZ, RZ, -R24 ;  /* 0x000000ffff18a224 */ /* 0x000fe200078e0a18 */
[----:B------:R-:W-:Y:S02]  /*0870*/  @!P1 LOP3.LUT R24, RZ, R9, RZ, 0x33, !PT ;  /* 0x00000009ff189212 */ /* 0x000fe400078e33ff */
[----:B--2---:R-:W-:-:S04]  /*0880*/  IABS R23, R17 ;  /* 0x0000001100177213 */ /* 0x004fc80000000000 */
[----:B------:R-:W1:Y:S08]  /*0890*/  I2F.RP R26, R23 ;  /* 0x00000017001a7306 */ /* 0x000e700000209400 */
[----:B-1----:R-:W1:Y:S02]  /*08a0*/  MUFU.RCP R26, R26 ;  /* 0x0000001a001a7308 */ /* 0x002e640000001000 */
[----:B-1----:R-:W-:-:S02]  /*08b0*/  IADD3 R14, PT, PT, R26, 0xffffffe, RZ ;  /* 0x0ffffffe1a0e7810 */ /* 0x002fc40007ffe0ff */
[----:B------:R-:W-:-:S04]  /*08c0*/  IABS R26, R24 ;  /* 0x00000018001a7213 */ /* 0x000fc80000000000 */
[----:B------:R1:W2:Y:S01]  /*08d0*/  F2I.FTZ.U32.TRUNC.NTZ R15, R14 ;  /* 0x0000000e000f7305 */ /* 0x0002a2000021f000 */
[----:B------:R-:W-:-:S04]  /*08e0*/  IMAD.HI.U32 R25, R25, R26, RZ ;  /* 0x0000001a19197227 */ /* 0x000fc800078e00ff */
[----:B-1----:R-:W-:-:S04]  /*08f0*/  IMAD.MOV R14, RZ, RZ, -R18 ;  /* 0x000000ffff0e7224 */ /* 0x002fc800078e0a12 */
[----:B------:R-:W-:Y:S02]  /*0900*/  IMAD R26, R25, R14, R26 ;  /* 0x0000000e191a7224 */ /* 0x000fe400078e021a */
[----:B--2---:R-:W-:Y:S02]  /*0910*/  IMAD.MOV R27, RZ, RZ, -R15 ;  /* 0x000000ffff1b7224 */ /* 0x004fe400078e0a0f */
[----:B------:R-:W-:-:S03]  /*0920*/  IMAD.MOV.U32 R14, RZ, RZ, RZ ;  /* 0x000000ffff0e7224 */ /* 0x000fc600078e00ff */
[----:B------:R-:W-:-:S05]  /*0930*/  MOV R18, R27 ;  /* 0x0000001b00127202 */ /* 0x000fca0000000f00 */
[----:B------:R-:W-:Y:S02]  /*0940*/  IMAD R27, R18, R23, RZ ;  /* 0x00000017121b7224 */ /* 0x000fe400078e02ff */
[----:B------:R-:W-:Y:S02]  /*0950*/  VIADD R18, R5, 0xfffffffa ;  /* 0xfffffffa05127836 */ /* 0x000fe40000000000 */
[----:B0-----:R-:W-:-:S04]  /*0960*/  IMAD.HI.U32 R22, R15, R27, R14 ;  /* 0x0000001b0f167227 */ /* 0x001fc800078e000e */
[----:B------:R-:W-:-:S06]  /*0970*/  IMAD.WIDE.U32 R14, R18, 0x4, R12 ;  /* 0x00000004120e7825 */ /* 0x000fcc00078e000c */
[----:B------:R0:W2:Y:S01]  /*0980*/  LDG.E R14, desc[UR8][R14.64] ;  /* 0x000000080e0e7981 */ /* 0x0000a2000c1e1900 */
[----:B------:R-:W-:-:S13]  /*0990*/  ISETP.GT.U32.AND P1, PT, R21, R26, PT ;  /* 0x0000001a1500720c */ /* 0x000fda0003f24070 */
[-C--:B------:R-:W-:Y:S01]  /*09a0*/  @!P1 IADD3 R26, PT, PT, R26, -R21.reuse, RZ ;  /* 0x800000151a1a9210 */ /* 0x080fe20007ffe0ff */
[----:B------:R-:W-:Y:S01]  /*09b0*/  @!P1 VIADD R25, R25, 0x1 ;  /* 0x0000000119199836 */ /* 0x000fe20000000000 */
[----:B------:R-:W-:Y:S02]  /*09c0*/  ISETP.NE.AND P1, PT, R7, RZ, PT ;  /* 0x000000ff0700720c */ /* 0x000fe40003f25270 */
[----:B------:R-:W-:Y:S01]  /*09d0*/  ISETP.GE.U32.AND P0, PT, R26, R21, PT ;  /* 0x000000151a00720c */ /* 0x000fe20003f06070 */
[----:B------:R-:W-:-:S04]  /*09e0*/  IMAD.MOV R26, RZ, RZ, -R20 ;  /* 0x000000ffff1a7224 */ /* 0x000fc800078e0a14 */
[----:B------:R-:W-:Y:S01]  /*09f0*/  IMAD R10, R10, R26, R11 ;  /* 0x0000001a0a0a7224 */ /* 0x000fe200078e020b */
[----:B------:R-:W-:-:S04]  /*0a00*/  LOP3.LUT R11, R24, R7, RZ, 0x3c, !PT ;  /* 0x00000007180b7212 */ /* 0x000fc800078e3cff */
[----:B------:R-:W-:-:S03]  /*0a10*/  ISETP.GE.AND P2, PT, R11, RZ, PT ;  /* 0x000000ff0b00720c */ /* 0x000fc60003f46270 */
[----:B------:R-:W-:-:S10]  /*0a20*/  @P0 VIADD R25, R25, 0x1 ;  /* 0x0000000119190836 */ /* 0x000fd40000000000 */
[----:B------:R-:W-:Y:S01]  /*0a30*/  @!P2 IMAD.MOV R25, RZ, RZ, -R25 ;  /* 0x000000ffff19a224 */ /* 0x000fe200078e0a19 */
[----:B------:R-:W-:-:S04]  /*0a40*/  @!P1 LOP3.LUT R25, RZ, R7, RZ, 0x33, !PT ;  /* 0x00000007ff199212 */ /* 0x000fc800078e33ff */
[----:B0-----:R-:W-:-:S05]  /*0a50*/  IABS R15, R25 ;  /* 0x00000019000f7213 */ /* 0x001fca0000000000 */
[----:B------:R-:W-:Y:S01]  /*0a60*/  IMAD.HI.U32 R22, R22, R15, RZ ;  /* 0x0000000f16167227 */ /* 0x000fe200078e00ff */
[----:B--2---:R-:W-:-:S04]  /*0a70*/  IABS R19, R14 ;  /* 0x0000000e00137213 */ /* 0x004fc80000000000 */
[----:B------:R-:W0:Y:S08]  /*0a80*/  I2F.RP R21, R19 ;  /* 0x0000001300157306 */ /* 0x000e300000209400 */
[----:B0-----:R-:W0:Y:S02]  /*0a90*/  MUFU.RCP R21, R21 ;  /* 0x0000001500157308 */ /* 0x001e240000001000 */
[----:B0-----:R-:W-:-:S02]  /*0aa0*/  IADD3 R11, PT, PT, R21, 0xffffffe, RZ ;  /* 0x0ffffffe150b7810 */ /* 0x001fc40007ffe0ff */
[----:B------:R-:W-:Y:S02]  /*0ab0*/  LEA R21, R4, R1, 0x2 ;  /* 0x0000000104157211 */ /* 0x000fe400078e10ff */
[----:B------:R-:W-:Y:S02]  /*0ac0*/  IABS R4, R17 ;  /* 0x0000001100047213 */ /* 0x000fe40000000000 */
[----:B------:R-:W0:Y:S01]  /*0ad0*/  F2I.FTZ.U32.TRUNC.NTZ R11, R11 ;  /* 0x0000000b000b7305 */ /* 0x000e22000021f000 */
[----:B------:R1:W-:Y:S02]  /*0ae0*/  STL [R21], R10 ;  /* 0x0000000a15007387 */ /* 0x0003e40000100800 */
[----:B------:R-:W-:-:S04]  /*0af0*/  IMAD.MOV R4, RZ, RZ, -R4 ;  /* 0x000000ffff047224 */ /* 0x000fc800078e0a04 */
[----:B------:R-:W-:Y:S02]  /*0b00*/  IMAD R4, R22, R4, R15 ;  /* 0x0000000416047224 */ /* 0x000fe400078e020f */
[----:B------:R-:W-:Y:S02]  /*0b10*/  VIADD R15, R5, 0xfffffff9 ;  /* 0xfffffff9050f7836 */ /* 0x000fe40000000000 */
[----:B-1----:R-:W-:Y:S02]  /*0b20*/  HFMA2 R10, -RZ, RZ, 0, 0 ;  /* 0x00000000ff0a7431 */ /* 0x002fe400000001ff */
[----:B0-----:R-:W-:-:S04]  /*0b30*/  IMAD.MOV R26, RZ, RZ, -R11 ;  /* 0x000000ffff1a7224 */ /* 0x001fc800078e0a0b */
[----:B------:R-:W-:-:S04]  /*0b40*/  IMAD R27, R26, R19, RZ ;  /* 0x000000131a1b7224 */ /* 0x000fc800078e02ff */
[----:B------:R-:W-:-:S04]  /*0b50*/  IMAD.HI.U32 R26, R11, R27, R10 ;  /* 0x0000001b0b1a7227 */ /* 0x000fc800078e000a */
[----:B------:R-:W-:-:S05]  /*0b60*/  IMAD.WIDE.U32 R10, R15, 0x4, R12 ;  /* 0x000000040f0a7825 */ /* 0x000fca00078e000c */
[----:B------:R0:W2:Y:S01]  /*0b70*/  LDG.E R21, desc[UR8][R10.64] ;  /* 0x000000080a157981 */ /* 0x0000a2000c1e1900 */
[----:B------:R-:W-:-:S13]  /*0b80*/  ISETP.GT.U32.AND P1, PT, R23, R4, PT ;  /* 0x000000041700720c */ /* 0x000fda0003f24070 */
[----:B------:R-:W-:Y:S02]  /*0b90*/  @!P1 IMAD.IADD R4, R4, 0x1, -R23 ;  /* 0x0000000104049824 */ /* 0x000fe400078e0a17 */
[----:B------:R-:W-:Y:S01]  /*0ba0*/  @!P1 VIADD R22, R22, 0x1 ;  /* 0x0000000116169836 */ /* 0x000fe20000000000 */
[----:B------:R-:W-:Y:S02]  /*0bb0*/  ISETP.NE.AND P1, PT, R17, RZ, PT ;  /* 0x000000ff1100720c */ /* 0x000fe40003f25270 */
[----:B------:R-:W-:Y:S02]  /*0bc0*/  ISETP.GE.U32.AND P0, PT, R4, R23, PT ;  /* 0x000000170400720c */ /* 0x000fe40003f06070 */
[----:B------:R-:W-:-:S05]  /*0bd0*/  IADD3 R4, PT, PT, -R24, RZ, RZ ;  /* 0x000000ff18047210 */ /* 0x000fca0007ffe1ff */
[----:B------:R-:W-:Y:S01]  /*0be0*/  IMAD R9, R9, R4, R20 ;  /* 0x0000000409097224 */ /* 0x000fe200078e0214 */
[----:B------:R-:W-:-:S04]  /*0bf0*/  LOP3.LUT R4, R25, R17, RZ, 0x3c, !PT ;  /* 0x0000001119047212 */ /* 0x000fc800078e3cff */
[----:B------:R-:W-:Y:S02]  /*0c00*/  ISETP.GE.AND P2, PT, R4, RZ, PT ;  /* 0x000000ff0400720c */ /* 0x000fe40003f46270 */
[----:B------:R-:W-:-:S05]  /*0c10*/  @P0 IADD3 R22, PT, PT, R22, 0x1, RZ ;  /* 0x0000000116160810 */ /* 0x000fca0007ffe0ff */
[----:B------:R-:W-:-:S06]  /*0c20*/  IMAD.MOV.U32 R23, RZ, RZ, R22 ;  /* 0x000000ffff177224 */ /* 0x000fcc00078e0016 */
[----:B------:R-:W-:Y:S01]  /*0c30*/  @!P2 IMAD.MOV R23, RZ, RZ, -R23 ;  /* 0x000000ffff17a224 */ /* 0x000fe200078e0a17 */
[----:B------:R-:W-:-:S04]  /*0c40*/  @!P1 LOP3.LUT R23, RZ, R17, RZ, 0x33, !PT ;  /* 0x00000011ff179212 */ /* 0x000fc800078e33ff */
[----:B0-----:R-:W-:Y:S02]  /*0c50*/  IABS R11, R23 ;  /* 0x00000017000b7213 */ /* 0x001fe40000000000 */
[----:B--2---:R-:W-:-:S05]  /*0c60*/  IABS R20, R21 ;  /* 0x0000001500147213 */ /* 0x004fca0000000000 */
[----:B------:R-:W-:Y:S01]  /*0c70*/  IMAD.MOV.U32 R4, RZ, RZ, R20 ;  /* 0x000000ffff047224 */ /* 0x000fe200078e0014 */
[----:B------:R-:W-:-:S03]  /*0c80*/  IABS R20, R14 ;  /* 0x0000000e00147213 */ /* 0x000fc60000000000 */
[----:B------:R-:W0:Y:S01]  /*0c90*/  I2F.RP R27, R4 ;  /* 0x00000004001b7306 */ /* 0x000e220000209400 */
[----:B------:R-:W-:Y:S01]  /*0ca0*/  IADD3 R22, PT, PT, RZ, -R20, RZ ;  /* 0x80000014ff167210 */ /* 0x000fe20007ffe0ff */
[----:B------:R-:W-:-:S04]  /*0cb0*/  IMAD.HI.U32 R20, R26, R11, RZ ;  /* 0x0000000b1a147227 */ /* 0x000fc800078e00ff */
[----:B------:R-:W-:-:S05]  /*0cc0*/  IMAD R22, R20, R22, R11 ;  /* 0x0000001614167224 */ /* 0x000fca00078e020b */
[----:B------:R-:W-:Y:S01]  /*0cd0*/  ISETP.GT.U32.AND P1, PT, R19, R22, PT ;  /* 0x000000161300720c */ /* 0x000fe20003f24070 */
[----:B0-----:R-:W0:-:S12]  /*0ce0*/  MUFU.RCP R10, R27 ;  /* 0x0000001b000a7308 */ /* 0x001e180000001000 */
[----:B------:R-:W-:Y:S02]  /*0cf0*/  @!P1 IMAD.IADD R22, R22, 0x1, -R19 ;  /* 0x0000000116169824 */ /* 0x000fe400078e0a13 */
[----:B------:R-:W-:Y:S01]  /*0d00*/  @!P1 VIADD R20, R20, 0x1 ;  /* 0x0000000114149836 */ /* 0x000fe20000000000 */
[----:B------:R-:W-:Y:S02]  /*0d10*/  ISETP.NE.AND P1, PT, R14, RZ, PT ;  /* 0x000000ff0e00720c */ /* 0x000fe40003f25270 */
[----:B------:R-:W-:Y:S01]  /*0d20*/  ISETP.GE.U32.AND P0, PT, R22, R19, PT ;  /* 0x000000131600720c */ /* 0x000fe20003f06070 */
[----:B0-----:R-:W-:Y:S01]  /*0d30*/  VIADD R11, R10, 0xffffffe ;  /* 0x0ffffffe0a0b7836 */ /* 0x001fe20000000000 */
[----:B------:R-:W-:-:S04]  /*0d40*/  LOP3.LUT R10, R23, R14, RZ, 0x3c, !PT ;  /* 0x0000000e170a7212 */ /* 0x000fc800078e3cff */
[----:B------:R-:W-:Y:S01]  /*0d50*/  ISETP.GE.AND P2, PT, R10, RZ, PT ;  /* 0x000000ff0a00720c */ /* 0x000fe20003f46270 */
[----:B------:R-:W0:Y:S01]  /*0d60*/  F2I.FTZ.U32.TRUNC.NTZ R11, R11 ;  /* 0x0000000b000b7305 */ /* 0x000e22000021f000 */
[----:B------:R-:W-:-:S05]  /*0d70*/  IMAD.MOV.U32 R10, RZ, RZ, RZ ;  /* 0x000000ffff0a7224 */ /* 0x000fca00078e00ff */
[----:B------:R-:W-:-:S06]  /*0d80*/  @P0 IADD3 R20, PT, PT, R20, 0x1, RZ ;  /* 0x0000000114140810 */ /* 0x000fcc0007ffe0ff */
[----:B------:R-:W-:Y:S01]  /*0d90*/  @!P2 IMAD.MOV R20, RZ, RZ, -R20 ;  /* 0x000000ffff14a224 */ /* 0x000fe200078e0a14 */
[----:B------:R-:W-:Y:S02]  /*0da0*/  @!P1 LOP3.LUT R20, RZ, R14, RZ, 0x33, !PT ;  /* 0x0000000eff149212 */ /* 0x000fe400078e33ff */
[----:B0-----:R-:W-:-:S05]  /*0db0*/  IADD3 R19, PT, PT, RZ, -R11, RZ ;  /* 0x8000000bff137210 */ /* 0x001fca0007ffe0ff */
[----:B------:R-:W-:-:S04]  /*0dc0*/  IMAD R19, R19, R4, RZ ;  /* 0x0000000413137224 */ /* 0x000fc800078e02ff */
[----:B------:R-:W-:Y:S01]  /*0dd0*/  IMAD.HI.U32 R10, R11, R19, R10 ;  /* 0x000000130b0a7227 */ /* 0x000fe200078e000a */
[----:B------:R-:W-:Y:S02]  /*0de0*/  IABS R19, R21 ;  /* 0x0000001500137213 */ /* 0x000fe40000000000 */
[----:B------:R-:W-:-:S03]  /*0df0*/  IABS R11, R20 ;  /* 0x00000014000b7213 */ /* 0x000fc60000000000 */
[----:B------:R-:W-:Y:S01]  /*0e00*/  IMAD.MOV R22, RZ, RZ, -R19 ;  /* 0x000000ffff167224 */ /* 0x000fe200078e0a13 */
[----:B------:R-:W-:-:S03]  /*0e10*/  IADD3 R19, PT, PT, R5, -0x8, RZ ;  /* 0xfffffff805137810 */ /* 0x000fc60007ffe0ff */
[----:B------:R-:W-:Y:S02]  /*0e20*/  IMAD.MOV.U32 R5, RZ, RZ, R22 ;  /* 0x000000ffff057224 */ /* 0x000fe400078e0016 */
[----:B------:R-:W-:-:S04]  /*0e30*/  IMAD.HI.U32 R22, R10, R11, RZ ;  /* 0x0000000b0a167227 */ /* 0x000fc800078e00ff */
[----:B------:R-:W-:Y:S02]  /*0e40*/  IMAD R5, R22, R5, R11 ;  /* 0x0000000516057224 */ /* 0x000fe400078e020b */
[----:B------:R-:W-:-:S06]  /*0e50*/  IMAD.WIDE.U32 R10, R19, 0x4, R12 ;  /* 0x00000004130a7825 */ /* 0x000fcc00078e000c */
[----:B------:R-:W2:Y:S01]  /*0e60*/  LDG.E R10, desc[UR8][R10.64] ;  /* 0x000000080a0a7981 */ /* 0x000ea2000c1e1900 */
[----:B------:R-:W-:Y:S01]  /*0e70*/  ISETP.GT.U32.AND P1, PT, R4, R5, PT ;  /* 0x000000050400720c */ /* 0x000fe20003f24070 */
[--C-:B------:R-:W-:Y:S01]  /*0e80*/  IMAD R8, R8, 0x4, R1.reuse ;  /* 0x0000000408087824 */ /* 0x100fe200078e0201 */
[----:B------:R-:W-:Y:S01]  /*0e90*/  LEA R16, R16, R1, 0x2 ;  /* 0x0000000110107211 */ /* 0x000fe200078e10ff */
[--C-:B------:R-:W-:Y:S01]  /*0ea0*/  IMAD R6, R6, 0x4, R1.reuse ;  /* 0x0000000406067824 */ /* 0x100fe200078e0201 */
[----:B------:R-:W-:Y:S01]  /*0eb0*/  UIADD3 UR4, UPT, UPT, UR4, 0x8, URZ ;  /* 0x0000000804047890 */ /* 0x000fe2000fffe0ff */
[----:B------:R-:W-:Y:S01]  /*0ec0*/  IMAD R15, R15, 0x4, R1 ;  /* 0x000000040f0f7824 */ /* 0x000fe200078e0201 */
[----:B------:R0:W-:Y:S02]  /*0ed0*/  STL [R8], R9 ;  /* 0x0000000908007387 */ /* 0x0001e40000100800 */
[----:B------:R-:W-:-:S05]  /*0ee0*/  UISETP.NE.AND UP1, UPT, UR4, UR5, UPT ;  /* 0x000000050400728c */ /* 0x000fca000bf25270 */
[----:B------:R-:W-:Y:S02]  /*0ef0*/  @!P1 IMAD.IADD R5, R5, 0x1, -R4 ;  /* 0x0000000105059824 */ /* 0x000fe400078e0a04 */
[----:B------:R-:W-:Y:S01]  /*0f00*/  @!P1 VIADD R22, R22, 0x1 ;  /* 0x0000000116169836 */ /* 0x000fe20000000000 */
[----:B------:R-:W-:Y:S02]  /*0f10*/  ISETP.NE.AND P1, PT, R21, RZ, PT ;  /* 0x000000ff1500720c */ /* 0x000fe40003f25270 */
[----:B------:R-:W-:Y:S02]  /*0f20*/  ISETP.GE.U32.AND P0, PT, R5, R4, PT ;  /* 0x000000040500720c */ /* 0x000fe40003f06070 */
[----:B------:R-:W-:-:S04]  /*0f30*/  LOP3.LUT R4, R20, R21, RZ, 0x3c, !PT ;  /* 0x0000001514047212 */ /* 0x000fc800078e3cff */
[----:B------:R-:W-:Y:S01]  /*0f40*/  ISETP.GE.AND P2, PT, R4, RZ, PT ;  /* 0x000000ff0400720c */ /* 0x000fe20003f46270 */
[----:B------:R-:W-:-:S04]  /*0f50*/  IMAD.MOV R4, RZ, RZ, -R25 ;  /* 0x000000ffff047224 */ /* 0x000fc800078e0a19 */
[----:B------:R-:W-:Y:S02]  /*0f60*/  IMAD R7, R7, R4, R24 ;  /* 0x0000000407077224 */ /* 0x000fe400078e0218 */
[----:B------:R-:W-:Y:S01]  /*0f70*/  @P0 IADD3 R22, PT, PT, R22, 0x1, RZ ;  /* 0x0000000116160810 */ /* 0x000fe20007ffe0ff */
[----:B------:R-:W-:Y:S02]  /*0f80*/  IMAD.MOV.U32 R4, RZ, RZ, RZ ;  /* 0x000000ffff047224 */ /* 0x000fe400078e00ff */
[----:B------:R1:W-:Y:S03]  /*0f90*/  STL [R6], R7 ;  /* 0x0000000706007387 */ /* 0x0003e60000100800 */
[----:B------:R-:W-:Y:S02]  /*0fa0*/  @!P2 IADD3 R22, PT, PT, -R22, RZ, RZ ;  /* 0x000000ff1616a210 */ /* 0x000fe40007ffe1ff */
[----:B------:R-:W-:-:S02]  /*0fb0*/  @!P1 LOP3.LUT R22, RZ, R21, RZ, 0x33, !PT ;  /* 0x00000015ff169212 */ /* 0x000fc400078e33ff */
[-C--:B--2---:R-:W-:Y:S02]  /*0fc0*/  IABS R26, R10.reuse ;  /* 0x0000000a001a7213 */ /* 0x084fe40000000000 */
[----:B0-----:R-:W-:Y:S02]  /*0fd0*/  IABS R8, R10 ;  /* 0x0000000a00087213 */ /* 0x001fe40000000000 */
[----:B------:R-:W0:Y:S03]  /*0fe0*/  I2F.RP R27, R26 ;  /* 0x0000001a001b7306 */ /* 0x000e260000209400 */
[----:B------:R-:W-:-:S05]  /*0ff0*/  IMAD.MOV R8, RZ, RZ, -R8 ;  /* 0x000000ffff087224 */ /* 0x000fca00078e0a08 */
[----:B0-----:R-:W0:Y:S02]  /*1000*/  MUFU.RCP R27, R27 ;  /* 0x0000001b001b7308 */ /* 0x001e240000001000 */
[----:B0-----:R-:W-:-:S06]  /*1010*/  IADD3 R5, PT, PT, R27, 0xffffffe, RZ ;  /* 0x0ffffffe1b057810 */ /* 0x001fcc0007ffe0ff */
[----:B------:R-:W0:Y:S02]  /*1020*/  F2I.FTZ.U32.TRUNC.NTZ R5, R5 ;  /* 0x0000000500057305 */ /* 0x000e24000021f000 */
[----:B0-----:R-:W-:-:S04]  /*1030*/  IMAD.MOV R11, RZ, RZ, -R5 ;  /* 0x000000ffff0b7224 */ /* 0x001fc800078e0a05 */
[----:B------:R-:W-:-:S04]  /*1040*/  IMAD R11, R11, R26, RZ ;  /* 0x0000001a0b0b7224 */ /* 0x000fc800078e02ff */
[----:B------:R-:W-:Y:S01]  /*1050*/  IMAD.HI.U32 R4, R5, R11, R4 ;  /* 0x0000000b05047227 */ /* 0x000fe200078e0004 */
[----:B------:R-:W-:Y:S02]  /*1060*/  IABS R5, R22 ;  /* 0x0000001600057213 */ /* 0x000fe40000000000 */
[----:B------:R-:W-:-:S03]  /*1070*/  LEA R11, R19, R1, 0x2 ;  /* 0x00000001130b7211 */ /* 0x000fc600078e10ff */
[----:B------:R-:W-:-:S04]  /*1080*/  IMAD.HI.U32 R4, R4, R5, RZ ;  /* 0x0000000504047227 */ /* 0x000fc800078e00ff */
[----:B------:R-:W-:Y:S01]  /*1090*/  IMAD R5, R4, R8, R5 ;  /* 0x0000000804057224 */ /* 0x000fe200078e0205 */
[----:B------:R-:W-:-:S04]  /*10a0*/  IADD3 R8, PT, PT, -R23, RZ, RZ ;  /* 0x000000ff17087210 */ /* 0x000fc80007ffe1ff */
[----:B------:R-:W-:Y:S01]  /*10b0*/  ISETP.GT.U32.AND P1, PT, R26, R5, PT ;  /* 0x000000051a00720c */ /* 0x000fe20003f24070 */
[----:B------:R-:W-:Y:S01]  /*10c0*/  IMAD R17, R17, R8, R25 ;  /* 0x0000000811117224 */ /* 0x000fe200078e0219 */
[----:B------:R-:W-:-:S04]  /*10d0*/  IADD3 R8, PT, PT, -R22, RZ, RZ ;  /* 0x000000ff16087210 */ /* 0x000fc80007ffe1ff */
[----:B------:R1:W-:Y:S07]  /*10e0*/  STL [R16], R17 ;  /* 0x0000001110007387 */ /* 0x0003ee0000100800 */
[-C--:B------:R-:W-:Y:S01]  /*10f0*/  @!P1 IADD3 R5, PT, PT, R5, -R26.reuse, RZ ;  /* 0x8000001a05059210 */ /* 0x080fe20007ffe0ff */
[----:B------:R-:W-:Y:S01]  /*1100*/  @!P1 VIADD R4, R4, 0x1 ;  /* 0x0000000104049836 */ /* 0x000fe20000000000 */
[----:B------:R-:W-:Y:S02]  /*1110*/  ISETP.NE.AND P1, PT, R10, RZ, PT ;  /* 0x000000ff0a00720c */ /* 0x000fe40003f25270 */
[----:B------:R-:W-:-:S02]  /*1120*/  ISETP.GE.U32.AND P0, PT, R5, R26, PT ;  /* 0x0000001a0500720c */ /* 0x000fc40003f06070 */
[----:B------:R-:W-:-:S04]  /*1130*/  LOP3.LUT R5, R22, R10, RZ, 0x3c, !PT ;  /* 0x0000000a16057212 */ /* 0x000fc800078e3cff */
[----:B------:R-:W-:Y:S01]  /*1140*/  ISETP.GE.AND P2, PT, R5, RZ, PT ;  /* 0x000000ff0500720c */ /* 0x000fe20003f46270 */
[--C-:B------:R-:W-:Y:S02]  /*1150*/  IMAD.MOV R5, RZ, RZ, -R20.reuse ;  /* 0x000000ffff057224 */ /* 0x100fe400078e0a14 */
[----:B------:R-:W-:Y:S02]  /*1160*/  IMAD R20, R21, R8, R20 ;  /* 0x0000000815147224 */ /* 0x000fe400078e0214 */
[----:B------:R-:W-:Y:S02]  /*1170*/  IMAD R14, R14, R5, R23 ;  /* 0x000000050e0e7224 */ /* 0x000fe400078e0217 */
[----:B------:R-:W-:Y:S02]  /*1180*/  @P0 VIADD R4, R4, 0x1 ;  /* 0x0000000104040836 */ /* 0x000fe40000000000 */
[----:B------:R-:W-:-:S04]  /*1190*/  IMAD.MOV.U32 R5, RZ, RZ, R19 ;  /* 0x000000ffff057224 */ /* 0x000fc800078e0013 */
[----:B------:R-:W-:Y:S01]  /*11a0*/  @!P2 IMAD.MOV R4, RZ, RZ, -R4 ;  /* 0x000000ffff04a224 */ /* 0x000fe200078e0a04 */
[----:B------:R-:W-:-:S05]  /*11b0*/  @!P1 LOP3.LUT R4, RZ, R10, RZ, 0x33, !PT ;  /* 0x0000000aff049212 */ /* 0x000fca00078e33ff */
[--C-:B------:R-:W-:Y:S02]  /*11c0*/  IMAD.MOV R9, RZ, RZ, -R4.reuse ;  /* 0x000000ffff097224 */ /* 0x100fe400078e0a04 */
[----:B------:R-:W-:Y:S02]  /*11d0*/  IMAD.MOV.U32 R19, RZ, RZ, R4 ;  /* 0x000000ffff137224 */ /* 0x000fe400078e0004 */
[----:B------:R-:W-:Y:S02]  /*11e0*/  IMAD R10, R10, R9, R22 ;  /* 0x000000090a0a7224 */ /* 0x000fe400078e0216 */
[----:B------:R-:W-:-:S05]  /*11f0*/  IMAD R9, R18, 0x4, R1 ;  /* 0x0000000412097824 */ /* 0x000fca00078e0201 */
[----:B------:R1:W-:Y:S04]  /*1200*/  STL [R9], R14 ;  /* 0x0000000e09007387 */ /* 0x0003e80000100800 */
[----:B------:R1:W-:Y:S04]  /*1210*/  STL [R15], R20 ;  /* 0x000000140f007387 */ /* 0x0003e80000100800 */
[----:B------:R1:W-:Y:S01]  /*1220*/  STL [R11], R10 ;  /* 0x0000000a0b007387 */ /* 0x0003e20000100800 */
[----:B------:R-:W-:Y:S05]  /*1230*/  BRA.U UP1, `(.L_x_84) ;  /* 0xffffffed01ec7547 */ /* 0x000fea000b83ffff */
.L_x_83:
[----:B------:R-:W-:Y:S05]  /*1240*/  BRA.U !UP0, `(.L_x_82) ;  /* 0x0000000d08b87547 */ /* 0x000fea000b800000 */
[----:B------:R-:W0:Y:S01]  /*1250*/  LDCU UR4, c[0x0][0x3c0] ;  /* 0x00007800ff0477ac */ /* 0x000e220008000800 */
[----:B------:R-:W-:Y:S02]  /*1260*/  UISETP.GE.U32.AND UP0, UPT, UR6, 0x4, UPT ;  /* 0x000000040600788c */ /* 0x000fe4000bf06070 */
[----:B0-----:R-:W-:-:S04]  /*1270*/  ULOP3.LUT UR5, UR4, 0x3, URZ, 0xc0, !UPT ;  /* 0x0000000304057892 */ /* 0x001fc8000f8ec0ff */
[----:B------:R-:W-:-:S03]  /*1280*/  UISETP.NE.AND UP1, UPT, UR5, URZ, UPT ;  /* 0x000000ff0500728c */ /* 0x000fc6000bf25270 */
[----:B------:R-:W-:Y:S08]  /*1290*/  BRA.U !UP0, `(.L_x_85) ;  /* 0x00000009080c7547 */ /* 0x000ff0000b800000 */
[----:B-1----:R-:W0:Y:S01]  /*12a0*/  LDC.64 R16, c[0x0][0x388] ;  /* 0x0000e200ff107b82 */ /* 0x002e220000000a00 */
[----:B------:R-:W-:-:S05]  /*12b0*/  IADD3 R6, PT, PT, R5, -0x1, RZ ;  /* 0xffffffff05067810 */ /* 0x000fca0007ffe0ff */
[----:B0-----:R-:W-:-:S05]  /*12c0*/  IMAD.WIDE.U32 R20, R6, 0x4, R16 ;  /* 0x0000000406147825 */ /* 0x001fca00078e0010 */
[----:B------:R0:W2:Y:S01]  /*12d0*/  LDG.E R8, desc[UR8][R20.64] ;  /* 0x0000000814087981 */ /* 0x0000a2000c1e1900 */
[----:B------:R-:W-:-:S04]  /*12e0*/  VIADD R10, R5, 0xfffffffe ;  /* 0xfffffffe050a7836 */ /* 0x000fc80000000000 */
[----:B------:R-:W-:-:S05]  /*12f0*/  IMAD.WIDE.U32 R22, R10, 0x4, R16 ;  /* 0x000000040a167825 */ /* 0x000fca00078e0010 */
[----:B------:R-:W3:Y:S01]  /*1300*/  LDG.E R7, desc[UR8][R22.64] ;  /* 0x0000000816077981 */ /* 0x000ee2000c1e1900 */
[----:B------:R-:W-:-:S04]  /*1310*/  VIADD R12, R5, 0xfffffffd ;  /* 0xfffffffd050c7836 */ /* 0x000fc80000000000 */
[----:B------:R-:W-:-:S05]  /*1320*/  IMAD.WIDE.U32 R24, R12, 0x4, R16 ;  /* 0x000000040c187825 */ /* 0x000fca00078e0010 */
[----:B------:R-:W4:Y:S01]  /*1330*/  LDG.E R9, desc[UR8][R24.64] ;  /* 0x0000000818097981 */ /* 0x000f22000c1e1900 */
[----:B------:R-:W-:-:S05]  /*1340*/  IADD3 R14, PT, PT, R5, -0x4, RZ ;  /* 0xfffffffc050e7810 */ /* 0x000fca0007ffe0ff */
[----:B------:R-:W-:-:S05]  /*1350*/  IMAD.WIDE.U32 R16, R14, 0x4, R16 ;  /* 0x000000040e107825 */ /* 0x000fca00078e0010 */
[----:B------:R1:W4:Y:S01]  /*1360*/  LDG.E R11, desc[UR8][R16.64] ;  /* 0x00000008100b7981 */ /* 0x000322000c1e1900 */
[----:B0-----:R-:W-:Y:S02]  /*1370*/  IABS R21, R19 ;  /* 0x0000001300157213 */ /* 0x001fe40000000000 */
[-C--:B--2---:R-:W-:Y:S02]  /*1380*/  IABS R15, R8.reuse ;  /* 0x00000008000f7213 */ /* 0x084fe40000000000 */
[----:B-1----:R-:W-:Y:S02]  /*1390*/  IABS R16, R8 ;  /* 0x0000000800107213 */ /* 0x002fe40000000000 */
[----:B------:R-:W0:Y:S01]  /*13a0*/  I2F.RP R18, R15 ;  /* 0x0000000f00127306 */ /* 0x000e220000209400 */
[----:B---3--:R-:W-:-:S07]  /*13b0*/  IABS R13, R7 ;  /* 0x00000007000d7213 */ /* 0x008fce0000000000 */
[----:B0-----:R-:W0:Y:S02]  /*13c0*/  MUFU.RCP R18, R18 ;  /* 0x0000001200127308 */ /* 0x001e240000001000 */
[----:B0-----:R-:W-:-:S06]  /*13d0*/  VIADD R4, R18, 0xffffffe ;  /* 0x0ffffffe12047836 */ /* 0x001fcc0000000000 */
[----:B------:R0:W1:Y:S02]  /*13e0*/  F2I.FTZ.U32.TRUNC.NTZ R5, R4 ;  /* 0x0000000400057305 */ /* 0x000064000021f000 */
[----:B0-----:R-:W-:Y:S01]  /*13f0*/  MOV R4, RZ ;  /* 0x000000ff00047202 */ /* 0x001fe20000000f00 */
[----:B-1----:R-:W-:-:S04]  /*1400*/  IMAD.MOV R20, RZ, RZ, -R5 ;  /* 0x000000ffff147224 */ /* 0x002fc800078e0a05 */
[----:B------:R-:W-:Y:S01]  /*1410*/  IMAD R17, R20, R15, RZ ;  /* 0x0000000f14117224 */ /* 0x000fe200078e02ff */
[----:B------:R-:W-:-:S03]  /*1420*/  IABS R20, R7 ;  /* 0x0000000700147213 */ /* 0x000fc60000000000 */
[----:B------:R-:W-:Y:S02]  /*1430*/  IMAD.HI.U32 R5, R5, R17, R4 ;  /* 0x0000001105057227 */ /* 0x000fe400078e0004 */
[----:B------:R-:W0:Y:S02]  /*1440*/  I2F.RP R17, R13 ;  /* 0x0000000d00117306 */ /* 0x000e240000209400 */
[----:B------:R-:W-:Y:S02]  /*1450*/  IMAD.MOV.U32 R4, RZ, RZ, R21 ;  /* 0x000000ffff047224 */ /* 0x000fe400078e0015 */
[----:B------:R-:W-:Y:S02]  /*1460*/  IMAD.MOV R21, RZ, RZ, -R16 ;  /* 0x000000ffff157224 */ /* 0x000fe400078e0a10 */
[----:B------:R-:W-:-:S04]  /*1470*/  IMAD.HI.U32 R16, R5, R4, RZ ;  /* 0x0000000405107227 */ /* 0x000fc800078e00ff */
[----:B------:R-:W-:Y:S02]  /*1480*/  IMAD R4, R16, R21, R4 ;  /* 0x0000001510047224 */ /* 0x000fe400078e0204 */
[----:B------:R-:W-:Y:S01]  /*1490*/  IMAD.MOV R20, RZ, RZ, -R20 ;  /* 0x000000ffff147224 */ /* 0x000fe200078e0a14 */
[----:B0-----:R-:W0:Y:S02]  /*14a0*/  MUFU.RCP R17, R17 ;  /* 0x0000001100117308 */ /* 0x001e240000001000 */
[----:B------:R-:W-:-:S13]  /*14b0*/  ISETP.GT.U32.AND P1, PT, R15, R4, PT ;  /* 0x000000040f00720c */ /* 0x000fda0003f24070 */
[-C--:B------:R-:W-:Y:S01]  /*14c0*/  @!P1 IADD3 R4, PT, PT, R4, -R15.reuse, RZ ;  /* 0x8000000f04049210 */ /* 0x080fe20007ffe0ff */
[----:B------:R-:W-:Y:S01]  /*14d0*/  @!P1 VIADD R16, R16, 0x1 ;  /* 0x0000000110109836 */ /* 0x000fe20000000000 */
[----:B------:R-:W-:Y:S01]  /*14e0*/  ISETP.NE.AND P1, PT, R8, RZ, PT ;  /* 0x000000ff0800720c */ /* 0x000fe20003f25270 */
[----:B0-----:R-:W-:Y:S01]  /*14f0*/  VIADD R5, R17, 0xffffffe ;  /* 0x0ffffffe11057836 */ /* 0x001fe20000000000 */
[----:B------:R-:W-:Y:S02]  /*1500*/  ISETP.GE.U32.AND P0, PT, R4, R15, PT ;  /* 0x0000000f0400720c */ /* 0x000fe40003f06070 */
[----:B------:R-:W-:Y:S02]  /*1510*/  LOP3.LUT R4, R19, R8, RZ, 0x3c, !PT ;  /* 0x0000000813047212 */ /* 0x000fe400078e3cff */
[----:B----4-:R-:W-:Y:S01]  /*1520*/  IABS R15, R9 ;  /* 0x00000009000f7213 */ /* 0x010fe20000000000 */
[----:B------:R-:W0:Y:S01]  /*1530*/  F2I.FTZ.U32.TRUNC.NTZ R5, R5 ;  /* 0x0000000500057305 */ /* 0x000e22000021f000 */
[----:B------:R-:W-:-:S07]  /*1540*/  ISETP.GE.AND P2, PT, R4, RZ, PT ;  /* 0x000000ff0400720c */ /* 0x000fce0003f46270 */
[----:B------:R-:W-:Y:S01]  /*1550*/  @P0 IADD3 R16, PT, PT, R16, 0x1, RZ ;  /* 0x0000000110100810 */ /* 0x000fe20007ffe0ff */
[----:B------:R-:W1:Y:S05]  /*1560*/  I2F.RP R17, R15 ;  /* 0x0000000f00117306 */ /* 0x000e6a0000209400 */
[----:B------:R-:W-:Y:S01]  /*1570*/  @!P2 IMAD.MOV R16, RZ, RZ, -R16 ;  /* 0x000000ffff10a224 */ /* 0x000fe200078e0a10 */
[----:B------:R-:W-:Y:S01]  /*1580*/  @!P1 LOP3.LUT R16, RZ, R8, RZ, 0x33, !PT ;  /* 0x00000008ff109212 */ /* 0x000fe200078e33ff */
[----:B0-----:R-:W-:-:S03]  /*1590*/  IMAD.MOV R4, RZ, RZ, -R5 ;  /* 0x000000ffff047224 */ /* 0x001fc600078e0a05 */
[----:B------:R-:W-:Y:S01]  /*15a0*/  IABS R18, R16 ;  /* 0x0000001000127213 */ /* 0x000fe20000000000 */
[----:B------:R-:W-:Y:S02]  /*15b0*/  IMAD R21, R4, R13, RZ ;  /* 0x0000000d04157224 */ /* 0x000fe400078e02ff */
[----:B------:R-:W-:Y:S01]  /*15c0*/  HFMA2 R4, -RZ, RZ, 0, 0 ;  /* 0x00000000ff047431 */ /* 0x000fe200000001ff */
[----:B-1----:R-:W0:Y:S04]  /*15d0*/  MUFU.RCP R17, R17 ;  /* 0x0000001100117308 */ /* 0x002e280000001000 */
[----:B------:R-:W-:Y:S01]  /*15e0*/  IMAD.HI.U32 R4, R5, R21, R4 ;  /* 0x0000001505047227 */ /* 0x000fe200078e0004 */
[----:B------:R-:W-:-:S03]  /*15f0*/  IABS R21, R9 ;  /* 0x0000000900157213 */ /* 0x000fc60000000000 */
[----:B------:R-:W-:Y:S02]  /*1600*/  IMAD.MOV.U32 R5, RZ, RZ, R18 ;  /* 0x000000ffff057224 */ /* 0x000fe400078e0012 */
[----:B------:R-:W-:Y:S02]  /*1610*/  IMAD.MOV R21, RZ, RZ, -R21 ;  /* 0x000000ffff157224 */ /* 0x000fe400078e0a15 */
[----:B------:R-:W-:-:S04]  /*1620*/  IMAD.HI.U32 R18, R4, R5, RZ ;  /* 0x0000000504127227 */ /* 0x000fc800078e00ff */
[----:B------:R-:W-:Y:S02]  /*1630*/  IMAD R4, R18, R20, R5 ;  /* 0x0000001412047224 */ /* 0x000fe400078e0205 */
[----:B0-----:R-:W-:-:S03]  /*1640*/  VIADD R5, R17, 0xffffffe ;  /* 0x0ffffffe11057836 */ /* 0x001fc60000000000 */
[----:B------:R-:W-:-:S03]  /*1650*/  ISETP.GT.U32.AND P1, PT, R13, R4, PT ;  /* 0x000000040d00720c */ /* 0x000fc60003f24070 */
[----:B------:R-:W0:Y:S10]  /*1660*/  F2I.FTZ.U32.TRUNC.NTZ R5, R5 ;  /* 0x0000000500057305 */ /* 0x000e34000021f000 */
[----:B------:R-:W-:Y:S01]  /*1670*/  @!P1 IADD3 R4, PT, PT, R4, -R13, RZ ;  /* 0x8000000d04049210 */ /* 0x000fe20007ffe0ff */
[----:B------:R-:W-:Y:S01]  /*1680*/  @!P1 VIADD R18, R18, 0x1 ;  /* 0x0000000112129836 */ /* 0x000fe20000000000 */
[----:B------:R-:W-:-:S02]  /*1690*/  ISETP.NE.AND P1, PT, R7, RZ, PT ;  /* 0x000000ff0700720c */ /* 0x000fc40003f25270 */
[----:B------:R-:W-:Y:S02]  /*16a0*/  ISETP.GE.U32.AND P0, PT, R4, R13, PT ;  /* 0x0000000d0400720c */ /* 0x000fe40003f06070 */
[----:B------:R-:W-:Y:S02]  /*16b0*/  LOP3.LUT R4, R16, R7, RZ, 0x3c, !PT ;  /* 0x0000000710047212 */ /* 0x000fe400078e3cff */
[----:B------:R-:W-:Y:S02]  /*16c0*/  IABS R13, R11 ;  /* 0x0000000b000d7213 */ /* 0x000fe40000000000 */
[----:B------:R-:W-:Y:S01]  /*16d0*/  ISETP.GE.AND P2, PT, R4, RZ, PT ;  /* 0x000000ff0400720c */ /* 0x000fe20003f46270 */
[----:B0-----:R-:W-:-:S04]  /*16e0*/  IMAD.MOV R4, RZ, RZ, -R5 ;  /* 0x000000ffff047224 */ /* 0x001fc800078e0a05 */
[----:B------:R-:W-:Y:S01]  /*16f0*/  IMAD R17, R4, R15, RZ ;  /* 0x0000000f04117224 */ /* 0x000fe200078e02ff */
[----:B------:R-:W-:Y:S02]  /*1700*/  MOV R4, RZ ;  /* 0x000000ff00047202 */ /* 0x000fe40000000f00 */
[----:B------:R-:W-:-:S03]  /*1710*/  @P0 IADD3 R18, PT, PT, R18, 0x1, RZ ;  /* 0x0000000112120810 */ /* 0x000fc60007ffe0ff */
[----:B------:R-:W-:Y:S02]  /*1720*/  IMAD.HI.U32 R4, R5, R17, R4 ;  /* 0x0000001105047227 */ /* 0x000fe400078e0004 */
[----:B------:R-:W0:Y:S02]  /*1730*/  I2F.RP R17, R13 ;  /* 0x0000000d00117306 */ /* 0x000e240000209400 */
[----:B------:R-:W-:Y:S01]  /*1740*/  @!P2 IMAD.MOV R18, RZ, RZ, -R18 ;  /* 0x000000ffff12a224 */ /* 0x000fe200078e0a12 */
[----:B------:R-:W-:-:S04]  /*1750*/  @!P1 LOP3.LUT R18, RZ, R7, RZ, 0x33, !PT ;  /* 0x00000007ff129212 */ /* 0x000fc800078e33ff */
[----:B------:R-:W-:-:S05]  /*1760*/  IABS R20, R18 ;  /* 0x0000001200147213 */ /* 0x000fca0000000000 */
[----:B------:R-:W-:Y:S01]  /*1770*/  IMAD.MOV.U32 R5, RZ, RZ, R20 ;  /* 0x000000ffff057224 */ /* 0x000fe200078e0014 */
[----:B0-----:R-:W0:Y:S03]  /*1780*/  MUFU.RCP R17, R17 ;  /* 0x0000001100117308 */ /* 0x001e260000001000 */
[----:B------:R-:W-:-:S04]  /*1790*/  IMAD.HI.U32 R20, R4, R5, RZ ;  /* 0x0000000504147227 */ /* 0x000fc800078e00ff */
[----:B------:R-:W-:Y:S01]  /*17a0*/  IMAD R4, R20, R21, R5 ;  /* 0x0000001514047224 */ /* 0x000fe200078e0205 */
[----:B------:R-:W-:-:S04]  /*17b0*/  IABS R21, R11 ;  /* 0x0000000b00157213 */ /* 0x000fc80000000000 */
[----:B------:R-:W-:Y:S02]  /*17c0*/  ISETP.GT.U32.AND P1, PT, R15, R4, PT ;  /* 0x000000040f00720c */ /* 0x000fe40003f24070 */
[----:B------:R-:W-:Y:S01]  /*17d0*/  IADD3 R22, PT, PT, RZ, -R21, RZ ;  /* 0x80000015ff167210 */ /* 0x000fe20007ffe0ff */
[----:B0-----:R-:W-:-:S10]  /*17e0*/  VIADD R5, R17, 0xffffffe ;  /* 0x0ffffffe11057836 */ /* 0x001fd40000000000 */
[-C--:B------:R-:W-:Y:S01]  /*17f0*/  @!P1 IADD3 R4, PT, PT, R4, -R15.reuse, RZ ;  /* 0x8000000f04049210 */ /* 0x080fe20007ffe0ff */
[----:B------:R-:W0:Y:S01]  /*1800*/  F2I.FTZ.U32.TRUNC.NTZ R5, R5 ;  /* 0x0000000500057305 */ /* 0x000e22000021f000 */
[----:B------:R-:W-:Y:S01]  /*1810*/  @!P1 VIADD R20, R20, 0x1 ;  /* 0x0000000114149836 */ /* 0x000fe20000000000 */
[----:B------:R-:W-:Y:S02]  /*1820*/  ISETP.NE.AND P1, PT, R9, RZ, PT ;  /* 0x000000ff0900720c */ /* 0x000fe40003f25270 */
[----:B------:R-:W-:Y:S02]  /*1830*/  ISETP.GE.U32.AND P0, PT, R4, R15, PT ;  /* 0x0000000f0400720c */ /* 0x000fe40003f06070 */
[----:B------:R-:W-:-:S04]  /*1840*/  LOP3.LUT R4, R18, R9, RZ, 0x3c, !PT ;  /* 0x0000000912047212 */ /* 0x000fc800078e3cff */
[----:B------:R-:W-:Y:S01]  /*1850*/  ISETP.GE.AND P2, PT, R4, RZ, PT ;  /* 0x000000ff0400720c */ /* 0x000fe20003f46270 */
[----:B0-----:R-:W-:-:S06]  /*1860*/  IMAD.MOV R4, RZ, RZ, -R5 ;  /* 0x000000ffff047224 */ /* 0x001fcc00078e0a05 */
[----:B------:R-:W-:Y:S01]  /*1870*/  @P0 IADD3 R20, PT, PT, R20, 0x1, RZ ;  /* 0x0000000114140810 */ /* 0x000fe20007ffe0ff */
[----:B------:R-:W-:Y:S02]  /*1880*/  IMAD R15, R4, R13, RZ ;  /* 0x0000000d040f7224 */ /* 0x000fe400078e02ff */
[----:B------:R-:W-:-:S03]  /*1890*/  IMAD.MOV.U32 R4, RZ, RZ, RZ ;  /* 0x000000ffff047224 */ /* 0x000fc600078e00ff */
[----:B------:R-:W-:Y:S01]  /*18a0*/  @!P2 IMAD.MOV R20, RZ, RZ, -R20 ;  /* 0x000000ffff14a224 */ /* 0x000fe200078e0a14 */
[----:B------:R-:W-:Y:S01]  /*18b0*/  @!P1 LOP3.LUT R20, RZ, R9, RZ, 0x33, !PT ;  /* 0x00000009ff149212 */ /* 0x000fe200078e33ff */
[----:B------:R-:W-:-:S03]  /*18c0*/  IMAD.HI.U32 R4, R5, R15, R4 ;  /* 0x0000000f05047227 */ /* 0x000fc600078e0004 */
[----:B------:R-:W-:Y:S02]  /*18d0*/  IABS R17, R20 ;  /* 0x0000001400117213 */ /* 0x000fe40000000000 */
[----:B------:R-:W-:-:S03]  /*18e0*/  IADD3 R15, PT, PT, -R20, RZ, RZ ;  /* 0x000000ff140f7210 */ /* 0x000fc60007ffe1ff */
[----:B------:R-:W-:-:S04]  /*18f0*/  IMAD.MOV.U32 R5, RZ, RZ, R17 ;  /* 0x000000ffff057224 */ /* 0x000fc800078e0011 */
[----:B------:R-:W-:-:S04]  /*1900*/  IMAD.HI.U32 R4, R4, R5, RZ ;  /* 0x0000000504047227 */ /* 0x000fc800078e00ff */
[----:B------:R-:W-:Y:S01]  /*1910*/  IMAD R22, R4, R22, R5 ;  /* 0x0000001604167224 */ /* 0x000fe200078e0205 */
[----:B------:R-:W-:-:S04]  /*1920*/  LOP3.LUT R5, R20, R11, RZ, 0x3c, !PT ;  /* 0x0000000b14057212 */ /* 0x000fc800078e3cff */
[----:B------:R-:W-:Y:S02]  /*1930*/  ISETP.GT.U32.AND P1, PT, R13, R22, PT ;  /* 0x000000160d00720c */ /* 0x000fe40003f24070 */
[----:B------:R-:W-:Y:S01]  /*1940*/  ISETP.GE.AND P2, PT, R5, RZ, PT ;  /* 0x000000ff0500720c */ /* 0x000fe20003f46270 */
[----:B------:R-:W-:-:S04]  /*1950*/  IMAD.MOV R5, RZ, RZ, -R16 ;  /* 0x000000ffff057224 */ /* 0x000fc800078e0a10 */
[----:B------:R-:W-:Y:S01]  /*1960*/  IMAD R8, R8, R5, R19 ;  /* 0x0000000508087224 */ /* 0x000fe200078e0213 */
[----:B------:R-:W-:-:S05]  /*1970*/  MOV R5, R14 ;  /* 0x0000000e00057202 */ /* 0x000fca0000000f00 */
[-C--:B------:R-:W-:Y:S01]  /*1980*/  @!P1 IADD3 R22, PT, PT, R22, -R13.reuse, RZ ;  /* 0x8000000d16169210 */ /* 0x080fe20007ffe0ff */
[----:B------:R-:W-:Y:S01]  /*1990*/  @!P1 VIADD R4, R4, 0x1 ;  /* 0x0000000104049836 */ /* 0x000fe20000000000 */
[----:B------:R-:W-:Y:S02]  /*19a0*/  ISETP.NE.AND P1, PT, R11, RZ, PT ;  /* 0x000000ff0b00720c */ /* 0x000fe40003f25270 */
[----:B------:R-:W-:Y:S01]  /*19b0*/  ISETP.GE.U32.AND P0, PT, R22, R13, PT ;  /* 0x0000000d1600720c */ /* 0x000fe20003f06070 */
[--C-:B------:R-:W-:Y:S02]  /*19c0*/  IMAD.MOV R13, RZ, RZ, -R18.reuse ;  /* 0x000000ffff0d7224 */ /* 0x100fe400078e0a12 */
[----:B------:R-:W-:Y:S01]  /*19d0*/  IMAD R18, R9, R15, R18 ;  /* 0x0000000f09127224 */ /* 0x000fe200078e0212 */
[----:B------:R-:W-:Y:S01]  /*19e0*/  LEA R9, R10, R1, 0x2 ;  /* 0x000000010a097211 */ /* 0x000fe200078e10ff */
[----:B------:R-:W-:Y:S02]  /*19f0*/  IMAD R16, R7, R13, R16 ;  /* 0x0000000d07107224 */ /* 0x000fe400078e0210 */
[----:B------:R-:W-:-:S02]  /*1a00*/  IMAD R7, R6, 0x4, R1 ;  /* 0x0000000406077824 */ /* 0x000fc400078e0201 */
[----:B------:R-:W-:-:S03]  /*1a10*/  IMAD R13, R14, 0x4, R1 ;  /* 0x000000040e0d7824 */ /* 0x000fc600078e0201 */
[----:B------:R0:W-:Y:S01]  /*1a20*/  STL [R7], R8 ;  /* 0x0000000807007387 */ /* 0x0001e20000100800 */
[----:B------:R-:W-:-:S03]  /*1a30*/  @P0 VIADD R4, R4, 0x1 ;  /* 0x0000000104040836 */ /* 0x000fc60000000000 */
[----:B------:R0:W-:Y:S02]  /*1a40*/  STL [R9], R16 ;  /* 0x0000001009007387 */ /* 0x0001e40000100800 */
[----:B------:R-:W-:Y:S02]  /*1a50*/  @!P2 IADD3 R4, PT, PT, -R4, RZ, RZ ;  /* 0x000000ff0404a210 */ /* 0x000fe40007ffe1ff */
[----:B------:R-:W-:-:S05]  /*1a60*/  @!P1 LOP3.LUT R4, RZ, R11, RZ, 0x33, !PT ;  /* 0x0000000bff049212 */ /* 0x000fca00078e33ff */
[--C-:B------:R-:W-:Y:S02]  /*1a70*/  IMAD.MOV R17, RZ, RZ, -R4.reuse ;  /* 0x000000ffff117224 */ /* 0x100fe400078e0a04 */
[----:B------:R-:W-:Y:S02]  /*1a80*/  IMAD.MOV.U32 R19, RZ, RZ, R4 ;  /* 0x000000ffff137224 */ /* 0x000fe400078e0004 */
[----:B------:R-:W-:Y:S02]  /*1a90*/  IMAD R20, R11, R17, R20 ;  /* 0x000000110b147224 */ /* 0x000fe400078e0214 */
[----:B------:R-:W-:-:S05]  /*1aa0*/  IMAD R11, R12, 0x4, R1 ;  /* 0x000000040c0b7824 */ /* 0x000fca00078e0201 */
[----:B------:R0:W-:Y:S04]  /*1ab0*/  STL [R11], R18 ;  /* 0x000000120b007387 */ /* 0x0001e80000100800 */
[----:B------:R0:W-:Y:S02]  /*1ac0*/  STL [R13], R20 ;  /* 0x000000140d007387 */ /* 0x0001e40000100800 */
.L_x_85:
[----:B------:R-:W-:Y:S05]  /*1ad0*/  BRA.U !UP1, `(.L_x_82) ;  /* 0x0000000509947547 */ /* 0x000fea000b800000 */
[----:B------:R-:W-:Y:S02]  /*1ae0*/  UISETP.NE.AND UP0, UPT, UR5, 0x1, UPT ;  /* 0x000000010500788c */ /* 0x000fe4000bf05270 */
[----:B------:R-:W-:-:S04]  /*1af0*/  ULOP3.LUT UR4, UR4, 0x1, URZ, 0xc0, !UPT ;  /* 0x0000000104047892 */ /* 0x000fc8000f8ec0ff */
[----:B------:R-:W-:-:S03]  /*1b00*/  UISETP.NE.U32.AND UP1, UPT, UR4, 0x1, UPT ;  /* 0x000000010400788c */ /* 0x000fc6000bf25070 */
[----:B------:R-:W-:Y:S08]  /*1b10*/  BRA.U !UP0, `(.L_x_86) ;  /* 0x0000000508107547 */ /* 0x000ff0000b800000 */
[----:B-1----:R-:W0:Y:S01]  /*1b20*/  LDC.64 R14, c[0x0][0x388] ;  /* 0x0000e200ff0e7b82 */ /* 0x002e220000000a00 */
[----:B------:R-:W-:-:S04]  /*1b30*/  VIADD R4, R5, 0xffffffff ;  /* 0xffffffff05047836 */ /* 0x000fc80000000000 */
[----:B0-----:R-:W-:-:S05]  /*1b40*/  IMAD.WIDE.U32 R12, R4, 0x4, R14 ;  /* 0x00000004040c7825 */ /* 0x001fca00078e000e */
[----:B------:R0:W2:Y:S01]  /*1b50*/  LDG.E R6, desc[UR8][R12.64] ;  /* 0x000000080c067981 */ /* 0x0000a2000c1e1900 */
[----:B------:R-:W-:-:S05]  /*1b60*/  IADD3 R5, PT, PT, R5, -0x2, RZ ;  /* 0xfffffffe05057810 */ /* 0x000fca0007ffe0ff */
[----:B------:R-:W-:-:S05]  /*1b70*/  IMAD.WIDE.U32 R14, R5, 0x4, R14 ;  /* 0x00000004050e7825 */ /* 0x000fca00078e000e */
[----:B------:R1:W3:Y:S01]  /*1b80*/  LDG.E R7, desc[UR8][R14.64] ;  /* 0x000000080e077981 */ /* 0x0002e2000c1e1900 */
[----:B0-----:R-:W-:Y:S02]  /*1b90*/  IABS R12, R19 ;  /* 0x00000013000c7213 */ /* 0x001fe40000000000 */
[-C--:B--2---:R-:W-:Y:S02]  /*1ba0*/  IABS R11, R6.reuse ;  /* 0x00000006000b7213 */ /* 0x084fe40000000000 */
[----:B-1----:R-:W-:Y:S02]  /*1bb0*/  IABS R14, R6 ;  /* 0x00000006000e7213 */ /* 0x002fe40000000000 */
[----:B------:R-:W0:Y:S02]  /*1bc0*/  I2F.RP R16, R11 ;  /* 0x0000000b00107306 */ /* 0x000e240000209400 */
[----:B------:R-:W-:Y:S02]  /*1bd0*/  IADD3 R15, PT, PT, RZ, -R14, RZ ;  /* 0x8000000eff0f7210 */ /* 0x000fe40007ffe0ff */
[----:B---3--:R-:W-:-:S04]  /*1be0*/  IABS R17, R7 ;  /* 0x0000000700117213 */ /* 0x008fc80000000000 */
[----:B0-----:R-:W0:Y:S02]  /*1bf0*/  MUFU.RCP R16, R16 ;  /* 0x0000001000107308 */ /* 0x001e240000001000 */
[----:B0-----:R-:W-:-:S06]  /*1c00*/  VIADD R8, R16, 0xffffffe ;  /* 0x0ffffffe10087836 */ /* 0x001fcc0000000000 */
[----:B------:R0:W1:Y:S02]  /*1c10*/  F2I.FTZ.U32.TRUNC.NTZ R9, R8 ;  /* 0x0000000800097305 */ /* 0x000064000021f000 */
[----:B0-----:R-:W-:Y:S02]  /*1c20*/  IMAD.MOV.U32 R8, RZ, RZ, RZ ;  /* 0x000000ffff087224 */ /* 0x001fe400078e00ff */
[----:B-1----:R-:W-:-:S04]  /*1c30*/  IMAD.MOV R10, RZ, RZ, -R9 ;  /* 0x000000ffff0a7224 */ /* 0x002fc800078e0a09 */
[----:B------:R-:W-:Y:S01]  /*1c40*/  IMAD R13, R10, R11, RZ ;  /* 0x0000000b0a0d7224 */ /* 0x000fe200078e02ff */
[----:B------:R-:W-:-:S03]  /*1c50*/  MOV R10, R17 ;  /* 0x00000011000a7202 */ /* 0x000fc60000000f00 */
[----:B------:R-:W-:Y:S02]  /*1c60*/  IMAD.HI.U32 R9, R9, R13, R8 ;  /* 0x0000000d09097227 */ /* 0x000fe400078e0008 */
[----:B------:R-:W0:Y:S02]  /*1c70*/  I2F.RP R13, R10 ;  /* 0x0000000a000d7306 */ /* 0x000e240000209400 */
[----:B------:R-:W-:-:S04]  /*1c80*/  IMAD.MOV.U32 R8, RZ, RZ, R12 ;  /* 0x000000ffff087224 */ /* 0x000fc800078e000c */
        /* <DEDUP_REMOVED lines=10> */
[----:B------:R-:W0:Y:S03]  /*1d30*/  F2I.FTZ.U32.TRUNC.NTZ R9, R9 ;  /* 0x0000000900097305 */ /* 0x000e26000021f000 */
[----:B------:R-:W-:-:S02]  /*1d40*/  ISETP.GE.AND P2, PT, R8, RZ, PT ;  /* 0x000000ff0800720c */ /* 0x000fc40003f46270 */
[----:B------:R-:W-:-:S05]  /*1d50*/  IABS R8, R7 ;  /* 0x0000000700087213 */ /* 0x000fca0000000000 */
[----:B------:R-:W-:Y:S02]  /*1d60*/  @P0 VIADD R12, R12, 0x1 ;  /* 0x000000010c0c0836 */ /* 0x000fe40000000000 */
[----:B------:R-:W-:Y:S02]  /*1d70*/  IMAD.MOV R14, RZ, RZ, -R8 ;  /* 0x000000ffff0e7224 */ /* 0x000fe400078e0a08 */
[----:B------:R-:W-:Y:S02]  /*1d80*/  IMAD.MOV.U32 R8, RZ, RZ, RZ ;  /* 0x000000ffff087224 */ /* 0x000fe400078e00ff */
[----:B0-----:R-:W-:Y:S01]  /*1d90*/  IMAD.MOV R11, RZ, RZ, -R9 ;  /* 0x000000ffff0b7224 */ /* 0x001fe200078e0a09 */
[----:B------:R-:W-:Y:S02]  /*1da0*/  @!P2 IADD3 R12, PT, PT, -R12, RZ, RZ ;  /* 0x000000ff0c0ca210 */ /* 0x000fe40007ffe1ff */
[----:B------:R-:W-:Y:S01]  /*1db0*/  @!P1 LOP3.LUT R12, RZ, R6, RZ, 0x33, !PT ;  /* 0x00000006ff0c9212 */ /* 0x000fe200078e33ff */
[----:B------:R-:W-:-:S03]  /*1dc0*/  IMAD R11, R11, R10, RZ ;  /* 0x0000000a0b0b7224 */ /* 0x000fc600078e02ff */
[----:B------:R-:W-:Y:S01]  /*1dd0*/  IABS R13, R12 ;  /* 0x0000000c000d7213 */ /* 0x000fe20000000000 */
[----:B------:R-:W-:-:S03]  /*1de0*/  IMAD.HI.U32 R8, R9, R11, R8 ;  /* 0x0000000b09087227 */ /* 0x000fc600078e0008 */
[----:B------:R-:W-:Y:S01]  /*1df0*/  MOV R9, R13 ;  /* 0x0000000d00097202 */ /* 0x000fe20000000f00 */
[----:B------:R-:W-:-:S04]  /*1e00*/  IMAD.MOV.U32 R11, RZ, RZ, R14 ;  /* 0x000000ffff0b7224 */ /* 0x000fc800078e000e */
[----:B------:R-:W-:-:S04]  /*1e10*/  IMAD.HI.U32 R8, R8, R9, RZ ;  /* 0x0000000908087227 */ /* 0x000fc800078e00ff */
[----:B------:R-:W-:-:S05]  /*1e20*/  IMAD R9, R8, R11, R9 ;  /* 0x0000000b08097224 */ /* 0x000fca00078e0209 */
[----:B------:R-:W-:-:S13]  /*1e30*/  ISETP.GT.U32.AND P1, PT, R10, R9, PT ;  /* 0x000000090a00720c */ /* 0x000fda0003f24070 */
[----:B------:R-:W-:Y:S01]  /*1e40*/  @!P1 IMAD.IADD R9, R9, 0x1, -R10 ;  /* 0x0000000109099824 */ /* 0x000fe200078e0a0a */
[----:B------:R-:W-:Y:S02]  /*1e50*/  @!P1 IADD3 R8, PT, PT, R8, 0x1, RZ ;  /* 0x0000000108089810 */ /* 0x000fe40007ffe0ff */
[----:B------:R-:W-:Y:S02]  /*1e60*/  ISETP.NE.AND P1, PT, R7, RZ, PT ;  /* 0x000000ff0700720c */ /* 0x000fe40003f25270 */
[----:B------:R-:W-:Y:S02]  /*1e70*/  ISETP.GE.U32.AND P0, PT, R9, R10, PT ;  /* 0x0000000a0900720c */ /* 0x000fe40003f06070 */
[C---:B------:R-:W-:Y:S02]  /*1e80*/  LOP3.LUT R9, R12.reuse, R7, RZ, 0x3c, !PT ;  /* 0x000000070c097212 */ /* 0x040fe400078e3cff */
[----:B------:R-:W-:Y:S02]  /*1e90*/  IADD3 R10, PT, PT, -R12, RZ, RZ ;  /* 0x000000ff0c0a7210 */ /* 0x000fe40007ffe1ff */
[----:B------:R-:W-:Y:S01]  /*1ea0*/  ISETP.GE.AND P2, PT, R9, RZ, PT ;  /* 0x000000ff0900720c */ /* 0x000fe20003f46270 */
[----:B------:R-:W-:Y:S01]  /*1eb0*/  IMAD R9, R4, 0x4, R1 ;  /* 0x0000000404097824 */ /* 0x000fe200078e0201 */
[----:B------:R-:W-:Y:S01]  /*1ec0*/  LEA R4, R5, R1, 0x2 ;  /* 0x0000000105047211 */ /* 0x000fe200078e10ff */
[----:B------:R-:W-:-:S04]  /*1ed0*/  IMAD R6, R6, R10, R19 ;  /* 0x0000000a06067224 */ /* 0x000fc800078e0213 */
[----:B------:R-:W-:Y:S01]  /*1ee0*/  @P0 VIADD R8, R8, 0x1 ;  /* 0x0000000108080836 */ /* 0x000fe20000000000 */
[----:B------:R2:W-:Y:S05]  /*1ef0*/  STL [R9], R6 ;  /* 0x0000000609007387 */ /* 0x0005ea0000100800 */
[----:B------:R-:W-:Y:S01]  /*1f00*/  @!P2 IMAD.MOV R8, RZ, RZ, -R8 ;  /* 0x000000ffff08a224 */ /* 0x000fe200078e0a08 */
[----:B------:R-:W-:-:S05]  /*1f10*/  @!P1 LOP3.LUT R8, RZ, R7, RZ, 0x33, !PT ;  /* 0x00000007ff089212 */ /* 0x000fca00078e33ff */
[--C-:B------:R-:W-:Y:S02]  /*1f20*/  IMAD.MOV R11, RZ, RZ, -R8.reuse ;  /* 0x000000ffff0b7224 */ /* 0x100fe400078e0a08 */
[----:B------:R-:W-:Y:S02]  /*1f30*/  IMAD.MOV.U32 R19, RZ, RZ, R8 ;  /* 0x000000ffff137224 */ /* 0x000fe400078e0008 */
[----:B------:R-:W-:-:S05]  /*1f40*/  IMAD R7, R7, R11, R12 ;  /* 0x0000000b07077224 */ /* 0x000fca00078e020c */
[----:B------:R2:W-:Y:S02]  /*1f50*/  STL [R4], R7 ;  /* 0x0000000704007387 */ /* 0x0005e40000100800 */
.L_x_86:
[----:B------:R-:W-:Y:S05]  /*1f60*/  BRA.U UP1, `(.L_x_82) ;  /* 0x0000000101707547 */ /* 0x000fea000b800000 */
[----:B012---:R-:W0:Y:S01]  /*1f70*/  LDC.64 R8, c[0x0][0x388] ;  /* 0x0000e200ff087b82 */ /* 0x007e220000000a00 */
[----:B------:R-:W-:-:S04]  /*1f80*/  VIADD R6, R5, 0xffffffff ;  /* 0xffffffff05067836 */ /* 0x000fc80000000000 */
[----:B0-----:R-:W-:-:S06]  /*1f90*/  IMAD.WIDE.U32 R8, R6, 0x4, R8 ;  /* 0x0000000406087825 */ /* 0x001fcc00078e0008 */
[----:B------:R0:W2:Y:S01]  /*1fa0*/  LDG.E R9, desc[UR8][R8.64] ;  /* 0x0000000808097981 */ /* 0x0000a2000c1e1900 */
[----:B------:R-:W-:Y:S01]  /*1fb0*/  ISETP.GE.AND P2, PT, R19, RZ, PT ;  /* 0x000000ff1300720c */ /* 0x000fe20003f46270 */
[----:B------:R-:W-:Y:S01]  /*1fc0*/  IMAD R6, R6, 0x4, R1 ;  /* 0x0000000406067824 */ /* 0x000fe200078e0201 */
[----:B0-----:R-:W-:Y:S02]  /*1fd0*/  IABS R8, R19 ;  /* 0x0000001300087213 */ /* 0x001fe40000000000 */
[-C--:B--2---:R-:W-:Y:S02]  /*1fe0*/  IABS R10, R9.reuse ;  /* 0x00000009000a7213 */ /* 0x084fe40000000000 */
[----:B------:R-:W-:Y:S02]  /*1ff0*/  IABS R12, R9 ;  /* 0x00000009000c7213 */ /* 0x000fe40000000000 */
[----:B------:R-:W0:Y:S08]  /*2000*/  I2F.RP R7, R10 ;  /* 0x0000000a00077306 */ /* 0x000e300000209400 */
[----:B0-----:R-:W0:Y:S02]  /*2010*/  MUFU.RCP R7, R7 ;  /* 0x0000000700077308 */ /* 0x001e240000001000 */
[----:B0-----:R-:W-:-:S02]  /*2020*/  IADD3 R4, PT, PT, R7, 0xffffffe, RZ ;  /* 0x0ffffffe07047810 */ /* 0x001fc40007ffe0ff */
[----:B------:R-:W-:-:S04]  /*2030*/  IADD3 R7, PT, PT, RZ, -R12, RZ ;  /* 0x8000000cff077210 */ /* 0x000fc80007ffe0ff */
[----:B------:R0:W1:Y:S02]  /*2040*/  F2I.FTZ.U32.TRUNC.NTZ R5, R4 ;  /* 0x0000000400057305 */ /* 0x000064000021f000 */
[----:B0-----:R-:W-:Y:S02]  /*2050*/  IMAD.MOV.U32 R4, RZ, RZ, RZ ;  /* 0x000000ffff047224 */ /* 0x001fe400078e00ff */
[----:B-1----:R-:W-:-:S04]  /*2060*/  IMAD.MOV R11, RZ, RZ, -R5 ;  /* 0x000000ffff0b7224 */ /* 0x002fc800078e0a05 */
[----:B------:R-:W-:-:S04]  /*2070*/  IMAD R11, R11, R10, RZ ;  /* 0x0000000a0b0b7224 */ /* 0x000fc800078e02ff */
[----:B------:R-:W-:-:S06]  /*2080*/  IMAD.HI.U32 R5, R5, R11, R4 ;  /* 0x0000000b05057227 */ /* 0x000fcc00078e0004 */
[----:B------:R-:W-:-:S04]  /*2090*/  IMAD.HI.U32 R5, R5, R8, RZ ;  /* 0x0000000805057227 */ /* 0x000fc800078e00ff */
[----:B------:R-:W-:-:S05]  /*20a0*/  IMAD R5, R5, R7, R8 ;  /* 0x0000000705057224 */ /* 0x000fca00078e0208 */
[----:B------:R-:W-:-:S13]  /*20b0*/  ISETP.GT.U32.AND P0, PT, R10, R5, PT ;  /* 0x000000050a00720c */ /* 0x000fda0003f04070 */
[----:B------:R-:W-:Y:S01]  /*20c0*/  @!P0 IMAD.IADD R5, R5, 0x1, -R10 ;  /* 0x0000000105058824 */ /* 0x000fe200078e0a0a */
[----:B------:R-:W-:-:S04]  /*20d0*/  ISETP.NE.AND P0, PT, R9, RZ, PT ;  /* 0x000000ff0900720c */ /* 0x000fc80003f05270 */
[----:B------:R-:W-:-:S13]  /*20e0*/  ISETP.GT.U32.AND P1, PT, R10, R5, PT ;  /* 0x000000050a00720c */ /* 0x000fda0003f24070 */
[----:B------:R-:W-:-:S05]  /*20f0*/  @!P1 IMAD.IADD R5, R5, 0x1, -R10 ;  /* 0x0000000105059824 */ /* 0x000fca00078e0a0a */
[----:B------:R-:W-:Y:S02]  /*2100*/  @!P2 IADD3 R5, PT, PT, -R5, RZ, RZ ;  /* 0x000000ff0505a210 */ /* 0x000fe40007ffe1ff */
[----:B------:R-:W-:-:S05]  /*2110*/  @!P0 LOP3.LUT R5, RZ, R9, RZ, 0x33, !PT ;  /* 0x00000009ff058212 */ /* 0x000fca00078e33ff */
[----:B------:R3:W-:Y:S02]  /*2120*/  STL [R6], R5 ;  /* 0x0000000506007387 */ /* 0x0007e40000100800 */
.L_x_82:
[----:B-----5:R-:W-:-:S13]  /*2130*/  ISETP.GE.AND P0, PT, R2, 0x1, PT ;  /* 0x000000010200780c */ /* 0x020fda0003f06270 */
[----:B------:R-:W-:Y:S05]  /*2140*/  @!P0 BRA `(.L_x_87) ;  /* 0x00000024003c8947 */ /* 0x000fea0003800000 */
[----:B0-----:R-:W2:Y:S01]  /*2150*/  LDC R8, c[0x0][0x3c0] ;  /* 0x0000f000ff087b82 */ /* 0x001ea20000000800 */
[----:B---3--:R-:W-:-:S07]  /*2160*/  IMAD.MOV.U32 R5, RZ, RZ, RZ ;  /* 0x000000ffff057224 */ /* 0x008fce00078e00ff */
[----:B-1----:R-:W0:Y:S01]  /*2170*/  LDC R10, c[0x0][0x3b8] ;  /* 0x0000ee00ff0a7b82 */ /* 0x002e220000000800 */
[C---:B--2---:R-:W-:Y:S02]  /*2180*/  LOP3.LUT R6, R8.reuse, 0x7ffffff0, RZ, 0xc0, !PT ;  /* 0x7ffffff008067812 */ /* 0x044fe400078ec0ff */
[C---:B------:R-:W-:Y:S02]  /*2190*/  LOP3.LUT R4, R8.reuse, 0xf, RZ, 0xc0, !PT ;  /* 0x0000000f08047812 */ /* 0x040fe400078ec0ff */
[C---:B------:R-:W-:Y:S01]  /*21a0*/  LOP3.LUT R7, R8.reuse, 0x7, RZ, 0xc0, !PT ;  /* 0x0000000708077812 */ /* 0x040fe200078ec0ff */
[----:B------:R-:W-:Y:S01]  /*21b0*/  IMAD.MOV R9, RZ, RZ, -R6 ;  /* 0x000000ffff097224 */ /* 0x000fe200078e0a06 */
[----:B------:R-:W-:Y:S02]  /*21c0*/  LOP3.LUT R8, R8, 0x3, RZ, 0xc0, !PT ;  /* 0x0000000308087812 */ /* 0x000fe400078ec0ff */
[----:B0-----:R-:W-:-:S07]  /*21d0*/  LEA R10, R10, R1, 0x2 ;  /* 0x000000010a0a7211 */ /* 0x001fce00078e10ff */
.L_x_122:
[----:B0-----:R-:W0:Y:S01]  /*21e0*/  LDCU UR4, c[0x0][0x3c0] ;  /* 0x00007800ff0477ac */ /* 0x001e220008000800 */
[----:B-1----:R1:W-:Y:S01]  /*21f0*/  STL [R10], R5 ;  /* 0x000000050a007387 */ /* 0x0023e20000100800 */
[----:B---3--:R-:W-:Y:S02]  /*2200*/  MOV R11, R3 ;  /* 0x00000003000b7202 */ /* 0x008fe40000000f00 */
[----:B----4-:R-:W-:Y:S01]  /*2210*/  CS2R R12, SRZ ;  /* 0x00000000000c7805 */ /* 0x010fe2000001ff00 */
[----:B-1----:R-:W-:-:S05]  /*2220*/  VIADD R5, R5, 0x1 ;  /* 0x0000000105057836 */ /* 0x002fca0000000000 */
[----:B------:R-:W-:Y:S01]  /*2230*/  ISETP.NE.AND P1, PT, R5, R2, PT ;  /* 0x000000020500720c */ /* 0x000fe20003f25270 */
[----:B0-----:R-:W-:-:S09]  /*2240*/  UISETP.GE.AND UP0, UPT, UR4, 0x1, UPT ;  /* 0x000000010400788c */ /* 0x001fd2000bf06270 */
[----:B--2--5:R-:W-:Y:S05]  /*2250*/  BRA.U !UP0, `(.L_x_88) ;  /* 0x0000000508f87547 */ /* 0x024fea000b800000 */
[----:B------:R-:W-:Y:S01]  /*2260*/  UISETP.GE.U32.AND UP0, UPT, UR4, 0x10, UPT ;  /* 0x000000100400788c */ /* 0x000fe2000bf06070 */
[----:B------:R-:W-:-:S08]  /*2270*/  CS2R R20, SRZ ;  /* 0x0000000000147805 */ /* 0x000fd0000001ff00 */
[----:B------:R-:W-:Y:S05]  /*2280*/  BRA.U !UP0, `(.L_x_89) ;  /* 0x0000000108e47547 */ /* 0x000fea000b800000 */
[----:B------:R-:W0:Y:S01]  /*2290*/  LDCU.64 UR4, c[0x0][0x3b0] ;  /* 0x00007600ff0477ac */ /* 0x000e220008000a00 */
[----:B------:R-:W-:Y:S01]  /*22a0*/  VIADD R16, R1, 0x20 ;  /* 0x0000002001107836 */ /* 0x000fe20000000000 */
[----:B------:R-:W-:Y:S01]  /*22b0*/  MOV R17, R9 ;  /* 0x0000000900117202 */ /* 0x000fe20000000f00 */
[----:B------:R-:W-:Y:S01]  /*22c0*/  IMAD.MOV.U32 R21, RZ, RZ, RZ ;  /* 0x000000ffff157224 */ /* 0x000fe200078e00ff */
[----:B0-----:R-:W-:-:S04]  /*22d0*/  UIADD3 UR4, UP0, UPT, UR4, 0x20, URZ ;  /* 0x0000002004047890 */ /* 0x001fc8000ff1e0ff */
[----:B------:R-:W-:Y:S02]  /*22e0*/  UIADD3.X UR5, UPT, UPT, URZ, UR5, URZ, UP0, !UPT ;  /* 0x00000005ff057290 */ /* 0x000fe400087fe4ff */
[----:B------:R-:W-:-:S04]  /*22f0*/  IMAD.U32 R14, RZ, RZ, UR4 ;  /* 0x00000004ff0e7e24 */ /* 0x000fc8000f8e00ff */
[----:B------:R-:W-:-:S07]  /*2300*/  IMAD.U32 R15, RZ, RZ, UR5 ;  /* 0x00000005ff0f7e24 */ /* 0x000fce000f8e00ff */
.L_x_90:
[----:B------:R-:W-:Y:S01]  /*2310*/  MOV R18, R14 ;  /* 0x0000000e00127202 */ /* 0x000fe20000000f00 */
[----:B------:R-:W-:Y:S01]  /*2320*/  IMAD.MOV.U32 R19, RZ, RZ, R15 ;  /* 0x000000ffff137224 */ /* 0x000fe200078e000f */
[----:B------:R-:W2:Y:S04]  /*2330*/  LDL.64 R12, [R16+-0x18] ;  /* 0xffffe800100c7983 */ /* 0x000ea80000100a00 */
[----:B------:R-:W3:Y:S04]  /*2340*/  LDL.64 R14, [R16+-0x20] ;  /* 0xffffe000100e7983 */ /* 0x000ee80000100a00 */
[----:B------:R-:W3:Y:S04]  /*2350*/  LDG.E R22, desc[UR8][R18.64+-0x20] ;  /* 0xffffe00812167981 */ /* 0x000ee8000c1e1900 */
[----:B------:R-:W4:Y:S04]  /*2360*/  LDG.E R24, desc[UR8][R18.64+-0x1c] ;  /* 0xffffe40812187981 */ /* 0x000f28000c1e1900 */
[----:B------:R-:W2:Y:S04]  /*2370*/  LDG.E R23, desc[UR8][R18.64+-0x18] ;  /* 0xffffe80812177981 */ /* 0x000ea8000c1e1900 */
[----:B------:R-:W5:Y:S01]  /*2380*/  LDG.E R20, desc[UR8][R18.64+-0x14] ;  /* 0xffffec0812147981 */ /* 0x000f62000c1e1900 */
[----:B---3--:R-:W-:-:S03]  /*2390*/  IMAD R14, R14, R22, R21 ;  /* 0x000000160e0e7224 */ /* 0x008fc600078e0215 */
[----:B------:R-:W3:Y:S01]  /*23a0*/  LDG.E R21, desc[UR8][R18.64+-0x10] ;  /* 0xfffff00812157981 */ /* 0x000ee2000c1e1900 */
[----:B----4-:R-:W-:-:S03]  /*23b0*/  IMAD R24, R15, R24, R14 ;  /* 0x000000180f187224 */ /* 0x010fc600078e020e */
[----:B------:R-:W3:Y:S01]  /*23c0*/  LDL.64 R14, [R16+-0x10] ;  /* 0xfffff000100e7983 */ /* 0x000ee20000100a00 */
[----:B--2---:R-:W-:-:S03]  /*23d0*/  IMAD R12, R12, R23, R24 ;  /* 0x000000170c0c7224 */ /* 0x004fc600078e0218 */
[----:B------:R-:W2:Y:S01]  /*23e0*/  LDG.E R24, desc[UR8][R18.64+-0xc] ;  /* 0xfffff40812187981 */ /* 0x000ea2000c1e1900 */
[----:B-----5:R-:W-:-:S03]  /*23f0*/  IMAD R22, R13, R20, R12 ;  /* 0x000000140d167224 */ /* 0x020fc600078e020c */
[----:B------:R-:W4:Y:S04]  /*2400*/  LDL.64 R12, [R16+-0x8] ;  /* 0xfffff800100c7983 */ /* 0x000f280000100a00 */
[----:B------:R-:W4:Y:S04]  /*2410*/  LDG.E R23, desc[UR8][R18.64+-0x8] ;  /* 0xfffff80812177981 */ /* 0x000f28000c1e1900 */
[----:B------:R-:W5:Y:S01]  /*2420*/  LDG.E R20, desc[UR8][R18.64+-0x4] ;  /* 0xfffffc0812147981 */ /* 0x000f62000c1e1900 */
[----:B---3--:R-:W-:-:S03]  /*2430*/  IMAD R14, R14, R21, R22 ;  /* 0x000000150e0e7224 */ /* 0x008fc600078e0216 */
[----:B------:R-:W3:Y:S01]  /*2440*/  LDG.E R21, desc[UR8][R18.64] ;  /* 0x0000000812157981 */ /* 0x000ee2000c1e1900 */
[----:B--2---:R-:W-:-:S03]  /*2450*/  IMAD R24, R15, R24, R14 ;  /* 0x000000180f187224 */ /* 0x004fc600078e020e */
[----:B------:R-:W3:Y:S01]  /*2460*/  LDL.64 R14, [R16] ;  /* 0x00000000100e7983 */ /* 0x000ee20000100a00 */
[----:B----4-:R-:W-:-:S03]  /*2470*/  IMAD R12, R12, R23, R24 ;  /* 0x000000170c0c7224 */ /* 0x010fc600078e0218 */
[----:B------:R-:W2:Y:S01]  /*2480*/  LDG.E R24, desc[UR8][R18.64+0x4] ;  /* 0x0000040812187981 */ /* 0x000ea2000c1e1900 */
[----:B-----5:R-:W-:-:S03]  /*2490*/  IMAD R22, R13, R20, R12 ;  /* 0x000000140d167224 */ /* 0x020fc600078e020c */
[----:B------:R-:W4:Y:S04]  /*24a0*/  LDL.64 R12, [R16+0x8] ;  /* 0x00000800100c7983 */ /* 0x000f280000100a00 */
[----:B------:R-:W4:Y:S04]  /*24b0*/  LDG.E R23, desc[UR8][R18.64+0x8] ;  /* 0x0000080812177981 */ /* 0x000f28000c1e1900 */
[----:B------:R-:W5:Y:S01]  /*24c0*/  LDG.E R20, desc[UR8][R18.64+0xc] ;  /* 0x00000c0812147981 */ /* 0x000f62000c1e1900 */
[----:B---3--:R-:W-:-:S03]  /*24d0*/  IMAD R14, R14, R21, R22 ;  /* 0x000000150e0e7224 */ /* 0x008fc600078e0216 */
[----:B------:R-:W3:Y:S01]  /*24e0*/  LDG.E R21, desc[UR8][R18.64+0x10] ;  /* 0x0000100812157981 */ /* 0x000ee2000c1e1900 */
[----:B--2---:R-:W-:-:S03]  /*24f0*/  IMAD R24, R15, R24, R14 ;  /* 0x000000180f187224 */ /* 0x004fc600078e020e */
[----:B------:R-:W3:Y:S01]  /*2500*/  LDL.64 R14, [R16+0x10] ;  /* 0x00001000100e7983 */ /* 0x000ee20000100a00 */
[----:B----4-:R-:W-:-:S03]  /*2510*/  IMAD R12, R12, R23, R24 ;  /* 0x000000170c0c7224 */ /* 0x010fc600078e0218 */
[----:B------:R-:W2:Y:S01]  /*2520*/  LDG.E R23, desc[UR8][R18.64+0x14] ;  /* 0x0000140812177981 */ /* 0x000ea2000c1e1900 */
[----:B-----5:R-:W-:-:S03]  /*2530*/  IMAD R22, R13, R20, R12 ;  /* 0x000000140d167224 */ /* 0x020fc600078e020c */
[----:B------:R0:W4:Y:S04]  /*2540*/  LDL.64 R12, [R16+0x18] ;  /* 0x00001800100c7983 */ /* 0x0001280000100a00 */
[----:B------:R-:W4:Y:S04]  /*2550*/  LDG.E R24, desc[UR8][R18.64+0x18] ;  /* 0x0000180812187981 */ /* 0x000f28000c1e1900 */
[----:B------:R-:W5:Y:S01]  /*2560*/  LDG.E R20, desc[UR8][R18.64+0x1c] ;  /* 0x00001c0812147981 */ /* 0x000f62000c1e1900 */
[----:B------:R-:W-:-:S05]  /*2570*/  VIADD R17, R17, 0x10 ;  /* 0x0000001011117836 */ /* 0x000fca0000000000 */
[----:B------:R-:W-:Y:S01]  /*2580*/  ISETP.NE.AND P0, PT, R17, RZ, PT ;  /* 0x000000ff1100720c */ /* 0x000fe20003f05270 */
[----:B0-----:R-:W-:Y:S02]  /*2590*/  VIADD R16, R16, 0x40 ;  /* 0x0000004010107836 */ /* 0x001fe40000000000 */
[----:B---3--:R-:W-:-:S04]  /*25a0*/  IMAD R14, R14, R21, R22 ;  /* 0x000000150e0e7224 */ /* 0x008fc800078e0216 */
[----:B--2---:R-:W-:Y:S01]  /*25b0*/  IMAD R15, R15, R23, R14 ;  /* 0x000000170f0f7224 */ /* 0x004fe200078e020e */
[----:B------:R-:W-:-:S03]  /*25c0*/  IADD3 R14, P2, PT, R18, 0x40, RZ ;  /* 0x00000040120e7810 */ /* 0x000fc60007f5e0ff */
[----:B----4-:R-:W-:Y:S01]  /*25d0*/  IMAD R12, R12, R24, R15 ;  /* 0x000000180c0c7224 */ /* 0x010fe200078e020f */
[----:B------:R-:W-:-:S03]  /*25e0*/  IADD3.X R15, PT, PT, RZ, R19, RZ, P2, !PT ;  /* 0x00000013ff0f7210 */ /* 0x000fc600017fe4ff */
[----:B-----5:R-:W-:Y:S01]  /*25f0*/  IMAD R21, R13, R20, R12 ;  /* 0x000000140d157224 */ /* 0x020fe200078e020c */
[----:B------:R-:W-:Y:S06]  /*2600*/  @P0 BRA `(.L_x_90) ;  /* 0xfffffffc00400947 */ /* 0x000fec000383ffff */
[----:B------:R-:W-:-:S07]  /*2610*/  IMAD.MOV.U32 R20, RZ, RZ, R6 ;  /* 0x000000ffff147224 */ /* 0x000fce00078e0006 */
.L_x_89:
[----:B------:R-:W-:-:S13]  /*2620*/  ISETP.NE.AND P0, PT, R4, RZ, PT ;  /* 0x000000ff0400720c */ /* 0x000fda0003f05270 */
[----:B------:R-:W-:Y:S05]  /*2630*/  @!P0 BRA `(.L_x_91) ;  /* 0x0000000000f88947 */ /* 0x000fea0003800000 */
[----:B------:R-:W-:Y:S02]  /*2640*/  IADD3 R12, PT, PT, R4, -0x1, RZ ;  /* 0xffffffff040c7810 */ /* 0x000fe40007ffe0ff */
[----:B------:R-:W-:Y:S02]  /*2650*/  ISETP.NE.AND P2, PT, R7, RZ, PT ;  /* 0x000000ff0700720c */ /* 0x000fe40003f45270 */
[----:B------:R-:W-:-:S13]  /*2660*/  ISETP.GE.U32.AND P0, PT, R12, 0x7, PT ;  /* 0x000000070c00780c */ /* 0x000fda0003f06070 */
[----:B------:R-:W-:Y:S05]  /*2670*/  @!P0 BRA `(.L_x_92) ;  /* 0x0000000000608947 */ /* 0x000fea0003800000 */
[----:B------:R-:W0:Y:S01]  /*2680*/  LDC.64 R18, c[0x0][0x3b0] ;  /* 0x0000ec00ff127b82 */ /* 0x000e220000000a00 */
[----:B------:R-:W-:-:S05]  /*2690*/  IMAD R22, R20, 0x4, R1 ;  /* 0x0000000414167824 */ /* 0x000fca00078e0201 */
[----:B------:R-:W2:Y:S04]  /*26a0*/  LDL.64 R14, [R22] ;  /* 0x00000000160e7983 */ /* 0x000ea80000100a00 */
[----:B------:R-:W3:Y:S01]  /*26b0*/  LDL.64 R12, [R22+0x8] ;  /* 0x00000800160c7983 */ /* 0x000ee20000100a00 */
[----:B0-----:R-:W-:-:S05]  /*26c0*/  IMAD.WIDE.U32 R18, R20, 0x4, R18 ;  /* 0x0000000414127825 */ /* 0x001fca00078e0012 */
[----:B------:R-:W2:Y:S04]  /*26d0*/  LDG.E R16, desc[UR8][R18.64] ;  /* 0x0000000812107981 */ /* 0x000ea8000c1e1900 */
[----:B------:R-:W4:Y:S04]  /*26e0*/  LDG.E R17, desc[UR8][R18.64+0x4] ;  /* 0x0000040812117981 */ /* 0x000f28000c1e1900 */
[----:B------:R-:W3:Y:S04]  /*26f0*/  LDG.E R23, desc[UR8][R18.64+0x8] ;  /* 0x0000080812177981 */ /* 0x000ee8000c1e1900 */
[----:B------:R-:W5:Y:S04]  /*2700*/  LDG.E R24, desc[UR8][R18.64+0xc] ;  /* 0x00000c0812187981 */ /* 0x000f68000c1e1900 */
[----:B------:R-:W5:Y:S04]  /*2710*/  LDG.E R25, desc[UR8][R18.64+0x10] ;  /* 0x0000100812197981 */ /* 0x000f68000c1e1900 */
[----:B------:R-:W5:Y:S04]  /*2720*/  LDG.E R26, desc[UR8][R18.64+0x14] ;  /* 0x00001408121a7981 */ /* 0x000f68000c1e1900 */
[----:B------:R-:W5:Y:S01]  /*2730*/  LDG.E R28, desc[UR8][R18.64+0x1c] ;  /* 0x00001c08121c7981 */ /* 0x000f62000c1e1900 */
[----:B--2---:R-:W-:-:S03]  /*2740*/  IMAD R14, R14, R16, R21 ;  /* 0x000000100e0e7224 */ /* 0x004fc600078e0215 */
[----:B------:R-:W2:Y:S01]  /*2750*/  LDG.E R21, desc[UR8][R18.64+0x18] ;  /* 0x0000180812157981 */ /* 0x000ea2000c1e1900 */
[----:B----4-:R-:W-:-:S03]  /*2760*/  IMAD R27, R17, R15, R14 ;  /* 0x0000000f111b7224 */ /* 0x010fc600078e020e */
[----:B------:R-:W4:Y:S04]  /*2770*/  LDL.64 R14, [R22+0x10] ;  /* 0x00001000160e7983 */ /* 0x000f280000100a00 */
[----:B------:R-:W2:Y:S01]  /*2780*/  LDL.64 R16, [R22+0x18] ;  /* 0x0000180016107983 */ /* 0x000ea20000100a00 */
[----:B---3--:R-:W-:-:S04]  /*2790*/  IMAD R12, R12, R23, R27 ;  /* 0x000000170c0c7224 */ /* 0x008fc800078e021b */
[----:B-----5:R-:W-:Y:S02]  /*27a0*/  IMAD R12, R24, R13, R12 ;  /* 0x0000000d180c7224 */ /* 0x020fe400078e020c */
[----:B------:R-:W-:Y:S02]  /*27b0*/  VIADD R20, R20, 0x8 ;  /* 0x0000000814147836 */ /* 0x000fe40000000000 */
[----:B----4-:R-:W-:-:S04]  /*27c0*/  IMAD R12, R14, R25, R12 ;  /* 0x000000190e0c7224 */ /* 0x010fc800078e020c */
[----:B------:R-:W-:-:S04]  /*27d0*/  IMAD R12, R26, R15, R12 ;  /* 0x0000000f1a0c7224 */ /* 0x000fc800078e020c */
[----:B--2---:R-:W-:-:S04]  /*27e0*/  IMAD R21, R16, R21, R12 ;  /* 0x0000001510157224 */ /* 0x004fc800078e020c */
[----:B------:R-:W-:-:S07]  /*27f0*/  IMAD R21, R28, R17, R21 ;  /* 0x000000111c157224 */ /* 0x000fce00078e0215 */
.L_x_92:
        /* <DEDUP_REMOVED lines=19> */
.L_x_93:
[----:B------:R-:W-:Y:S05]  /*2930*/  @!P2 BRA `(.L_x_91) ;  /* 0x000000000038a947 */ /* 0x000fea0003800000 */
[----:B------:R-:W0:Y:S01]  /*2940*/  LDC.64 R12, c[0x0][0x3b0] ;  /* 0x0000ec00ff0c7b82 */ /* 0x000e220000000a00 */
[C---:B------:R-:W-:Y:S01]  /*2950*/  LEA R16, R20.reuse, R1, 0x2 ;  /* 0x0000000114107211 */ /* 0x040fe200078e10ff */
[----:B0-----:R-:W-:-:S04]  /*2960*/  IMAD.WIDE.U32 R14, R20, 0x4, R12 ;  /* 0x00000004140e7825 */ /* 0x001fc800078e000c */
[----:B------:R-:W2:Y:S04]  /*2970*/  LDL.64 R12, [R16] ;  /* 0x00000000100c7983 */ /* 0x000ea80000100a00 */
[----:B------:R-:W2:Y:S01]  /*2980*/  LDG.E R17, desc[UR8][R14.64] ;  /* 0x000000080e117981 */ /* 0x000ea2000c1e1900 */
[----:B------:R-:W-:Y:S01]  /*2990*/  ISETP.NE.AND P0, PT, R8, 0x1, PT ;  /* 0x000000010800780c */ /* 0x000fe20003f05270 */
[----:B--2---:R-:W-:-:S12]  /*29a0*/  IMAD R21, R12, R17, R21 ;  /* 0x000000110c157224 */ /* 0x004fd800078e0215 */
[----:B------:R-:W-:Y:S05]  /*29b0*/  @!P0 BRA `(.L_x_91) ;  /* 0x0000000000188947 */ /* 0x000fea0003800000 */
[----:B------:R-:W-:Y:S01]  /*29c0*/  ISETP.NE.AND P0, PT, R8, 0x2, PT ;  /* 0x000000020800780c */ /* 0x000fe20003f05270 */
[----:B------:R-:W2:-:S12]  /*29d0*/  LDG.E R12, desc[UR8][R14.64+0x4] ;  /* 0x000004080e0c7981 */ /* 0x000e98000c1e1900 */
[----:B------:R-:W3:Y:S04]  /*29e0*/  @P0 LDG.E R17, desc[UR8][R14.64+0x8] ;  /* 0x000008080e110981 */ /* 0x000ee8000c1e1900 */
[----:B------:R-:W3:Y:S01]  /*29f0*/  @P0 LDL R16, [R16+0x8] ;  /* 0x0000080010100983 */ /* 0x000ee20000100800 */
[----:B--2---:R-:W-:-:S04]  /*2a00*/  IMAD R21, R12, R13, R21 ;  /* 0x0000000d0c157224 */ /* 0x004fc800078e0215 */
[----:B---3--:R-:W-:-:S07]  /*2a10*/  @P0 IMAD R21, R16, R17, R21 ;  /* 0x0000001110150224 */ /* 0x008fce00078e0215 */
.L_x_91:
[--C-:B------:R-:W-:Y:S01]  /*2a20*/  SHF.R.S32.HI R13, RZ, 0x1f, R21.reuse ;  /* 0x0000001fff0d7819 */ /* 0x100fe20000011415 */
[----:B------:R-:W-:-:S07]  /*2a30*/  IMAD.MOV.U32 R12, RZ, RZ, R21 ;  /* 0x000000ffff0c7224 */ /* 0x000fce00078e0015 */
.L_x_88:
[----:B------:R-:W0:Y:S02]  /*2a40*/  LDCU.64 UR4, c[0x0][0x3a0] ;  /* 0x00007400ff0477ac */ /* 0x000e240008000a00 */
[----:B0-----:R-:W-:-:S04]  /*2a50*/  LEA R20, P0, R12, UR4, 0x2 ;  /* 0x000000040c147c11 */ /* 0x001fc8000f8010ff */
[----:B------:R-:W-:Y:S02]  /*2a60*/  LEA.HI.X R21, R12, UR5, R13, 0x2, P0 ;  /* 0x000000050c157c11 */ /* 0x000fe400080f140d */
[----:B------:R-:W0:Y:S03]  /*2a70*/  LDC R12, c[0x0][0x3c4] ;  /* 0x0000f100ff0c7b82 */ /* 0x000e260000000800 */
[----:B------:R1:W5:Y:S01]  /*2a80*/  LDG.E R20, desc[UR8][R20.64] ;  /* 0x0000000814147981 */ /* 0x000362000c1e1900 */
[----:B------:R-:W-:Y:S01]  /*2a90*/  BSSY.RECONVERGENT B0, `(.L_x_94) ;  /* 0x00001b9000007945 */ /* 0x000fe20003800200 */
[----:B0-----:R-:W-:-:S13]  /*2aa0*/  ISETP.GT.AND P0, PT, R12, 0x9, PT ;  /* 0x000000090c00780c */ /* 0x001fda0003f04270 */
[----:B-1----:R-:W-:Y:S05]  /*2ab0*/  @P0 BRA `(.L_x_95) ;  /* 0x0000000400d80947 */ /* 0x002fea0003800000 */
[----:B------:R-:W-:-:S13]  /*2ac0*/  ISETP.GT.AND P0, PT, R12, 0x4, PT ;  /* 0x000000040c00780c */ /* 0x000fda0003f04270 */
[----:B------:R-:W-:Y:S05]  /*2ad0*/  @P0 BRA `(.L_x_96) ;  /* 0x0000000000480947 */ /* 0x000fea0003800000 */
[----:B------:R-:W-:-:S13]  /*2ae0*/  ISETP.GT.AND P0, PT, R12, 0x2, PT ;  /* 0x000000020c00780c */ /* 0x000fda0003f04270 */
[----:B------:R-:W-:Y:S05]  /*2af0*/  @P0 BRA `(.L_x_97) ;  /* 0x0000000000280947 */ /* 0x000fea0003800000 */
[----:B------:R-:W-:-:S05]  /*2b00*/  IMAD.MOV.U32 R13, RZ, RZ, -0x1 ;  /* 0xffffffffff0d7424 */ /* 0x000fca00078e00ff */
[----:B------:R-:W-:-:S04]  /*2b10*/  VIADDMNMX.U32 R12, R12, R13, 0x2, PT ;  /* 0x000000020c0c7446 */ /* 0x000fc8000380000d */
[----:B------:R-:W-:-:S04]  /*2b20*/  SHF.L.U32 R14, R12, 0x2, RZ ;  /* 0x000000020c0e7819 */ /* 0x000fc800000006ff */
[----:B------:R-:W0:Y:S02]  /*2b30*/  LDC R12, c[0x2][R14] ;  /* 0x008000000e0c7b82 */ /* 0x000e240000000800 */
[----:B0-----:R-:W-:-:S04]  /*2b40*/  SHF.R.S32.HI R13, RZ, 0x1f, R12 ;  /* 0x0000001fff0d7819 */ /* 0x001fc8000001140c */
.L_x_202:
[----:B------:R-:W-:Y:S05]  /*2b50*/  BRX R12 -0x2b60                                                     (*"BRANCH_TARGETS .L_x_203,.L_x_204,.L_x_99"*) ;  /* 0xffffffd40c287949 */ /* 0x000fea000383ffff */
.L_x_204:
[----:B-----5:R-:W-:Y:S01]  /*2b60*/  FMUL R3, R3, R20 ;  /* 0x0000001403037220 */ /* 0x020fe20000400000 */
[----:B------:R-:W-:Y:S06]  /*2b70*/  BRA `(.L_x_98) ;  /* 0x0000001800a87947 */ /* 0x000fec0003800000 */
.L_x_203:
[----:B-----5:R-:W-:Y:S01]  /*2b80*/  FADD R3, R3, R20 ;  /* 0x0000001403037221 */ /* 0x020fe20000000000 */
[----:B------:R-:W-:Y:S06]  /*2b90*/  BRA `(.L_x_98) ;  /* 0x0000001800a07947 */ /* 0x000fec0003800000 */
.L_x_97:
[----:B------:R-:W-:-:S13]  /*2ba0*/  ISETP.NE.AND P0, PT, R12, 0x3, PT ;  /* 0x000000030c00780c */ /* 0x000fda0003f05270 */
[----:B------:R-:W-:Y:S05]  /*2bb0*/  @!P0 BRA `(.L_x_98) ;  /* 0x0000001800988947 */ /* 0x000fea0003800000 */
[----:B------:R-:W-:-:S13]  /*2bc0*/  ISETP.NE.AND P0, PT, R12, 0x4, PT ;  /* 0x000000040c00780c */ /* 0x000fda0003f05270 */
[----:B------:R-:W-:Y:S05]  /*2bd0*/  @P0 BRA `(.L_x_99) ;  /* 0x0000001000d40947 */ /* 0x000fea0003800000 */
[----:B------:R-:W-:Y:S01]  /*2be0*/  FADD R3, -R3, -RZ ;  /* 0x800000ff03037221 */ /* 0x000fe20000000100 */
[----:B------:R-:W-:Y:S06]  /*2bf0*/  BRA `(.L_x_98) ;  /* 0x0000001800887947 */ /* 0x000fec0003800000 */
.L_x_96:
[----:B------:R-:W-:-:S13]  /*2c00*/  ISETP.GT.AND P0, PT, R12, 0x6, PT ;  /* 0x000000060c00780c */ /* 0x000fda0003f04270 */
[----:B------:R-:W-:Y:S05]  /*2c10*/  @P0 BRA `(.L_x_100) ;  /* 0x0000000000280947 */ /* 0x000fea0003800000 */
[----:B------:R-:W-:-:S05]  /*2c20*/  VIADD R12, R12, 0xfffffffb ;  /* 0xfffffffb0c0c7836 */ /* 0x000fca0000000000 */
[----:B------:R-:W-:-:S05]  /*2c30*/  VIMNMX.U32 R12, PT, PT, R12, 0x2, PT ;  /* 0x000000020c0c7848 */ /* 0x000fca0003fe0000 */
[----:B------:R-:W-:-:S04]  /*2c40*/  IMAD.SHL.U32 R14, R12, 0x4, RZ ;  /* 0x000000040c0e7824 */ /* 0x000fc800078e00ff */
[----:B------:R-:W0:Y:S02]  /*2c50*/  LDC R12, c[0x2][R14+0xc] ;  /* 0x008003000e0c7b82 */ /* 0x000e240000000800 */
[----:B0-----:R-:W-:-:S04]  /*2c60*/  SHF.R.S32.HI R13, RZ, 0x1f, R12 ;  /* 0x0000001fff0d7819 */ /* 0x001fc8000001140c */
.L_x_206:
[----:B------:R-:W-:Y:S05]  /*2c70*/  BRX R12 -0x2c80                                                     (*"BRANCH_TARGETS .L_x_207,.L_x_208,.L_x_99"*) ;  /* 0xffffffd00ce07949 */ /* 0x000fea000383ffff */
.L_x_208:
[----:B-----5:R-:W-:Y:S01]  /*2c80*/  FSET.BF.EQ.AND R3, R3, R20, PT ;  /* 0x000000140303720a */ /* 0x020fe20003802000 */
[----:B------:R-:W-:Y:S06]  /*2c90*/  BRA `(.L_x_98) ;  /* 0x0000001800607947 */ /* 0x000fec0003800000 */
.L_x_207:
[----:B-----5:R-:W-:Y:S01]  /*2ca0*/  FSET.BF.LT.AND R3, R3, R20, PT ;  /* 0x000000140303720a */ /* 0x020fe20003801000 */
[----:B------:R-:W-:Y:S06]  /*2cb0*/  BRA `(.L_x_98) ;  /* 0x0000001800587947 */ /* 0x000fec0003800000 */
.L_x_100:
[----:B------:R-:W-:-:S04]  /*2cc0*/  MOV R13, 0xfffffff9 ;  /* 0xfffffff9000d7802 */ /* 0x000fc80000000f00 */
[----:B------:R-:W-:-:S05]  /*2cd0*/  VIADDMNMX.U32 R12, R12, R13, 0x3, PT ;  /* 0x000000030c0c7446 */ /* 0x000fca000380000d */
[----:B------:R-:W-:-:S04]  /*2ce0*/  IMAD.SHL.U32 R14, R12, 0x4, RZ ;  /* 0x000000040c0e7824 */ /* 0x000fc800078e00ff */
[----:B------:R-:W0:Y:S02]  /*2cf0*/  LDC R12, c[0x2][R14+0x18] ;  /* 0x008006000e0c7b82 */ /* 0x000e240000000800 */
[----:B0-----:R-:W-:-:S04]  /*2d00*/  SHF.R.S32.HI R13, RZ, 0x1f, R12 ;  /* 0x0000001fff0d7819 */ /* 0x001fc8000001140c */
.L_x_210:
[----:B------:R-:W-:Y:S05]  /*2d10*/  BRX R12 -0x2d20                                                     (*"BRANCH_TARGETS .L_x_211,.L_x_212,.L_x_213,.L_x_99"*) ;  /* 0xffffffd00cb87949 */ /* 0x000fea000383ffff */
.L_x_213:
[----:B------:R-:W-:-:S04]  /*2d20*/  FSETP.GT.AND P0, PT, R3, RZ, PT ;  /* 0x000000ff0300720b */ /* 0x000fc80003f04000 */
[----:B-----5:R-:W-:Y:S01]  /*2d30*/  FSEL R3, R20, RZ, P0 ;  /* 0x000000ff14037208 */ /* 0x020fe20000000000 */
[----:B------:R-:W-:Y:S08]  /*2d40*/  BRA `(.L_x_98) ;  /* 0x0000001800347947 */ /* 0x000ff00003800000 */
.L_x_211:
[----:B------:R-:W-:Y:S01]  /*2d50*/  FSETP.GE.AND P0, PT, R3, RZ, PT ;  /* 0x000000ff0300720b */ /* 0x000fe20003f06000 */
[----:B------:R-:W-:-:S12]  /*2d60*/  BSSY.RECONVERGENT B1, `(.L_x_101) ;  /* 0x0000040000017945 */ /* 0x000fd80003800200 */
[----:B------:R-:W-:Y:S05]  /*2d70*/  @!P0 BRA `(.L_x_102) ;  /* 0x0000000000748947 */ /* 0x000fea0003800000 */
[----:B------:R-:W-:Y:S02]  /*2d80*/  HFMA2 R14, -RZ, RZ, 3.7421875, 0 ;  /* 0x437c0000ff0e7431 */ /* 0x000fe400000001ff */
[----:B------:R-:W-:Y:S01]  /*2d90*/  IMAD.MOV.U32 R12, RZ, RZ, 0x3bbb989d ;  /* 0x3bbb989dff0c7424 */ /* 0x000fe200078e00ff */
[----:B------:R-:W-:Y:S03]  /*2da0*/  BSSY.RECONVERGENT B2, `(.L_x_103) ;  /* 0x0000018000027945 */ /* 0x000fe60003800200 */
[----:B------:R-:W-:-:S04]  /*2db0*/  FFMA.SAT R11, R3, -R12, 0.5 ;  /* 0x3f000000030b7423 */ /* 0x000fc8000000280c */
[----:B------:R-:W-:-:S04]  /*2dc0*/  FFMA.RM R11, R11, R14, 12582913 ;  /* 0x4b4000010b0b7423 */ /* 0x000fc8000000400e */
[C---:B------:R-:W-:Y:S01]  /*2dd0*/  FADD R12, R11.reuse, -12583039 ;  /* 0xcb40007f0b0c7421 */ /* 0x040fe20000000000 */
[----:B------:R-:W-:-:S03]  /*2de0*/  IMAD.SHL.U32 R11, R11, 0x800000, RZ ;  /* 0x008000000b0b7824 */ /* 0x000fc600078e00ff */
        /* <DEDUP_REMOVED lines=15> */
[----:B------:R-:W-:Y:S02]  /*2ee0*/  LOP3.LUT R3, R13, 0x7fffffff, RZ, 0xc0, !PT ;  /* 0x7fffffff0d037812 */ /* 0x000fe400078ec0ff */
[----:B------:R-:W-:Y:S02]  /*2ef0*/  MOV R22, 0x2f20 ;  /* 0x00002f2000167802 */ /* 0x000fe40000000f00 */
[----:B------:R-:W-:-:S07]  /*2f00*/  IADD3 R3, PT, PT, R3, -0x100000, RZ ;  /* 0xfff0000003037810 */ /* 0x000fce0007ffe0ff */
[----:B-----5:R-:W-:Y:S05]  /*2f10*/  CALL.REL.NOINC `($__internal_3_$__cuda_sm20_dblrcp_rn_slowpath_v3) ;  /* 0x0000001400d87944 */ /* 0x020fea0003c00000 */
.L_x_104:
[----:B------:R-:W-:Y:S05]  /*2f20*/  BSYNC.RECONVERGENT B2 ;  /* 0x0000000000027941 */ /* 0x000fea0003800200 */
.L_x_103:
[----:B------:R2:W3:Y:S01]  /*2f30*/  F2F.F32.F64 R3, R16 ;  /* 0x0000001000037310 */ /* 0x0004e20000301000 */
[----:B------:R-:W-:Y:S05]  /*2f40*/  BRA `(.L_x_105) ;  /* 0x0000000000847947 */ /* 0x000fea0003800000 */
.L_x_102:
[----:B------:R-:W-:Y:S01]  /*2f50*/  IMAD.MOV.U32 R12, RZ, RZ, 0x3bbb989d ;  /* 0x3bbb989dff0c7424 */ /* 0x000fe200078e00ff */
[----:B------:R-:W-:Y:S01]  /*2f60*/  BSSY.RECONVERGENT B2, `(.L_x_106) ;  /* 0x000001e000027945 */ /* 0x000fe20003800200 */
[----:B------:R-:W-:Y:S02]  /*2f70*/  IMAD.MOV.U32 R14, RZ, RZ, 0x437c0000 ;  /* 0x437c0000ff0e7424 */ /* 0x000fe400078e00ff */
[----:B------:R-:W-:Y:S01]  /*2f80*/  FFMA.SAT R11, R3, R12, 0.5 ;  /* 0x3f000000030b7423 */ /* 0x000fe2000000200c */
[----:B------:R-:W-:-:S03]  /*2f90*/  IMAD.MOV.U32 R16, RZ, RZ, 0x1 ;  /* 0x00000001ff107424 */ /* 0x000fc600078e00ff */
[----:B------:R-:W-:-:S04]  /*2fa0*/  FFMA.RM R11, R11, R14, 12582913 ;  /* 0x4b4000010b0b7423 */ /* 0x000fc8000000400e */
[C---:B------:R-:W-:Y:S01]  /*2fb0*/  FADD R12, R11.reuse, -12583039 ;  /* 0xcb40007f0b0c7421 */ /* 0x040fe20000000000 */
[----:B------:R-:W-:-:S03]  /*2fc0*/  SHF.L.U32 R11, R11, 0x17, RZ ;  /* 0x000000170b0b7819 */ /* 0x000fc600000006ff */
[----:B------:R-:W-:-:S04]  /*2fd0*/  FFMA R12, R3, 1.4426950216293334961, -R12 ;  /* 0x3fb8aa3b030c7823 */ /* 0x000fc8000000080c */
[----:B------:R-:W-:-:S04]  /*2fe0*/  FFMA R3, R3, 1.925963033500011079e-08, R12 ;  /* 0x32a5706003037823 */ /* 0x000fc8000000000c */
[----:B------:R-:W0:Y:S02]  /*2ff0*/  MUFU.EX2 R12, R3 ;  /* 0x00000003000c7308 */ /* 0x000e240000000800 */
[----:B0-----:R-:W-:-:S06]  /*3000*/  FMUL R12, R11, R12 ;  /* 0x0000000c0b0c7220 */ /* 0x001fcc0000400000 */
[----:B------:R-:W0:Y:S02]  /*3010*/  F2F.F64.F32 R12, R12 ;  /* 0x0000000c000c7310 */ /* 0x000e240000201800 */
[----:B0-----:R-:W-:Y:S01]  /*3020*/  DADD R14, R12, 1 ;  /* 0x3ff000000c0e7429 */ /* 0x001fe20000000000 */
[----:B------:R-:W-:-:S05]  /*3030*/  FSETP.GEU.AND P2, PT, |R13|, 6.5827683646048100446e-37, PT ;  /* 0x036000000d00780b */ /* 0x000fca0003f4e200 */
[----:B------:R-:W0:Y:S02]  /*3040*/  MUFU.RCP64H R17, R15 ;  /* 0x0000000f00117308 */ /* 0x000e240000001800 */
[----:B0-----:R-:W-:-:S08]  /*3050*/  DFMA R18, -R14, R16, 1 ;  /* 0x3ff000000e12742b */ /* 0x001fd00000000110 */
[----:B------:R-:W-:-:S08]  /*3060*/  DFMA R18, R18, R18, R18 ;  /* 0x000000121212722b */ /* 0x000fd00000000012 */
[----:B------:R-:W-:-:S08]  /*3070*/  DFMA R18, R16, R18, R16 ;  /* 0x000000121012722b */ /* 0x000fd00000000010 */
[----:B-----5:R-:W-:-:S08]  /*3080*/  DFMA R20, -R14, R18, 1 ;  /* 0x3ff000000e14742b */ /* 0x020fd00000000112 */
        /* <DEDUP_REMOVED lines=10> */
[----:B------:R-:W-:Y:S05]  /*3130*/  CALL.REL.NOINC `($__internal_4_$__cuda_sm20_div_rn_f64_full) ;  /* 0x0000001400f07944 */ /* 0x000fea0003c00000 */
.L_x_107:
[----:B------:R-:W-:Y:S05]  /*3140*/  BSYNC.RECONVERGENT B2 ;  /* 0x0000000000027941 */ /* 0x000fea0003800200 */
.L_x_106:
[----:B------:R0:W1:Y:S02]  /*3150*/  F2F.F32.F64 R3, R16 ;  /* 0x0000001000037310 */ /* 0x0000640000301000 */
.L_x_105:
[----:B------:R-:W-:Y:S05]  /*3160*/  BSYNC.RECONVERGENT B1 ;  /* 0x0000000000017941 */ /* 0x000fea0003800200 */
.L_x_101:
[----:B------:R-:W-:Y:S05]  /*3170*/  BRA `(.L_x_98) ;  /* 0x0000001400287947 */ /* 0x000fea0003800000 */
.L_x_212:
[----:B------:R-:W0:Y:S01]  /*3180*/  F2F.F64.F32 R12, R3 ;  /* 0x00000003000c7310 */ /* 0x000e220000201800 */
[----:B------:R-:W-:Y:S01]  /*3190*/  IMAD.MOV.U32 R11, RZ, RZ, RZ ;  /* 0x000000ffff0b7224 */ /* 0x000fe200078e00ff */
[----:B0-----:R-:W-:Y:S01]  /*31a0*/  DSETP.MAX.AND P0, P2, RZ, R12, PT ;  /* 0x0000000cff00722a */ /* 0x001fe20003a0f000 */
[----:B------:R-:W-:-:S05]  /*31b0*/  IMAD.MOV.U32 R14, RZ, RZ, R13 ;  /* 0x000000ffff0e7224 */ /* 0x000fca00078e000d */
[C---:B------:R-:W-:Y:S02]  /*31c0*/  FSEL R15, R11.reuse, R14, P0 ;  /* 0x0000000e0b0f7208 */ /* 0x040fe40000000000 */
[----:B------:R-:W-:-:S06]  /*31d0*/  SEL R12, R11, R12, P0 ;  /* 0x0000000c0b0c7207 */ /* 0x000fcc0000000000 */
[----:B------:R-:W-:-:S04]  /*31e0*/  @P2 LOP3.LUT R15, R14, 0x80000, RZ, 0xfc, !PT ;  /* 0x000800000e0f2812 */ /* 0x000fc800078efcff */
[----:B------:R-:W-:-:S04]  /*31f0*/  MOV R13, R15 ;  /* 0x0000000f000d7202 */ /* 0x000fc80000000f00 */
[----:B------:R0:W1:Y:S01]  /*3200*/  F2F.F32.F64 R3, R12 ;  /* 0x0000000c00037310 */ /* 0x0000620000301000 */
[----:B------:R-:W-:Y:S05]  /*3210*/  BRA `(.L_x_98) ;  /* 0x0000001400007947 */ /* 0x000fea0003800000 */
.L_x_95:
[----:B------:R-:W-:-:S13]  /*3220*/  ISETP.GT.AND P0, PT, R12, 0xd, PT ;  /* 0x0000000d0c00780c */ /* 0x000fda0003f04270 */
[----:B------:R-:W-:Y:S05]  /*3230*/  @P0 BRA `(.L_x_108) ;  /* 0x0000000800780947 */ /* 0x000fea0003800000 */
[----:B------:R-:W-:-:S13]  /*3240*/  ISETP.GT.AND P0, PT, R12, 0xb, PT ;  /* 0x0000000b0c00780c */ /* 0x000fda0003f04270 */
[----:B------:R-:W-:Y:S05]  /*3250*/  @P0 BRA `(.L_x_109) ;  /* 0x0000000400f40947 */ /* 0x000fea0003800000 */
[----:B------:R-:W-:-:S05]  /*3260*/  VIADD R12, R12, 0xfffffff6 ;  /* 0xfffffff60c0c7836 */ /* 0x000fca0000000000 */
[----:B------:R-:W-:-:S05]  /*3270*/  VIMNMX.U32 R12, PT, PT, R12, 0x2, PT ;  /* 0x000000020c0c7848 */ /* 0x000fca0003fe0000 */
[----:B------:R-:W-:-:S04]  /*3280*/  IMAD.SHL.U32 R14, R12, 0x4, RZ ;  /* 0x000000040c0e7824 */ /* 0x000fc800078e00ff */
[----:B------:R-:W0:Y:S02]  /*3290*/  LDC R12, c[0x2][R14+0x28] ;  /* 0x00800a000e0c7b82 */ /* 0x000e240000000800 */
[----:B0-----:R-:W-:-:S04]  /*32a0*/  SHF.R.S32.HI R13, RZ, 0x1f, R12 ;  /* 0x0000001fff0d7819 */ /* 0x001fc8000001140c */
.L_x_215:
[----:B------:R-:W-:Y:S05]  /*32b0*/  BRX R12 -0x32c0                                                     (*"BRANCH_TARGETS .L_x_216,.L_x_217,.L_x_99"*) ;  /* 0xffffffcc0c507949 */ /* 0x000fea000383ffff */
.L_x_217:
[----:B------:R-:W0:Y:S01]  /*32c0*/  F2F.F64.F32 R12, R3 ;  /* 0x00000003000c7310 */ /* 0x000e220000201800 */
[----:B------:R-:W-:Y:S01]  /*32d0*/  UMOV UR4, 0xa0b5ed8d ;  /* 0xa0b5ed8d00047882 */ /* 0x000fe20000000000 */
[----:B------:R-:W-:Y:S01]  /*32e0*/  UMOV UR5, 0x3eb0c6f7 ;  /* 0x3eb0c6f700057882 */ /* 0x000fe20000000000 */
[----:B------:R-:W-:Y:S01]  /*32f0*/  MOV R14, 0x1 ;  /* 0x00000001000e7802 */ /* 0x000fe20000000f00 */
[----:B------:R-:W-:Y:S04]  /*3300*/  BSSY.RECONVERGENT B1, `(.L_x_110) ;  /* 0x0000016000017945 */ /* 0x000fe80003800200 */
[----:B-----5:R-:W1:Y:S01]  /*3310*/  F2F.F64.F32 R20, R20 ;  /* 0x0000001400147310 */ /* 0x020e620000201800 */
        /* <DEDUP_REMOVED lines=15> */
[----:B------:R-:W-:Y:S01]  /*3410*/  MOV R26, 0x3440 ;  /* 0x00003440001a7802 */ /* 0x000fe20000000f00 */
[----:B------:R-:W-:-:S07]  /*3420*/  IMAD.MOV.U32 R15, RZ, RZ, R13 ;  /* 0x000000ffff0f7224 */ /* 0x000fce00078e000d */
[----:B------:R-:W-:Y:S05]  /*3430*/  CALL.REL.NOINC `($__internal_4_$__cuda_sm20_div_rn_f64_full) ;  /* 0x0000001400307944 */ /* 0x000fea0003c00000 */
[----:B------:R-:W-:Y:S01]  /*3440*/  MOV R14, R16 ;  /* 0x00000010000e7202 */ /* 0x000fe20000000f00 */
[----:B------:R-:W-:-:S07]  /*3450*/  IMAD.MOV.U32 R15, RZ, RZ, R17 ;  /* 0x000000ffff0f7224 */ /* 0x000fce00078e0011 */
.L_x_111:
[----:B------:R-:W-:Y:S05]  /*3460*/  BSYNC.RECONVERGENT B1 ;  /* 0x0000000000017941 */ /* 0x000fea0003800200 */
.L_x_110:
[----:B------:R2:W3:Y:S01]  /*3470*/  F2F.F32.F64 R3, R14 ;  /* 0x0000000e00037310 */ /* 0x0004e20000301000 */
[----:B------:R-:W-:Y:S05]  /*3480*/  BRA `(.L_x_98) ;  /* 0x0000001000647947 */ /* 0x000fea0003800000 */
.L_x_216:
[----:B------:R-:W0:Y:S01]  /*3490*/  F2F.F64.F32 R14, R3 ;  /* 0x00000003000e7310 */ /* 0x000e220000201800 */
[----:B------:R-:W-:Y:S01]  /*34a0*/  UMOV UR4, 0xa0b5ed8d ;  /* 0xa0b5ed8d00047882 */ /* 0x000fe20000000000 */
[----:B------:R-:W-:Y:S02]  /*34b0*/  UMOV UR5, 0x3eb0c6f7 ;  /* 0x3eb0c6f700057882 */ /* 0x000fe40000000000 */
[----:B0-----:R-:W-:-:S10]  /*34c0*/  DADD R14, R14, UR4 ;  /* 0x000000040e0e7e29 */ /* 0x001fd40008000000 */
[----:B------:R-:W-:Y:S01]  /*34d0*/  ISETP.GT.AND P0, PT, R15, 0xfffff, PT ;  /* 0x000fffff0f00780c */ /* 0x000fe20003f04270 */
[--C-:B------:R-:W-:Y:S01]  /*34e0*/  IMAD.MOV.U32 R12, RZ, RZ, R14.reuse ;  /* 0x000000ffff0c7224 */ /* 0x100fe200078e000e */
[----:B------:R-:W-:Y:S01]  /*34f0*/  MOV R13, R15 ;  /* 0x0000000f000d7202 */ /* 0x000fe20000000f00 */
[----:B------:R-:W-:Y:S02]  /*3500*/  IMAD.MOV.U32 R16, RZ, RZ, R15 ;  /* 0x000000ffff107224 */ /* 0x000fe400078e000f */
[----:B------:R-:W-:-:S08]  /*3510*/  IMAD.MOV.U32 R24, RZ, RZ, R14 ;  /* 0x000000ffff187224 */ /* 0x000fd000078e000e */
[----:B------:R-:W-:-:S10]  /*3520*/  @!P0 DMUL R12, R12, 1.80143985094819840000e+16 ;  /* 0x435000000c0c8828 */ /* 0x000fd40000000000 */
[----:B------:R-:W-:Y:S02]  /*3530*/  @!P0 IMAD.MOV.U32 R16, RZ, RZ, R13 ;  /* 0x000000ffff108224 */ /* 0x000fe400078e000d */
[----:B------:R-:W-:-:S03]  /*3540*/  @!P0 IMAD.MOV.U32 R24, RZ, RZ, R12 ;  /* 0x000000ffff188224 */ /* 0x000fc600078e000c */
[----:B------:R-:W-:-:S04]  /*3550*/  IADD3 R11, PT, PT, R16, -0x1, RZ ;  /* 0xffffffff100b7810 */ /* 0x000fc80007ffe0ff */
[----:B------:R-:W-:Y:S01]  /*3560*/  ISETP.GT.U32.AND P2, PT, R11, 0x7feffffe, PT ;  /* 0x7feffffe0b00780c */ /* 0x000fe20003f44070 */
[----:B------:R-:W-:Y:S01]  /*3570*/  IMAD.MOV.U32 R11, RZ, RZ, -0x3ff ;  /* 0xfffffc01ff0b7424 */ /* 0x000fe200078e00ff */
[----:B------:R-:W-:-:S11]  /*3580*/  @!P0 MOV R11, 0xfffffbcb ;  /* 0xfffffbcb000b8802 */ /* 0x000fd60000000f00 */
[----:B------:R-:W-:Y:S05]  /*3590*/  @P2 BRA `(.L_x_112) ;  /* 0x0000000400042947 */ /* 0x000fea0003800000 */
[C---:B------:R-:W-:Y:S01]  /*35a0*/  LOP3.LUT R3, R16.reuse, 0xfffff, RZ, 0xc0, !PT ;  /* 0x000fffff10037812 */ /* 0x040fe200078ec0ff */
[----:B------:R-:W-:Y:S01]  /*35b0*/  IMAD.MOV.U32 R12, RZ, RZ, RZ ;  /* 0x000000ffff0c7224 */ /* 0x000fe200078e00ff */
[----:B------:R-:W-:Y:S01]  /*35c0*/  MOV R15, 0x3ed0ee25 ;  /* 0x3ed0ee25000f7802 */ /* 0x000fe20000000f00 */
[----:B------:R-:W-:Y:S01]  /*35d0*/  IMAD.MOV.U32 R14, RZ, RZ, -0x748574fc ;  /* 0x8b7a8b04ff0e7424 */ /* 0x000fe200078e00ff */
[----:B------:R-:W-:Y:S01]  /*35e0*/  LOP3.LUT R25, R3, 0x3ff00000, RZ, 0xfc, !PT ;  /* 0x3ff0000003197812 */ /* 0x000fe200078efcff */
[----:B------:R-:W-:Y:S01]  /*35f0*/  UMOV UR4, 0x3ae80f1e ;  /* 0x3ae80f1e00047882 */ /* 0x000fe20000000000 */
[----:B------:R-:W-:Y:S01]  /*3600*/  UMOV UR5, 0x3eb1380b ;  /* 0x3eb1380b00057882 */ /* 0x000fe20000000000 */
[----:B------:R-:W-:Y:S01]  /*3610*/  LEA.HI R11, R16, R11, RZ, 0xc ;  /* 0x0000000b100b7211 */ /* 0x000fe200078f60ff */
[----:B------:R-:W-:Y:S01]  /*3620*/  UMOV UR6, 0x80000000 ;  /* 0x8000000000067882 */ /* 0x000fe20000000000 */
[----:B------:R-:W-:Y:S01]  /*3630*/  ISETP.GE.U32.AND P0, PT, R25, 0x3ff6a09f, PT ;  /* 0x3ff6a09f1900780c */ /* 0x000fe20003f06070 */
[----:B------:R-:W-:-:S12]  /*3640*/  UMOV UR7, 0x43300000 ;  /* 0x4330000000077882 */ /* 0x000fd80000000000 */
[----:B------:R-:W-:Y:S02]  /*3650*/  @P0 VIADD R3, R25, 0xfff00000 ;  /* 0xfff0000019030836 */ /* 0x000fe40000000000 */
[----:B------:R-:W-:-:S03]  /*3660*/  @P0 VIADD R11, R11, 0x1 ;  /* 0x000000010b0b0836 */ /* 0x000fc60000000000 */
[----:B------:R-:W-:-:S06]  /*3670*/  @P0 MOV R25, R3 ;  /* 0x0000000300190202 */ /* 0x000fcc0000000f00 */
[C---:B------:R-:W-:Y:S02]  /*3680*/  DADD R18, R24.reuse, 1 ;  /* 0x3ff0000018127429 */ /* 0x040fe40000000000 */
[----:B------:R-:W-:-:S04]  /*3690*/  DADD R24, R24, -1 ;  /* 0xbff0000018187429 */ /* 0x000fc80000000000 */
[----:B------:R-:W0:Y:S02]  /*36a0*/  MUFU.RCP64H R13, R19 ;  /* 0x00000013000d7308 */ /* 0x000e240000001800 */
[----:B0-----:R-:W-:Y:S01]  /*36b0*/  DFMA R22, -R18, R12, 1 ;  /* 0x3ff000001216742b */ /* 0x001fe2000000010c */
[----:B------:R-:W-:Y:S01]  /*36c0*/  LOP3.LUT R18, R11, 0x80000000, RZ, 0x3c, !PT ;  /* 0x800000000b127812 */ /* 0x000fe200078e3cff */
[----:B------:R-:W-:-:S06]  /*36d0*/  IMAD.MOV.U32 R19, RZ, RZ, 0x43300000 ;  /* 0x43300000ff137424 */ /* 0x000fcc00078e00ff */
[----:B------:R-:W-:Y:S02]  /*36e0*/  DFMA R22, R22, R22, R22 ;  /* 0x000000161616722b */ /* 0x000fe40000000016 */
[----:B------:R-:W-:Y:S01]  /*36f0*/  DADD R18, R18, -UR6 ;  /* 0x8000000612127e29 */ /* 0x000fe20008000000 */
[----:B------:R-:W-:Y:S01]  /*3700*/  UMOV UR6, 0xfefa39ef ;  /* 0xfefa39ef00067882 */ /* 0x000fe20000000000 */
[----:B------:R-:W-:-:S04]  /*3710*/  UMOV UR7, 0x3fe62e42 ;  /* 0x3fe62e4200077882 */ /* 0x000fc80000000000 */
[----:B------:R-:W-:-:S08]  /*3720*/  DFMA R22, R12, R22, R12 ;  /* 0x000000160c16722b */ /* 0x000fd0000000000c */
[----:B-----5:R-:W-:-:S08]  /*3730*/  DMUL R20, R24, R22 ;  /* 0x0000001618147228 */ /* 0x020fd00000000000 */
[----:B------:R-:W-:-:S08]  /*3740*/  DFMA R20, R24, R22, R20 ;  /* 0x000000161814722b */ /* 0x000fd00000000014 */
[----:B------:R-:W-:Y:S02]  /*3750*/  DMUL R12, R20, R20 ;  /* 0x00000014140c7228 */ /* 0x000fe40000000000 */
[----:B------:R-:W-:-:S06]  /*3760*/  DADD R16, R24, -R20 ;  /* 0x0000000018107229 */ /* 0x000fcc0000000814 */
[----:B------:R-:W-:Y:S01]  /*3770*/  DFMA R14, R12, UR4, R14 ;  /* 0x000000040c0e7c2b */ /* 0x000fe2000800000e */
[----:B------:R-:W-:Y:S01]  /*3780*/  UMOV UR4, 0x9f02676f ;  /* 0x9f02676f00047882 */ /* 0x000fe20000000000 */
[----:B------:R-:W-:Y:S01]  /*3790*/  UMOV UR5, 0x3ef3b266 ;  /* 0x3ef3b26600057882 */ /* 0x000fe20000000000 */
[----:B------:R-:W-:-:S05]  /*37a0*/  DADD R16, R16, R16 ;  /* 0x0000000010107229 */ /* 0x000fca0000000010 */
[----:B------:R-:W-:Y:S01]  /*37b0*/  DFMA R14, R12, R14, UR4 ;  /* 0x000000040c0e7e2b */ /* 0x000fe2000800000e */
[----:B------:R-:W-:Y:S01]  /*37c0*/  UMOV UR4, 0xa9ab0956 ;  /* 0xa9ab095600047882 */ /* 0x000fe20000000000 */
[----:B------:R-:W-:Y:S01]  /*37d0*/  UMOV UR5, 0x3f1745cb ;  /* 0x3f1745cb00057882 */ /* 0x000fe20000000000 */
[----:B------:R-:W-:Y:S02]  /*37e0*/  DFMA R24, R24, -R20, R16 ;  /* 0x800000141818722b */ /* 0x000fe40000000010 */
        /* <DEDUP_REMOVED lines=26> */
[----:B------:R0:W1:Y:S01]  /*3990*/  F2F.F32.F64 R3, R14 ;  /* 0x0000000e00037310 */ /* 0x0000620000301000 */
[----:B------:R-:W-:Y:S05]  /*39a0*/  BRA `(.L_x_98) ;  /* 0x0000000c001c7947 */ /* 0x000fea0003800000 */
.L_x_112:
[----:B------:R-:W-:Y:S01]  /*39b0*/  MOV R14, 0x0 ;  /* 0x00000000000e7802 */ /* 0x000fe20000000f00 */
[----:B------:R-:W-:Y:S01]  /*39c0*/  IMAD.MOV.U32 R15, RZ, RZ, 0x7ff00000 ;  /* 0x7ff00000ff0f7424 */ /* 0x000fe200078e00ff */
[----:B------:R-:W-:-:S05]  /*39d0*/  LOP3.LUT P0, RZ, R13, 0x7fffffff, RZ, 0xc0, !PT ;  /* 0x7fffffff0dff7812 */ /* 0x000fca000780c0ff */
[----:B------:R-:W-:-:S10]  /*39e0*/  DFMA R14, R12, R14, +INF ;  /* 0x7ff000000c0e742b */ /* 0x000fd4000000000e */
[----:B------:R-:W-:Y:S02]  /*39f0*/  FSEL R12, R14, RZ, P0 ;  /* 0x000000ff0e0c7208 */ /* 0x000fe40000000000 */
[----:B------:R-:W-:-:S04]  /*3a00*/  FSEL R13, R15, -QNAN , P0 ;  /* 0xfff000000f0d7808 */ /* 0x000fc80000000000 */
[----:B------:R4:W0:Y:S01]  /*3a10*/  F2F.F32.F64 R3, R12 ;  /* 0x0000000c00037310 */ /* 0x0008220000301000 */
[----:B------:R-:W-:Y:S05]  /*3a20*/  BRA `(.L_x_98) ;  /* 0x0000000800fc7947 */ /* 0x000fea0003800000 */
.L_x_109:
[----:B------:R-:W-:-:S05]  /*3a30*/  IMAD.MOV.U32 R13, RZ, RZ, -0xc ;  /* 0xfffffff4ff0d7424 */ /* 0x000fca00078e00ff */
[----:B------:R-:W-:-:S04]  /*3a40*/  VIADDMNMX.U32 R12, R12, R13, 0x2, PT ;  /* 0x000000020c0c7446 */ /* 0x000fc8000380000d */
[----:B------:R-:W-:-:S04]  /*3a50*/  SHF.L.U32 R14, R12, 0x2, RZ ;  /* 0x000000020c0e7819 */ /* 0x000fc800000006ff */
[----:B------:R-:W0:Y:S02]  /*3a60*/  LDC R12, c[0x2][R14+0x34] ;  /* 0x00800d000e0c7b82 */ /* 0x000e240000000800 */
[----:B0-----:R-:W-:-:S04]  /*3a70*/  SHF.R.S32.HI R13, RZ, 0x1f, R12 ;  /* 0x0000001fff0d7819 */ /* 0x001fc8000001140c */
.L_x_219:
[----:B------:R-:W-:Y:S05]  /*3a80*/  BRX R12 -0x3a90                                                     (*"BRANCH_TARGETS .L_x_220,.L_x_221,.L_x_99"*) ;  /* 0xffffffc40c5c7949 */ /* 0x000fea000383ffff */
.L_x_221:
[----:B------:R-:W-:Y:S01]  /*3a90*/  VIADD R11, R3, 0x1800000 ;  /* 0x01800000030b7836 */ /* 0x000fe20000000000 */
[----:B------:R-:W-:Y:S04]  /*3aa0*/  BSSY.RECONVERGENT B1, `(.L_x_113) ;  /* 0x000000b000017945 */ /* 0x000fe80003800200 */
[----:B------:R-:W-:-:S04]  /*3ab0*/  LOP3.LUT R11, R11, 0x7f800000, RZ, 0xc0, !PT ;  /* 0x7f8000000b0b7812 */ /* 0x000fc800078ec0ff */
[----:B------:R-:W-:-:S13]  /*3ac0*/  ISETP.GT.U32.AND P0, PT, R11, 0x1ffffff, PT ;  /* 0x01ffffff0b00780c */ /* 0x000fda0003f04070 */
[----:B------:R-:W-:Y:S05]  /*3ad0*/  @P0 BRA `(.L_x_114) ;  /* 0x00000000000c0947 */ /* 0x000fea0003800000 */
[----:B------:R-:W-:-:S07]  /*3ae0*/  MOV R12, 0x3b00 ;  /* 0x00003b00000c7802 */ /* 0x000fce0000000f00 */
[----:B-----5:R-:W-:Y:S05]  /*3af0*/  CALL.REL.NOINC `($__internal_5_$__cuda_sm20_rcp_rn_f32_slowpath) ;  /* 0x0000001000f07944 */ /* 0x020fea0003c00000 */
[----:B------:R-:W-:Y:S05]  /*3b00*/  BRA `(.L_x_115) ;  /* 0x0000000000107947 */ /* 0x000fea0003800000 */
.L_x_114:
[----:B------:R-:W0:Y:S02]  /*3b10*/  MUFU.RCP R12, R3 ;  /* 0x00000003000c7308 */ /* 0x000e240000001000 */
[----:B0-----:R-:W-:-:S04]  /*3b20*/  FFMA R11, R3, R12, -1 ;  /* 0xbf800000030b7423 */ /* 0x001fc8000000000c */
[----:B------:R-:W-:-:S04]  /*3b30*/  FADD.FTZ R11, -R11, -RZ ;  /* 0x800000ff0b0b7221 */ /* 0x000fc80000010100 */
[----:B------:R-:W-:-:S07]  /*3b40*/  FFMA R3, R12, R11, R12 ;  /* 0x0000000b0c037223 */ /* 0x000fce000000000c */
.L_x_115:
[----:B------:R-:W-:Y:S05]  /*3b50*/  BSYNC.RECONVERGENT B1 ;  /* 0x0000000000017941 */ /* 0x000fea0003800200 */
.L_x_113:
[----:B------:R-:W-:Y:S05]  /*3b60*/  BRA `(.L_x_98) ;  /* 0x0000000800ac7947 */ /* 0x000fea0003800000 */
.L_x_220:
[----:B------:R-:W-:Y:S02]  /*3b70*/  HFMA2 R11, -RZ, RZ, 3.7421875, 0 ;  /* 0x437c0000ff0b7431 */ /* 0x000fe400000001ff */
[----:B------:R-:W-:-:S04]  /*3b80*/  IMAD.MOV.U32 R12, RZ, RZ, 0x3bbb989d ;  /* 0x3bbb989dff0c7424 */ /* 0x000fc800078e00ff */
[----:B------:R-:W-:-:S04]  /*3b90*/  FFMA.SAT R12, R3, R12, 0.5 ;  /* 0x3f000000030c7423 */ /* 0x000fc8000000200c */
[----:B------:R-:W-:-:S04]  /*3ba0*/  FFMA.RM R11, R12, R11, 12582913 ;  /* 0x4b4000010c0b7423 */ /* 0x000fc8000000400b */
[----:B------:R-:W-:-:S04]  /*3bb0*/  FADD R12, R11, -12583039 ;  /* 0xcb40007f0b0c7421 */ /* 0x000fc80000000000 */
[----:B------:R-:W-:-:S04]  /*3bc0*/  FFMA R12, R3, 1.4426950216293334961, -R12 ;  /* 0x3fb8aa3b030c7823 */ /* 0x000fc8000000080c */
[----:B------:R-:W-:Y:S01]  /*3bd0*/  FFMA R12, R3, 1.925963033500011079e-08, R12 ;  /* 0x32a57060030c7823 */ /* 0x000fe2000000000c */
[----:B------:R-:W-:-:S05]  /*3be0*/  IMAD.SHL.U32 R3, R11, 0x800000, RZ ;  /* 0x008000000b037824 */ /* 0x000fca00078e00ff */
[----:B------:R-:W0:Y:S02]  /*3bf0*/  MUFU.EX2 R12, R12 ;  /* 0x0000000c000c7308 */ /* 0x000e240000000800 */
[----:B0-----:R-:W-:Y:S01]  /*3c00*/  FMUL R3, R3, R12 ;  /* 0x0000000c03037220 */ /* 0x001fe20000400000 */
[----:B------:R-:W-:Y:S06]  /*3c10*/  BRA `(.L_x_98) ;  /* 0x0000000800807947 */ /* 0x000fec0003800000 */
.L_x_108:
[----:B------:R-:W-:-:S13]  /*3c20*/  ISETP.GT.AND P0, PT, R12, 0xf, PT ;  /* 0x0000000f0c00780c */ /* 0x000fda0003f04270 */
[----:B------:R-:W-:Y:S05]  /*3c30*/  @P0 BRA `(.L_x_116) ;  /* 0x00000000009c0947 */ /* 0x000fea0003800000 */
[----:B------:R-:W-:-:S05]  /*3c40*/  IMAD.MOV.U32 R13, RZ, RZ, -0xe ;  /* 0xfffffff2ff0d7424 */ /* 0x000fca00078e00ff */
[----:B------:R-:W-:-:S04]  /*3c50*/  VIADDMNMX.U32 R12, R12, R13, 0x2, PT ;  /* 0x000000020c0c7446 */ /* 0x000fc8000380000d */
[----:B------:R-:W-:-:S04]  /*3c60*/  SHF.L.U32 R14, R12, 0x2, RZ ;  /* 0x000000020c0e7819 */ /* 0x000fc800000006ff */
[----:B------:R-:W0:Y:S02]  /*3c70*/  LDC R12, c[0x2][R14+0x40] ;  /* 0x008010000e0c7b82 */ /* 0x000e240000000800 */
[----:B0-----:R-:W-:-:S04]  /*3c80*/  SHF.R.S32.HI R13, RZ, 0x1f, R12 ;  /* 0x0000001fff0d7819 */ /* 0x001fc8000001140c */
.L_x_223:
[----:B------:R-:W-:Y:S05]  /*3c90*/  BRX R12 -0x3ca0                                                     (*"BRANCH_TARGETS .L_x_224,.L_x_225,.L_x_99"*) ;  /* 0xffffffc00cd87949 */ /* 0x000fea000383ffff */
.L_x_225:
        /* <DEDUP_REMOVED lines=10> */
.L_x_224:
[----:B------:R-:W-:Y:S01]  /*3d40*/  FMUL R12, R3, R3 ;  /* 0x00000003030c7220 */ /* 0x000fe20000400000 */
[----:B------:R-:W-:Y:S05]  /*3d50*/  BSSY.RECONVERGENT B1, `(.L_x_117) ;  /* 0x0000011000017945 */ /* 0x000fea0003800200 */
[----:B------:R-:W0:Y:S08]  /*3d60*/  F2F.F64.F32 R12, R12 ;  /* 0x0000000c000c7310 */ /* 0x000e300000201800 */
[----:B0-----:R-:W0:Y:S01]  /*3d70*/  MUFU.RCP64H R19, R13 ;  /* 0x0000000d00137308 */ /* 0x001e220000001800 */
        /* <DEDUP_REMOVED lines=9> */
[----:B------:R-:W-:-:S03]  /*3e10*/  MOV R22, 0x3e40 ;  /* 0x00003e4000167802 */ /* 0x000fc60000000f00 */
[----:B------:R-:W-:-:S07]  /*3e20*/  VIADD R3, R3, 0xfff00000 ;  /* 0xfff0000003037836 */ /* 0x000fce0000000000 */
[----:B-----5:R-:W-:Y:S05]  /*3e30*/  CALL.REL.NOINC `($__internal_3_$__cuda_sm20_dblrcp_rn_slowpath_v3) ;  /* 0x0000000800107944 */ /* 0x020fea0003c00000 */
[----:B------:R-:W-:Y:S01]  /*3e40*/  MOV R14, R16 ;  /* 0x00000010000e7202 */ /* 0x000fe20000000f00 */
[----:B------:R-:W-:-:S07]  /*3e50*/  IMAD.MOV.U32 R15, RZ, RZ, R17 ;  /* 0x000000ffff0f7224 */ /* 0x000fce00078e0011 */
.L_x_118:
[----:B------:R-:W-:Y:S05]  /*3e60*/  BSYNC.RECONVERGENT B1 ;  /* 0x0000000000017941 */ /* 0x000fea0003800200 */
.L_x_117:
[----:B-----5:R-:W0:Y:S02]  /*3e70*/  F2F.F64.F32 R20, R20 ;  /* 0x0000001400147310 */ /* 0x020e240000201800 */
[----:B0-----:R-:W-:-:S06]  /*3e80*/  DMUL R14, R14, -R20 ;  /* 0x800000140e0e7228 */ /* 0x001fcc0000000000 */
[----:B------:R0:W1:Y:S01]  /*3e90*/  F2F.F32.F64 R3, R14 ;  /* 0x0000000e00037310 */ /* 0x0000620000301000 */
[----:B------:R-:W-:Y:S05]  /*3ea0*/  BRA `(.L_x_98) ;  /* 0x0000000400dc7947 */ /* 0x000fea0003800000 */
.L_x_116:
[----:B------:R-:W-:-:S13]  /*3eb0*/  ISETP.NE.AND P0, PT, R12, 0x10, PT ;  /* 0x000000100c00780c */ /* 0x000fda0003f05270 */
[----:B------:R-:W-:Y:S05]  /*3ec0*/  @!P0 BRA `(.L_x_119) ;  /* 0x0000000400cc8947 */ /* 0x000fea0003800000 */
[----:B------:R-:W-:Y:S01]  /*3ed0*/  ISETP.NE.AND P0, PT, R12, 0x11, PT ;  /* 0x000000110c00780c */ /* 0x000fe20003f05270 */
[----:B------:R-:W-:-:S12]  /*3ee0*/  IMAD.MOV.U32 R3, RZ, RZ, 0x3f800000 ;  /* 0x3f800000ff037424 */ /* 0x000fd800078e00ff */
[----:B------:R-:W-:Y:S05]  /*3ef0*/  @!P0 BRA `(.L_x_120) ;  /* 0x0000000000588947 */ /* 0x000fea0003800000 */
[----:B------:R-:W-:Y:S02]  /*3f00*/  ISETP.NE.AND P0, PT, R12, 0x12, PT ;  /* 0x000000120c00780c */ /* 0x000fe40003f05270 */
[----:B------:R-:W-:-:S11]  /*3f10*/  MOV R12, 0x3f800000 ;  /* 0x3f800000000c7802 */ /* 0x000fd60000000f00 */
[----:B------:R-:W-:Y:S05]  /*3f20*/  @!P0 BRA `(.L_x_121) ;  /* 0x0000000000088947 */ /* 0x000fea0003800000 */
.L_x_99:
[----:B-----5:R-:W-:Y:S01]  /*3f30*/  FADD R3, R11, R20 ;  /* 0x000000140b037221 */ /* 0x020fe20000000000 */
[----:B------:R-:W-:Y:S06]  /*3f40*/  BRA `(.L_x_98) ;  /* 0x0000000400b47947 */ /* 0x000fec0003800000 */
.L_x_121:
[C---:B------:R-:W-:Y:S01]  /*3f50*/  FMUL R3, |R11|.reuse, 2.8853900432586669922 ;  /* 0x4038aa3b0b037820 */ /* 0x040fe20000400200 */
[----:B------:R-:W-:Y:S02]  /*3f60*/  IMAD.MOV.U32 R14, RZ, RZ, 0x3c80f082 ;  /* 0x3c80f082ff0e7424 */ /* 0x000fe400078e00ff */
[C---:B------:R-:W-:Y:S01]  /*3f70*/  FMUL R15, R11.reuse, R11 ;  /* 0x0000000b0b0f7220 */ /* 0x040fe20000400000 */
[C---:B------:R-:W-:Y:S02]  /*3f80*/  FSETP.GE.AND P0, PT, |R11|.reuse, 9.010913848876953125, PT ;  /* 0x41102cb40b00780b */ /* 0x040fe40003f06200 */
[----:B------:R-:W-:Y:S01]  /*3f90*/  FSETP.GE.AND P2, PT, |R11|, 0.60000002384185791016, PT ;  /* 0x3f19999a0b00780b */ /* 0x000fe20003f46200 */
[----:B------:R-:W0:Y:S01]  /*3fa0*/  MUFU.EX2 R3, R3 ;  /* 0x0000000300037308 */ /* 0x000e220000000800 */
[----:B------:R-:W-:-:S04]  /*3fb0*/  FFMA R14, R15, R14, -0.052303962409496307373 ;  /* 0xbd563cae0f0e7423 */ /* 0x000fc8000000000e */
[----:B------:R-:W-:Y:S01]  /*3fc0*/  FFMA R16, R15, R14, 0.1331529766321182251 ;  /* 0x3e0859410f107423 */ /* 0x000fe2000000000e */
[----:B0-----:R-:W-:-:S06]  /*3fd0*/  FADD R13, R3, 1 ;  /* 0x3f800000030d7421 */ /* 0x001fcc0000000000 */
[----:B------:R-:W0:Y:S02]  /*3fe0*/  MUFU.RCP R13, R13 ;  /* 0x0000000d000d7308 */ /* 0x000e240000001000 */
[----:B0-----:R-:W-:-:S05]  /*3ff0*/  FFMA R12, R13, -2, R12 ;  /* 0xc00000000d0c7823 */ /* 0x001fca000000000c */
[----:B------:R-:W-:Y:S01]  /*4000*/  FSEL R14, R12, 1, !P0 ;  /* 0x3f8000000c0e7808 */ /* 0x000fe20004000000 */
[----:B------:R-:W-:-:S03]  /*4010*/  FFMA R12, R15, R16, -0.33332768082618713379 ;  /* 0xbeaaa9ed0f0c7423 */ /* 0x000fc60000000010 */
[----:B------:R-:W-:Y:S01]  /*4020*/  LOP3.LUT R3, R14, 0x80000000, R11, 0xb8, !PT ;  /* 0x800000000e037812 */ /* 0x000fe200078eb80b */
[----:B------:R-:W-:-:S04]  /*4030*/  FFMA R12, R15, R12, RZ ;  /* 0x0000000c0f0c7223 */ /* 0x000fc800000000ff */
[----:B------:R-:W-:Y:S01]  /*4040*/  @!P2 FFMA R3, R11, R12, R11 ;  /* 0x0000000c0b03a223 */ /* 0x000fe2000000000b */
[----:B------:R-:W-:Y:S06]  /*4050*/  BRA `(.L_x_98) ;  /* 0x0000000400707947 */ /* 0x000fec0003800000 */
.L_x_120:
[C---:B------:R-:W-:Y:S01]  /*4060*/  FMUL R12, |R11|.reuse, 16777216 ;  /* 0x4b8000000b0c7820 */ /* 0x040fe20000400200 */
[----:B------:R-:W-:Y:S01]  /*4070*/  FSETP.GEU.AND P0, PT, |R11|, 1.175494350822287508e-38, PT ;  /* 0x008000000b00780b */ /* 0x000fe20003f0e200 */
[----:B------:R-:W-:-:S03]  /*4080*/  HFMA2 R22, -RZ, RZ, 0.771484375, 0.21533203125 ;  /* 0x3a2c32e4ff167431 */ /* 0x000fc600000001ff */
[----:B------:R-:W-:-:S04]  /*4090*/  FSEL R12, R12, |R11|, !P0 ;  /* 0x4000000b0c0c7208 */ /* 0x000fc80004000000 */
[----:B------:R-:W-:-:S04]  /*40a0*/  IADD3 R13, PT, PT, R12, -0x3f3504f3, RZ ;  /* 0xc0cafb0d0c0d7810 */ /* 0x000fc80007ffe0ff */
[----:B------:R-:W-:-:S04]  /*40b0*/  LOP3.LUT R13, R13, 0xff800000, RZ, 0xc0, !PT ;  /* 0xff8000000d0d7812 */ /* 0x000fc800078ec0ff */
[----:B------:R-:W-:Y:S01]  /*40c0*/  I2FP.F32.S32 R15, R13 ;  /* 0x0000000d000f7245 */ /* 0x000fe20000201400 */
[----:B------:R-:W-:-:S04]  /*40d0*/  IMAD.IADD R12, R12, 0x1, -R13 ;  /* 0x000000010c0c7824 */ /* 0x000fc800078e0a0d */
        /* <DEDUP_REMOVED lines=22> */
[----:B------:R-:W-:Y:S01]  /*4240*/  FFMA R17, R17, R14, R16 ;  /* 0x0000000e11117223 */ /* 0x000fe20000000010 */
[----:B------:R-:W-:-:S03]  /*4250*/  IMAD.MOV.U32 R16, RZ, RZ, 0x391fcb8e ;  /* 0x391fcb8eff107424 */ /* 0x000fc600078e00ff */
[----:B------:R-:W-:-:S04]  /*4260*/  FFMA R17, R13, R22, R17 ;  /* 0x000000160d117223 */ /* 0x000fc80000000011 */
[----:B------:R-:W-:-:S04]  /*4270*/  FADD R15, R12, R17 ;  /* 0x000000110c0f7221 */ /* 0x000fc80000000000 */
[----:B-----5:R-:W-:Y:S01]  /*4280*/  FMUL R13, R20, R15 ;  /* 0x0000000f140d7220 */ /* 0x020fe20000400000 */
        /* <DEDUP_REMOVED lines=10> */
[----:B------:R-:W-:Y:S01]  /*4330*/  FADD R15, R12, R15 ;  /* 0x0000000f0c0f7221 */ /* 0x000fe20000000000 */
[----:B------:R-:W-:Y:S02]  /*4340*/  SEL R14, RZ, 0x83000000, P0 ;  /* 0x83000000ff0e7807 */ /* 0x000fe40000000000 */
[----:B------:R-:W-:Y:S01]  /*4350*/  FSETP.NEU.AND P0, PT, R20, RZ, PT ;  /* 0x000000ff1400720b */ /* 0x000fe20003f0d000 */
[----:B------:R-:W-:-:S03]  /*4360*/  FFMA R12, R15, R16, 0.0013391353422775864601 ;  /* 0x3aaf85ed0f0c7423 */ /* 0x000fc60000000010 */
[----:B------:R-:W-:Y:S01]  /*4370*/  FSETP.EQ.OR P0, PT, R11, 1, !P0 ;  /* 0x3f8000000b00780b */ /* 0x000fe20004702400 */
[----:B------:R-:W-:-:S04]  /*4380*/  FFMA R12, R15, R12, 0.0096188392490148544312 ;  /* 0x3c1d98560f0c7423 */ /* 0x000fc8000000000c */
[----:B------:R-:W-:-:S04]  /*4390*/  FFMA R12, R15, R12, 0.055503588169813156128 ;  /* 0x3d6357bb0f0c7423 */ /* 0x000fc8000000000c */
[----:B------:R-:W-:Y:S01]  /*43a0*/  FFMA R16, R15, R12, 0.24022644758224487305 ;  /* 0x3e75fdec0f107423 */ /* 0x000fe2000000000c */
[----:B------:R-:W-:-:S03]  /*43b0*/  FMUL R12, R20, 0.5 ;  /* 0x3f000000140c7820 */ /* 0x000fc60000400000 */
[----:B------:R-:W-:-:S03]  /*43c0*/  FFMA R16, R15, R16, 0.69314718246459960938 ;  /* 0x3f3172180f107423 */ /* 0x000fc60000000010 */
[----:B------:R-:W0:Y:S01]  /*43d0*/  FRND.TRUNC R12, R12 ;  /* 0x0000000c000c7307 */ /* 0x000e22000020d000 */
[----:B------:R-:W-:Y:S01]  /*43e0*/  FFMA R16, R15, R16, 1 ;  /* 0x3f8000000f107423 */ /* 0x000fe20000000010 */
[----:B------:R-:W-:Y:S01]  /*43f0*/  IADD3 R15, PT, PT, R14, 0x7f000000, RZ ;  /* 0x7f0000000e0f7810 */ /* 0x000fe20007ffe0ff */
[----:B-1----:R-:W-:-:S04]  /*4400*/  IMAD R14, R17, 0x800000, -R14 ;  /* 0x00800000110e7824 */ /* 0x002fc800078e0a0e */
[----:B------:R-:W-:-:S04]  /*4410*/  FMUL R15, R16, R15 ;  /* 0x0000000f100f7220 */ /* 0x000fc80000400000 */
[----:B------:R-:W-:Y:S01]  /*4420*/  FMUL R14, R15, R14 ;  /* 0x0000000e0f0e7220 */ /* 0x000fe20000400000 */
[----:B------:R-:W-:Y:S01]  /*4430*/  @P2 FSEL R14, RZ, +INF , !P3 ;  /* 0x7f800000ff0e2808 */ /* 0x000fe20005800000 */
[----:B0-----:R-:W-:Y:S01]  /*4440*/  FADD R13, R12, R12 ;  /* 0x0000000c0c0d7221 */ /* 0x001fe20000000000 */
[----:B------:R-:W-:Y:S06]  /*4450*/  @P0 BRA `(.L_x_98) ;  /* 0x0000000000700947 */ /* 0x000fec0003800000 */
[----:B------:R-:W-:-:S04]  /*4460*/  FSETP.NAN.AND P0, PT, |R20|, |R20|, PT ;  /* 0x400000141400720b */ /* 0x000fc80003f08200 */
[----:B------:R-:W-:-:S13]  /*4470*/  FSETP.NUM.AND P0, PT, |R11|, |R11|, !P0 ;  /* 0x4000000b0b00720b */ /* 0x000fda0004707200 */
[----:B------:R-:W-:Y:S01]  /*4480*/  @!P0 FADD R3, R11, R20 ;  /* 0x000000140b038221 */ /* 0x000fe20000000000 */
[----:B------:R-:W-:Y:S06]  /*4490*/  @!P0 BRA `(.L_x_98) ;  /* 0x0000000000608947 */ /* 0x000fec0003800000 */
[----:B------:R-:W-:Y:S01]  /*44a0*/  FSETP.NEU.AND P0, PT, |R11|, +INF , PT ;  /* 0x7f8000000b00780b */ /* 0x000fe20003f0d200 */
[----:B------:R-:W-:-:S03]  /*44b0*/  FADD R13, R20, -R13 ;  /* 0x8000000d140d7221 */ /* 0x000fc60000000000 */
[----:B------:R-:W-:-:S04]  /*44c0*/  FSETP.NEU.AND P0, PT, R11, RZ, P0 ;  /* 0x000000ff0b00720b */ /* 0x000fc8000070d000 */
[----:B------:R-:W-:Y:S02]  /*44d0*/  FSETP.GEU.OR P2, PT, R20, RZ, P0 ;  /* 0x000000ff1400720b */ /* 0x000fe4000074e400 */
[----:B------:R-:W-:-:S07]  /*44e0*/  FSETP.NEU.AND P3, PT, |R13|, 1, !P0 ;  /* 0x3f8000000d00780b */ /* 0x000fce000476d200 */
[----:B------:R-:W-:-:S05]  /*44f0*/  @!P0 FADD R12, R11, R11 ;  /* 0x0000000b0b0c8221 */ /* 0x000fca0000000000 */
[----:B------:R-:W-:-:S04]  /*4500*/  @!P2 LOP3.LUT R12, R12, 0x7f800000, RZ, 0x3c, !PT ;  /* 0x7f8000000c0ca812 */ /* 0x000fc800078e3cff */
[----:B------:R-:W-:-:S04]  /*4510*/  @P3 LOP3.LUT R12, R12, 0x7fffffff, RZ, 0xc0, !PT ;  /* 0x7fffffff0c0c3812 */ /* 0x000fc800078ec0ff */
[----:B------:R-:W-:Y:S01]  /*4520*/  @!P0 MOV R3, R12 ;  /* 0x0000000c00038202 */ /* 0x000fe20000000f00 */
[----:B------:R-:W-:Y:S06]  /*4530*/  @!P0 BRA `(.L_x_98) ;  /* 0x0000000000388947 */ /* 0x000fec0003800000 */
[----:B------:R-:W-:Y:S02]  /*4540*/  FSETP.NEU.AND P0, PT, |R20|, +INF , PT ;  /* 0x7f8000001400780b */ /* 0x000fe40003f0d200 */
[----:B------:R-:W-:-:S13]  /*4550*/  FSETP.EQ.AND P2, PT, R11, -1, PT ;  /* 0xbf8000000b00780b */ /* 0x000fda0003f42000 */
[----:B------:R-:W-:Y:S05]  /*4560*/  @!P0 BRA P2, `(.L_x_98) ;  /* 0x00000000002c8947 */ /* 0x000fea0001000000 */
[----:B------:R-:W-:Y:S01]  /*4570*/  FSETP.GEU.AND P0, PT, R11, RZ, PT ;  /* 0x000000ff0b00720b */ /* 0x000fe20003f0e000 */
[----:B------:R-:W-:-:S12]  /*4580*/  IMAD.MOV.U32 R3, RZ, RZ, R14 ;  /* 0x000000ffff037224 */ /* 0x000fd800078e000e */
[----:B------:R-:W-:Y:S05]  /*4590*/  @P0 BRA `(.L_x_98) ;  /* 0x0000000000200947 */ /* 0x000fea0003800000 */
[----:B------:R-:W0:Y:S01]  /*45a0*/  FRND.FLOOR R3, R20 ;  /* 0x0000001400037307 */ /* 0x000e220000205000 */
[----:B------:R-:W-:Y:S02]  /*45b0*/  FSETP.NEU.AND P2, PT, |R13|, 1, PT ;  /* 0x3f8000000d00780b */ /* 0x000fe40003f4d200 */
[----:B0-----:R-:W-:Y:S02]  /*45c0*/  FSETP.NEU.AND P0, PT, R20, R3, PT ;  /* 0x000000031400720b */ /* 0x001fe40003f0d000 */
[----:B------:R-:W-:-:S04]  /*45d0*/  FSEL R3, R14, -R14, P2 ;  /* 0x8000000e0e037208 */ /* 0x000fc80001000000 */
[----:B------:R-:W-:Y:S01]  /*45e0*/  FSEL R3, R3, +QNAN , !P0 ;  /* 0x7fffffff03037808 */ /* 0x000fe20004000000 */
[----:B------:R-:W-:Y:S06]  /*45f0*/  BRA `(.L_x_98) ;  /* 0x0000000000087947 */ /* 0x000fec0003800000 */
.L_x_119:
[----:B-----5:R-:W-:-:S04]  /*4600*/  FSETP.GT.AND P0, PT, R3, R20, PT ;  /* 0x000000140300720b */ /* 0x020fc80003f04000 */
[----:B------:R-:W-:-:S09]  /*4610*/  FSEL R3, R3, R20, P0 ;  /* 0x0000001403037208 */ /* 0x000fd20000000000 */
.L_x_98:
[----:B------:R-:W-:Y:S05]  /*4620*/  BSYNC.RECONVERGENT B0 ;  /* 0x0000000000007941 */ /* 0x000fea0003800200 */
.L_x_94:
[----:B------:R-:W-:Y:S05]  /*4630*/  @P1 BRA `(.L_x_122) ;  /* 0xffffffd800e81947 */ /* 0x000fea000383ffff */
.L_x_87:
[----:B--23--:R-:W2:Y:S02]  /*4640*/  LDC.64 R4, c[0x0][0x380] ;  /* 0x0000e000ff047b82 */ /* 0x00cea40000000a00 */
[----:B--2---:R-:W-:-:S05]  /*4650*/  IMAD.WIDE R4, R0, 0x4, R4 ;  /* 0x0000000400047825 */ /* 0x004fca00078e0204 */
[----:B01----:R-:W-:Y:S01]  /*4660*/  STG.E desc[UR8][R4.64], R3 ;  /* 0x0000000304007986 */ /* 0x003fe2000c101908 */
[----:B------:R-:W-:Y:S05]  /*4670*/  EXIT ;  /* 0x000000000000794d */ /* 0x000fea0003800000 */
        .weak           $__internal_3_$__cuda_sm20_dblrcp_rn_slowpath_v3
        .type           $__internal_3_$__cuda_sm20_dblrcp_rn_slowpath_v3,@function
        .size           $__internal_3_$__cuda_sm20_dblrcp_rn_slowpath_v3,($__internal_4_$__cuda_sm20_div_rn_f64_full - $__internal_3_$__cuda_sm20_dblrcp_rn_slowpath_v3)
$__internal_3_$__cuda_sm20_dblrcp_rn_slowpath_v3:
[----:B------:R-:W-:Y:S01]  /*4680*/  DSETP.GTU.AND P0, PT, |R12|, +INF , PT ;  /* 0x7ff000000c00742a */ /* 0x000fe20003f0c200 */
[----:B------:R-:W-:-:S13]  /*4690*/  BSSY.RECONVERGENT B3, `(.L_x_123) ;  /* 0x0000024000037945 */ /* 0x000fda0003800200 */
[----:B------:R-:W-:Y:S05]  /*46a0*/  @P0 BRA `(.L_x_124) ;  /* 0x0000000000800947 */ /* 0x000fea0003800000 */
[----:B------:R-:W-:-:S04]  /*46b0*/  LOP3.LUT R14, R13, 0x7fffffff, RZ, 0xc0, !PT ;  /* 0x7fffffff0d0e7812 */ /* 0x000fc800078ec0ff */
[----:B------:R-:W-:-:S04]  /*46c0*/  IADD3 R11, PT, PT, R14, -0x1, RZ ;  /* 0xffffffff0e0b7810 */ /* 0x000fc80007ffe0ff */
[----:B------:R-:W-:-:S13]  /*46d0*/  ISETP.GE.U32.AND P0, PT, R11, 0x7fefffff, PT ;  /* 0x7fefffff0b00780c */ /* 0x000fda0003f06070 */
[----:B------:R-:W-:Y:S01]  /*46e0*/  @P0 LOP3.LUT R17, R13, 0x7ff00000, RZ, 0x3c, !PT ;  /* 0x7ff000000d110812 */ /* 0x000fe200078e3cff */
[----:B------:R-:W-:Y:S01]  /*46f0*/  @P0 IMAD.MOV.U32 R16, RZ, RZ, RZ ;  /* 0x000000ffff100224 */ /* 0x000fe200078e00ff */
[----:B------:R-:W-:Y:S06]  /*4700*/  @P0 BRA `(.L_x_125) ;  /* 0x0000000000700947 */ /* 0x000fec0003800000 */
[----:B------:R-:W-:-:S13]  /*4710*/  ISETP.GE.U32.AND P0, PT, R14, 0x1000001, PT ;  /* 0x010000010e00780c */ /* 0x000fda0003f06070 */
[----:B------:R-:W-:Y:S05]  /*4720*/  @!P0 BRA `(.L_x_126) ;  /* 0x0000000000388947 */ /* 0x000fea0003800000 */
[----:B------:R-:W-:Y:S01]  /*4730*/  IADD3 R15, PT, PT, R13, -0x3fe00000, RZ ;  /* 0xc02000000d0f7810 */ /* 0x000fe20007ffe0ff */
[----:B------:R-:W-:Y:S01]  /*4740*/  IMAD.MOV.U32 R14, RZ, RZ, R12 ;  /* 0x000000ffff0e7224 */ /* 0x000fe200078e000c */
[----:B------:R-:W-:Y:S02]  /*4750*/  MOV R16, R3 ;  /* 0x0000000300107202 */ /* 0x000fe40000000f00 */
[----:B------:R-:W0:Y:S04]  /*4760*/  MUFU.RCP64H R17, R15 ;  /* 0x0000000f00117308 */ /* 0x000e280000001800 */
        /* <DEDUP_REMOVED lines=10> */
.L_x_126:
        /* <DEDUP_REMOVED lines=10> */
.L_x_124:
[----:B------:R-:W-:Y:S02]  /*48b0*/  LOP3.LUT R17, R13, 0x80000, RZ, 0xfc, !PT ;  /* 0x000800000d117812 */ /* 0x000fe400078efcff */
[----:B------:R-:W-:-:S07]  /*48c0*/  MOV R16, R12 ;  /* 0x0000000c00107202 */ /* 0x000fce0000000f00 */
.L_x_125:
[----:B------:R-:W-:Y:S05]  /*48d0*/  BSYNC.RECONVERGENT B3 ;  /* 0x0000000000037941 */ /* 0x000fea0003800200 */
.L_x_123:
[----:B------:R-:W-:-:S04]  /*48e0*/  IMAD.MOV.U32 R23, RZ, RZ, 0x0 ;  /* 0x00000000ff177424 */ /* 0x000fc800078e00ff */
[----:B------:R-:W-:Y:S05]  /*48f0*/  RET.REL.NODEC R22 `(_Z12reduceKernelPfPiS0_iS_S0_S0_ifii) ;  /* 0xffffffb416c07950 */ /* 0x000fea0003c3ffff */
        .weak           $__internal_4_$__cuda_sm20_div_rn_f64_full
        .type           $__internal_4_$__cuda_sm20_div_rn_f64_full,@function
        .size           $__internal_4_$__cuda_sm20_div_rn_f64_full,($__internal_5_$__cuda_sm20_rcp_rn_f32_slowpath - $__internal_4_$__cuda_sm20_div_rn_f64_full)
$__internal_4_$__cuda_sm20_div_rn_f64_full:
[----:B------:R-:W-:Y:S01]  /*4900*/  IMAD.MOV.U32 R13, RZ, RZ, R21 ;  /* 0x000000ffff0d7224 */ /* 0x000fe200078e0015 */
[C---:B------:R-:W-:Y:S01]  /*4910*/  FSETP.GEU.AND P0, PT, |R15|.reuse, 1.469367938527859385e-39, PT ;  /* 0x001000000f00780b */ /* 0x040fe20003f0e200 */
[----:B------:R-:W-:Y:S01]  /*4920*/  IMAD.MOV.U32 R11, RZ, RZ, 0x1ca00000 ;  /* 0x1ca00000ff0b7424 */ /* 0x000fe200078e00ff */
[----:B------:R-:W-:Y:S01]  /*4930*/  LOP3.LUT R24, R15, 0x800fffff, RZ, 0xc0, !PT ;  /* 0x800fffff0f187812 */ /* 0x000fe200078ec0ff */
[----:B------:R-:W-:Y:S01]  /*4940*/  BSSY.RECONVERGENT B3, `(.L_x_127) ;  /* 0x0000055000037945 */ /* 0x000fe20003800200 */
[C---:B------:R-:W-:Y:S02]  /*4950*/  FSETP.GEU.AND P3, PT, |R13|.reuse, 1.469367938527859385e-39, PT ;  /* 0x001000000d00780b */ /* 0x040fe40003f6e200 */
[----:B------:R-:W-:Y:S02]  /*4960*/  LOP3.LUT R25, R24, 0x3ff00000, RZ, 0xfc, !PT ;  /* 0x3ff0000018197812 */ /* 0x000fe400078efcff */
[----:B------:R-:W-:Y:S02]  /*4970*/  MOV R24, R14 ;  /* 0x0000000e00187202 */ /* 0x000fe40000000f00 */
[----:B------:R-:W-:-:S02]  /*4980*/  LOP3.LUT R3, R13, 0x7ff00000, RZ, 0xc0, !PT ;  /* 0x7ff000000d037812 */ /* 0x000fc400078ec0ff */
[----:B------:R-:W-:Y:S01]  /*4990*/  LOP3.LUT R28, R15, 0x7ff00000, RZ, 0xc0, !PT ;  /* 0x7ff000000f1c7812 */ /* 0x000fe200078ec0ff */
[----:B------:R-:W-:Y:S01]  /*49a0*/  @!P0 DMUL R24, R14, 8.98846567431157953865e+307 ;  /* 0x7fe000000e188828 */ /* 0x000fe20000000000 */
[----:B------:R-:W-:Y:S02]  /*49b0*/  MOV R12, R20 ;  /* 0x00000014000c7202 */ /* 0x000fe40000000f00 */
[----:B------:R-:W-:Y:S02]  /*49c0*/  ISETP.GE.U32.AND P2, PT, R3, R28, PT ;  /* 0x0000001c0300720c */ /* 0x000fe40003f46070 */
[----:B------:R-:W-:Y:S01]  /*49d0*/  @!P3 LOP3.LUT R16, R15, 0x7ff00000, RZ, 0xc0, !PT ;  /* 0x7ff000000f10b812 */ /* 0x000fe200078ec0ff */
[----:B------:R-:W0:Y:S01]  /*49e0*/  MUFU.RCP64H R19, R25 ;  /* 0x0000001900137308 */ /* 0x000e220000001800 */
[----:B------:R-:W-:Y:S02]  /*49f0*/  SEL R23, R11, 0x63400000, !P2 ;  /* 0x634000000b177807 */ /* 0x000fe40005000000 */
[----:B------:R-:W-:Y:S01]  /*4a00*/  @!P3 ISETP.GE.U32.AND P4, PT, R3, R16, PT ;  /* 0x000000100300b20c */ /* 0x000fe20003f86070 */
[----:B------:R-:W-:Y:S01]  /*4a10*/  @!P3 IMAD.MOV.U32 R16, RZ, RZ, RZ ;  /* 0x000000ffff10b224 */ /* 0x000fe200078e00ff */
[----:B------:R-:W-:-:S02]  /*4a20*/  LOP3.LUT R23, R23, 0x800fffff, R13, 0xf8, !PT ;  /* 0x800fffff17177812 */ /* 0x000fc400078ef80d */
[----:B------:R-:W-:Y:S02]  /*4a30*/  @!P3 SEL R17, R11, 0x63400000, !P4 ;  /* 0x634000000b11b807 */ /* 0x000fe40006000000 */
[----:B------:R-:W-:Y:S02]  /*4a40*/  MOV R22, R12 ;  /* 0x0000000c00167202 */ /* 0x000fe40000000f00 */
[----:B------:R-:W-:Y:S02]  /*4a50*/  @!P3 LOP3.LUT R17, R17, 0x80000000, R13, 0xf8, !PT ;  /* 0x800000001111b812 */ /* 0x000fe400078ef80d */
[----:B------:R-:W-:Y:S02]  /*4a60*/  MOV R18, 0x1 ;  /* 0x0000000100127802 */ /* 0x000fe40000000f00 */
[----:B------:R-:W-:Y:S02]  /*4a70*/  @!P3 LOP3.LUT R17, R17, 0x100000, RZ, 0xfc, !PT ;  /* 0x001000001111b812 */ /* 0x000fe400078efcff */
[----:B------:R-:W-:-:S04]  /*4a80*/  @!P0 LOP3.LUT R28, R25, 0x7ff00000, RZ, 0xc0, !PT ;  /* 0x7ff00000191c8812 */ /* 0x000fc800078ec0ff */
[----:B------:R-:W-:Y:S02]  /*4a90*/  @!P3 DFMA R22, R22, 2, -R16 ;  /* 0x400000001616b82b */ /* 0x000fe40000000810 */
[----:B0-----:R-:W-:-:S08]  /*4aa0*/  DFMA R16, R18, -R24, 1 ;  /* 0x3ff000001210742b */ /* 0x001fd00000000818 */
[----:B------:R-:W-:-:S08]  /*4ab0*/  DFMA R16, R16, R16, R16 ;  /* 0x000000101010722b */ /* 0x000fd00000000010 */
[----:B------:R-:W-:-:S08]  /*4ac0*/  DFMA R16, R18, R16, R18 ;  /* 0x000000101210722b */ /* 0x000fd00000000012 */
[----:B------:R-:W-:-:S08]  /*4ad0*/  DFMA R20, R16, -R24, 1 ;  /* 0x3ff000001014742b */ /* 0x000fd00000000818 */
[----:B------:R-:W-:-:S08]  /*4ae0*/  DFMA R20, R16, R20, R16 ;  /* 0x000000141014722b */ /* 0x000fd00000000010 */
[----:B------:R-:W-:-:S08]  /*4af0*/  DMUL R16, R20, R22 ;  /* 0x0000001614107228 */ /* 0x000fd00000000000 */
[----:B------:R-:W-:-:S08]  /*4b00*/  DFMA R18, R16, -R24, R22 ;  /* 0x800000181012722b */ /* 0x000fd00000000016 */
[----:B------:R-:W-:Y:S01]  /*4b10*/  DFMA R18, R20, R18, R16 ;  /* 0x000000121412722b */ /* 0x000fe20000000010 */
[----:B------:R-:W-:Y:S01]  /*4b20*/  IMAD.MOV.U32 R20, RZ, RZ, R3 ;  /* 0x000000ffff147224 */ /* 0x000fe200078e0003 */
[----:B------:R-:W-:-:S04]  /*4b30*/  @!P3 LOP3.LUT R20, R23, 0x7ff00000, RZ, 0xc0, !PT ;  /* 0x7ff000001714b812 */ /* 0x000fc800078ec0ff */
[----:B------:R-:W-:-:S04]  /*4b40*/  IADD3 R16, PT, PT, R20, -0x1, RZ ;  /* 0xffffffff14107810 */ /* 0x000fc80007ffe0ff */
[----:B------:R-:W-:Y:S01]  /*4b50*/  ISETP.GT.U32.AND P0, PT, R16, 0x7feffffe, PT ;  /* 0x7feffffe1000780c */ /* 0x000fe20003f04070 */
[----:B------:R-:W-:-:S05]  /*4b60*/  VIADD R16, R28, 0xffffffff ;  /* 0xffffffff1c107836 */ /* 0x000fca0000000000 */
[----:B------:R-:W-:-:S13]  /*4b70*/  ISETP.GT.U32.OR P0, PT, R16, 0x7feffffe, P0 ;  /* 0x7feffffe1000780c */ /* 0x000fda0000704470 */
[----:B------:R-:W-:Y:S05]  /*4b80*/  @P0 BRA `(.L_x_128) ;  /* 0x00000000006c0947 */ /* 0x000fea0003800000 */
[----:B------:R-:W-:-:S04]  /*4b90*/  LOP3.LUT R16, R15, 0x7ff00000, RZ, 0xc0, !PT ;  /* 0x7ff000000f107812 */ /* 0x000fc800078ec0ff */
[CC--:B------:R-:W-:Y:S02]  /*4ba0*/  VIADDMNMX R12, R3.reuse, -R16.reuse, 0xb9600000, !PT ;  /* 0xb9600000030c7446 */ /* 0x0c0fe40007800910 */
[----:B------:R-:W-:Y:S02]  /*4bb0*/  ISETP.GE.U32.AND P0, PT, R3, R16, PT ;  /* 0x000000100300720c */ /* 0x000fe40003f06070 */
[----:B------:R-:W-:Y:S02]  /*4bc0*/  VIMNMX R3, PT, PT, R12, 0x46a00000, PT ;  /* 0x46a000000c037848 */ /* 0x000fe40003fe0100 */
[----:B------:R-:W-:-:S04]  /*4bd0*/  SEL R12, R11, 0x63400000, !P0 ;  /* 0x634000000b0c7807 */ /* 0x000fc80004000000 */
[----:B------:R-:W-:Y:S02]  /*4be0*/  IADD3 R3, PT, PT, -R12, R3, RZ ;  /* 0x000000030c037210 */ /* 0x000fe40007ffe1ff */
[----:B------:R-:W-:-:S03]  /*4bf0*/  MOV R12, RZ ;  /* 0x000000ff000c7202 */ /* 0x000fc60000000f00 */
[----:B------:R-:W-:-:S06]  /*4c00*/  VIADD R13, R3, 0x7fe00000 ;  /* 0x7fe00000030d7836 */ /* 0x000fcc0000000000 */
[----:B------:R-:W-:-:S10]  /*4c10*/  DMUL R16, R18, R12 ;  /* 0x0000000c12107228 */ /* 0x000fd40000000000 */
[----:B------:R-:W-:-:S13]  /*4c20*/  FSETP.GTU.AND P0, PT, |R17|, 1.469367938527859385e-39, PT ;  /* 0x001000001100780b */ /* 0x000fda0003f0c200 */
[----:B------:R-:W-:Y:S05]  /*4c30*/  @P0 BRA `(.L_x_129) ;  /* 0x0000000000940947 */ /* 0x000fea0003800000 */
[----:B------:R-:W-:Y:S01]  /*4c40*/  DFMA R22, R18, -R24, R22 ;  /* 0x800000181216722b */ /* 0x000fe20000000016 */
[----:B------:R-:W-:-:S09]  /*4c50*/  IMAD.MOV.U32 R14, RZ, RZ, RZ ;  /* 0x000000ffff0e7224 */ /* 0x000fd200078e00ff */
[C---:B------:R-:W-:Y:S02]  /*4c60*/  FSETP.NEU.AND P0, PT, R23.reuse, RZ, PT ;  /* 0x000000ff1700720b */ /* 0x040fe40003f0d000 */
[----:B------:R-:W-:-:S04]  /*4c70*/  LOP3.LUT R11, R23, 0x80000000, R15, 0x48, !PT ;  /* 0x80000000170b7812 */ /* 0x000fc800078e480f */
[----:B------:R-:W-:-:S07]  /*4c80*/  LOP3.LUT R15, R11, R13, RZ, 0xfc, !PT ;  /* 0x0000000d0b0f7212 */ /* 0x000fce00078efcff */
[----:B------:R-:W-:Y:S05]  /*4c90*/  @!P0 BRA `(.L_x_129) ;  /* 0x00000000007c8947 */ /* 0x000fea0003800000 */
[C---:B------:R-:W-:Y:S01]  /*4ca0*/  IADD3 R13, PT, PT, -R3.reuse, RZ, RZ ;  /* 0x000000ff030d7210 */ /* 0x040fe20007ffe1ff */
[----:B------:R-:W-:Y:S01]  /*4cb0*/  IMAD.MOV.U32 R12, RZ, RZ, RZ ;  /* 0x000000ffff0c7224 */ /* 0x000fe200078e00ff */
[----:B------:R-:W-:Y:S01]  /*4cc0*/  DMUL.RP R14, R18, R14 ;  /* 0x0000000e120e7228 */ /* 0x000fe20000008000 */
[----:B------:R-:W-:-:S04]  /*4cd0*/  IADD3 R3, PT, PT, -R3, -0x43300000, RZ ;  /* 0xbcd0000003037810 */ /* 0x000fc80007ffe1ff */
[----:B------:R-:W-:-:S05]  /*4ce0*/  DFMA R12, R16, -R12, R18 ;  /* 0x8000000c100c722b */ /* 0x000fca0000000012 */
[----:B------:R-:W-:-:S05]  /*4cf0*/  LOP3.LUT R11, R15, R11, RZ, 0x3c, !PT ;  /* 0x0000000b0f0b7212 */ /* 0x000fca00078e3cff */
[----:B------:R-:W-:-:S04]  /*4d00*/  FSETP.NEU.AND P0, PT, |R13|, R3, PT ;  /* 0x000000030d00720b */ /* 0x000fc80003f0d200 */
[----:B------:R-:W-:Y:S02]  /*4d10*/  FSEL R16, R14, R16, !P0 ;  /* 0x000000100e107208 */ /* 0x000fe40004000000 */
[----:B------:R-:W-:Y:S01]  /*4d20*/  FSEL R17, R11, R17, !P0 ;  /* 0x000000110b117208 */ /* 0x000fe20004000000 */
[----:B------:R-:W-:Y:S06]  /*4d30*/  BRA `(.L_x_129) ;  /* 0x0000000000547947 */ /* 0x000fec0003800000 */
.L_x_128:
[----:B------:R-:W-:-:S14]  /*4d40*/  DSETP.NAN.AND P0, PT, R12, R12, PT ;  /* 0x0000000c0c00722a */ /* 0x000fdc0003f08000 */
[----:B------:R-:W-:Y:S05]  /*4d50*/  @P0 BRA `(.L_x_130) ;  /* 0x0000000000440947 */ /* 0x000fea0003800000 */
[----:B------:R-:W-:-:S14]  /*4d60*/  DSETP.NAN.AND P0, PT, R14, R14, PT ;  /* 0x0000000e0e00722a */ /* 0x000fdc0003f08000 */
[----:B------:R-:W-:Y:S05]  /*4d70*/  @P0 BRA `(.L_x_131) ;  /* 0x0000000000300947 */ /* 0x000fea0003800000 */
[----:B------:R-:W-:Y:S01]  /*4d80*/  ISETP.NE.AND P0, PT, R20, R28, PT ;  /* 0x0000001c1400720c */ /* 0x000fe20003f05270 */
[----:B------:R-:W-:Y:S01]  /*4d90*/  IMAD.MOV.U32 R17, RZ, RZ, -0x80000 ;  /* 0xfff80000ff117424 */ /* 0x000fe200078e00ff */
[----:B------:R-:W-:-:S11]  /*4da0*/  MOV R16, 0x0 ;  /* 0x0000000000107802 */ /* 0x000fd60000000f00 */
[----:B------:R-:W-:Y:S05]  /*4db0*/  @!P0 BRA `(.L_x_129) ;  /* 0x0000000000348947 */ /* 0x000fea0003800000 */
[----:B------:R-:W-:Y:S02]  /*4dc0*/  ISETP.NE.AND P0, PT, R20, 0x7ff00000, PT ;  /* 0x7ff000001400780c */ /* 0x000fe40003f05270 */
[----:B------:R-:W-:Y:S02]  /*4dd0*/  LOP3.LUT R17, R13, 0x80000000, R15, 0x48, !PT ;  /* 0x800000000d117812 */ /* 0x000fe400078e480f */
[----:B------:R-:W-:-:S13]  /*4de0*/  ISETP.EQ.OR P0, PT, R28, RZ, !P0 ;  /* 0x000000ff1c00720c */ /* 0x000fda0004702670 */
[----:B------:R-:W-:Y:S02]  /*4df0*/  @P0 LOP3.LUT R3, R17, 0x7ff00000, RZ, 0xfc, !PT ;  /* 0x7ff0000011030812 */ /* 0x000fe400078efcff */
[----:B------:R-:W-:Y:S01]  /*4e00*/  @!P0 MOV R16, RZ ;  /* 0x000000ff00108202 */ /* 0x000fe20000000f00 */
[----:B------:R-:W-:Y:S01]  /*4e10*/  @P0 IMAD.MOV.U32 R16, RZ, RZ, RZ ;  /* 0x000000ffff100224 */ /* 0x000fe200078e00ff */
[----:B------:R-:W-:Y:S01]  /*4e20*/  @P0 MOV R17, R3 ;  /* 0x0000000300110202 */ /* 0x000fe20000000f00 */
[----:B------:R-:W-:Y:S06]  /*4e30*/  BRA `(.L_x_129) ;  /* 0x0000000000147947 */ /* 0x000fec0003800000 */
.L_x_131:
[----:B------:R-:W-:Y:S01]  /*4e40*/  LOP3.LUT R17, R15, 0x80000, RZ, 0xfc, !PT ;  /* 0x000800000f117812 */ /* 0x000fe200078efcff */
[----:B------:R-:W-:Y:S01]  /*4e50*/  IMAD.MOV.U32 R16, RZ, RZ, R14 ;  /* 0x000000ffff107224 */ /* 0x000fe200078e000e */
[----:B------:R-:W-:Y:S06]  /*4e60*/  BRA `(.L_x_129) ;  /* 0x0000000000087947 */ /* 0x000fec0003800000 */
.L_x_130:
[----:B------:R-:W-:Y:S02]  /*4e70*/  LOP3.LUT R17, R13, 0x80000, RZ, 0xfc, !PT ;  /* 0x000800000d117812 */ /* 0x000fe400078efcff */
[----:B------:R-:W-:-:S07]  /*4e80*/  MOV R16, R12 ;  /* 0x0000000c00107202 */ /* 0x000fce0000000f00 */
.L_x_129:
[----:B------:R-:W-:Y:S05]  /*4e90*/  BSYNC.RECONVERGENT B3 ;  /* 0x0000000000037941 */ /* 0x000fea0003800200 */
.L_x_127:
[----:B------:R-:W-:-:S04]  /*4ea0*/  IMAD.MOV.U32 R27, RZ, RZ, 0x0 ;  /* 0x00000000ff1b7424 */ /* 0x000fc800078e00ff */
[----:B------:R-:W-:Y:S05]  /*4eb0*/  RET.REL.NODEC R26 `(_Z12reduceKernelPfPiS0_iS_S0_S0_ifii) ;  /* 0xffffffb01a507950 */ /* 0x000fea0003c3ffff */
        .weak           $__internal_5_$__cuda_sm20_rcp_rn_f32_slowpath
        .type           $__internal_5_$__cuda_sm20_rcp_rn_f32_slowpath,@function
        .size           $__internal_5_$__cuda_sm20_rcp_rn_f32_slowpath,(.L_x_262 - $__internal_5_$__cuda_sm20_rcp_rn_f32_slowpath)
$__internal_5_$__cuda_sm20_rcp_rn_f32_slowpath:
[----:B------:R-:W-:Y:S01]  /*4ec0*/  SHF.L.U32 R11, R3, 0x1, RZ ;  /* 0x00000001030b7819 */ /* 0x000fe200000006ff */
[----:B------:R-:W-:Y:S03]  /*4ed0*/  BSSY.RECONVERGENT B2, `(.L_x_132) ;  /* 0x0000030000027945 */ /* 0x000fe60003800200 */
[----:B------:R-:W-:-:S04]  /*4ee0*/  SHF.R.U32.HI R11, RZ, 0x18, R11 ;  /* 0x00000018ff0b7819 */ /* 0x000fc8000001160b */
        /* <DEDUP_REMOVED lines=12> */
.L_x_133:
[----:B------:R-:W-:-:S04]  /*4fb0*/  IADD3 R18, PT, PT, R11, -0xfd, RZ ;  /* 0xffffff030b127810 */ /* 0x000fc80007ffe0ff */
[----:B------:R-:W-:-:S13]  /*4fc0*/  ISETP.GT.U32.AND P0, PT, R18, 0x1, PT ;  /* 0x000000011200780c */ /* 0x000fda0003f04070 */
[----:B------:R-:W-:Y:S05]  /*4fd0*/  @P0 BRA `(.L_x_135) ;  /* 0x0000000000780947 */ /* 0x000fea0003800000 */
[----:B------:R-:W-:Y:S01]  /*4fe0*/  LOP3.LUT R13, R3, 0x7fffff, RZ, 0xc0, !PT ;  /* 0x007fffff030d7812 */ /* 0x000fe200078ec0ff */
[----:B------:R-:W-:Y:S01]  /*4ff0*/  IMAD.MOV.U32 R17, RZ, RZ, 0x3 ;  /* 0x00000003ff117424 */ /* 0x000fe200078e00ff */
[----:B------:R-:W-:Y:S02]  /*5000*/  IADD3 R11, PT, PT, R11, -0xfc, RZ ;  /* 0xffffff040b0b7810 */ /* 0x000fe40007ffe0ff */
        /* <DEDUP_REMOVED lines=14> */
[--C-:B------:R-:W-:Y:S02]  /*50f0*/  LOP3.LUT P2, RZ, R15, R18, R14.reuse, 0xf8, !PT ;  /* 0x000000120fff7212 */ /* 0x100fe4000784f80e */
[C---:B------:R-:W-:Y:S02]  /*5100*/  LOP3.LUT P0, RZ, R17.reuse, 0x1, RZ, 0xc0, !PT ;  /* 0x0000000111ff7812 */ /* 0x040fe4000780c0ff */
[----:B------:R-:W-:Y:S02]  /*5110*/  LOP3.LUT P3, RZ, R17, 0x2, RZ, 0xc0, !PT ;  /* 0x0000000211ff7812 */ /* 0x000fe4000786c0ff */
[----:B------:R-:W-:Y:S02]  /*5120*/  SHF.R.U32.HI R14, RZ, R11, R14 ;  /* 0x0000000bff0e7219 */ /* 0x000fe4000001160e */
[----:B------:R-:W-:-:S02]  /*5130*/  PLOP3.LUT P0, PT, P0, P2, P3, 0xe0, 0x0 ;  /* 0x000000000000781c */ /* 0x000fc40000705c30 */
[----:B------:R-:W-:Y:S02]  /*5140*/  LOP3.LUT P2, RZ, R3, 0x7fffff, RZ, 0xc0, !PT ;  /* 0x007fffff03ff7812 */ /* 0x000fe4000784c0ff */
[----:B------:R-:W-:-:S05]  /*5150*/  SEL R13, RZ, 0x1, !P0 ;  /* 0x00000001ff0d7807 */ /* 0x000fca0004000000 */
[----:B------:R-:W-:-:S05]  /*5160*/  IMAD.MOV R13, RZ, RZ, -R13 ;  /* 0x000000ffff0d7224 */ /* 0x000fca00078e0a0d */
[----:B------:R-:W-:-:S13]  /*5170*/  ISETP.GE.AND P0, PT, R13, RZ, PT ;  /* 0x000000ff0d00720c */ /* 0x000fda0003f06270 */
[----:B------:R-:W-:-:S05]  /*5180*/  @!P0 VIADD R14, R14, 0x1 ;  /* 0x000000010e0e8836 */ /* 0x000fca0000000000 */
[----:B------:R-:W-:-:S04]  /*5190*/  @!P2 SHF.L.U32 R14, R14, 0x1, RZ ;  /* 0x000000010e0ea819 */ /* 0x000fc800000006ff */
[----:B------:R-:W-:Y:S01]  /*51a0*/  LOP3.LUT R13, R14, 0x80000000, R3, 0xf8, !PT ;  /* 0x800000000e0d7812 */ /* 0x000fe200078ef803 */
[----:B------:R-:W-:Y:S06]  /*51b0*/  BRA `(.L_x_134) ;  /* 0x0000000000047947 */ /* 0x000fec0003800000 */
.L_x_135:
[----:B------:R0:W1:Y:S02]  /*51c0*/  MUFU.RCP R13, R3 ;  /* 0x00000003000d7308 */ /* 0x0000640000001000 */
.L_x_134:
[----:B------:R-:W-:Y:S05]  /*51d0*/  BSYNC.RECONVERGENT B2 ;  /* 0x0000000000027941 */ /* 0x000fea0003800200 */
.L_x_132:
[----:B01----:R-:W-:Y:S02]  /*51e0*/  IMAD.MOV.U32 R3, RZ, RZ, R13 ;  /* 0x000000ffff037224 */ /* 0x003fe400078e000d */
[----:B------:R-:W-:-:S04]  /*51f0*/  HFMA2 R13, -RZ, RZ, 0, 0 ;  /* 0x00000000ff0d7431 */ /* 0x000fc800000001ff */
[----:B------:R-:W-:Y:S05]  /*5200*/  RET.REL.NODEC R12 `(_Z12reduceKernelPfPiS0_iS_S0_S0_ifii) ;  /* 0xffffffac0c7c7950 */ /* 0x000fea0003c3ffff */
.L_x_136:
        /* <DEDUP_REMOVED lines=15> */
.L_x_262:


//--------------------- .text._Z9mapKernelPfPiS0_iS_S0_S0_ii --------------------------
	.section	.text._Z9mapKernelPfPiS0_iS_S0_S0_ii,"ax",@progbits
	.align	128
        .global         _Z9mapKernelPfPiS0_iS_S0_S0_ii
        .type           _Z9mapKernelPfPiS0_iS_S0_S0_ii,@function
        .size           _Z9mapKernelPfPiS0_iS_S0_S0_ii,(.L_x_265 - _Z9mapKernelPfPiS0_iS_S0_S0_ii)
        .other          _Z9mapKernelPfPiS0_iS_S0_S0_ii,@"STO_CUDA_ENTRY STV_DEFAULT"
_Z9mapKernelPfPiS0_iS_S0_S0_ii:
.text._Z9mapKernelPfPiS0_iS_S0_S0_ii:
        /* <DEDUP_REMOVED lines=10> */
[----:B------:R-:W-:Y:S01]  /*00a0*/  CS2R R2, SRZ ;  /* 0x0000000000027805 */ /* 0x000fe2000001ff00 */
[----:B------:R-:W1:Y:S01]  /*00b0*/  LDCU.64 UR8, c[0x0][0x358] ;  /* 0x00006b00ff0877ac */ /* 0x000e620008000a00 */
[----:B0-----:R-:W-:-:S09]  /*00c0*/  UISETP.GE.AND UP0, UPT, UR4, 0x1, UPT ;  /* 0x000000010400788c */ /* 0x001fd2000bf06270 */
[----:B-1----:R-:W-:Y:S05]  /*00d0*/  BRA.U !UP0, `(.L_x_137) ;  /* 0x0000003508347547 */ /* 0x002fea000b800000 */
[----:B------:R-:W0:Y:S01]  /*00e0*/  LDCU UR5, c[0x0][0x3b8] ;  /* 0x00007700ff0577ac */ /* 0x000e220008000800 */
[----:B------:R-:W-:Y:S01]  /*00f0*/  IMAD.MOV.U32 R19, RZ, RZ, R0 ;  /* 0x000000ffff137224 */ /* 0x000fe200078e0000 */
[----:B------:R-:W-:Y:S02]  /*0100*/  UISETP.GE.U32.AND UP0, UPT, UR4, 0x8, UPT ;  /* 0x000000080400788c */ /* 0x000fe4000bf06070 */
[----:B------:R-:W-:Y:S01]  /*0110*/  ULOP3.LUT UR10, UR4, 0x7, URZ, 0xc0, !UPT ;  /* 0x00000007040a7892 */ /* 0x000fe2000f8ec0ff */
[----:B0-----:R-:W-:-:S06]  /*0120*/  IMAD.U32 R12, RZ, RZ, UR5 ;  /* 0x00000005ff0c7e24 */ /* 0x001fcc000f8e00ff */
[----:B------:R-:W-:Y:S05]  /*0130*/  BRA.U !UP0, `(.L_x_138) ;  /* 0x0000001108287547 */ /* 0x000fea000b800000 */
[----:B------:R-:W0:Y:S01]  /*0140*/  LDC.64 R12, c[0x0][0x388] ;  /* 0x0000e200ff0c7b82 */ /* 0x000e220000000a00 */
[----:B------:R-:W-:Y:S01]  /*0150*/  ULOP3.LUT UR5, UR4, 0x7ffffff8, URZ, 0xc0, !UPT ;  /* 0x7ffffff804057892 */ /* 0x000fe2000f8ec0ff */
[----:B------:R-:W-:Y:S01]  /*0160*/  MOV R19, R0 ;  /* 0x0000000000137202 */ /* 0x000fe20000000f00 */
[----:B------:R-:W-:Y:S02]  /*0170*/  UIADD3 UR4, UPT, UPT, UR4, -0x4, URZ ;  /* 0xfffffffc04047890 */ /* 0x000fe4000fffe0ff */
[----:B------:R-:W-:-:S04]  /*0180*/  UIADD3 UR5, UPT, UPT, -UR5, URZ, URZ ;  /* 0x000000ff05057290 */ /* 0x000fc8000fffe1ff */
[----:B------:R-:W-:-:S08]  /*0190*/  IMAD.U32 R2, RZ, RZ, UR4 ;  /* 0x00000004ff027e24 */ /* 0x000fd0000f8e00ff */
.L_x_139:
[----:B-1----:R-:W-:-:S04]  /*01a0*/  VIADD R11, R2, 0x3 ;  /* 0x00000003020b7836 */ /* 0x002fc80000000000 */
[----:B0-----:R-:W-:-:S06]  /*01b0*/  IMAD.WIDE.U32 R22, R11, 0x4, R12 ;  /* 0x000000040b167825 */ /* 0x001fcc00078e000c */
[----:B------:R-:W2:Y:S01]  /*01c0*/  LDG.E R22, desc[UR8][R22.64] ;  /* 0x0000000816167981 */ /* 0x000ea2000c1e1900 */
[----:B------:R-:W-:-:S04]  /*01d0*/  VIADD R8, R2, 0x2 ;  /* 0x0000000202087836 */ /* 0x000fc80000000000 */
[----:B------:R-:W-:-:S05]  /*01e0*/  IMAD.WIDE.U32 R14, R8, 0x4, R12 ;  /* 0x00000004080e7825 */ /* 0x000fca00078e000c */
[----:B------:R-:W3:Y:S01]  /*01f0*/  LDG.E R3, desc[UR8][R14.64] ;  /* 0x000000080e037981 */ /* 0x000ee2000c1e1900 */
[----:B------:R-:W-:-:S05]  /*0200*/  IADD3 R10, PT, PT, R2, 0x1, RZ ;  /* 0x00000001020a7810 */ /* 0x000fca0007ffe0ff */
[----:B------:R-:W-:-:S05]  /*0210*/  IMAD.WIDE.U32 R16, R10, 0x4, R12 ;  /* 0x000000040a107825 */ /* 0x000fca00078e000c */
[----:B------:R-:W4:Y:S01]  /*0220*/  LDG.E R5, desc[UR8][R16.64] ;  /* 0x0000000810057981 */ /* 0x000f22000c1e1900 */
[----:B------:R-:W-:-:S04]  /*0230*/  IMAD.WIDE.U32 R20, R2, 0x4, R12 ;  /* 0x0000000402147825 */ /* 0x000fc800078e000c */
[----:B------:R-:W-:Y:S01]  /*0240*/  VIADD R4, R2, 0xffffffff ;  /* 0xffffffff02047836 */ /* 0x000fe20000000000 */
[----:B------:R0:W5:Y:S03]  /*0250*/  LDG.E R9, desc[UR8][R20.64] ;  /* 0x0000000814097981 */ /* 0x000166000c1e1900 */
[----:B------:R-:W-:-:S05]  /*0260*/  IMAD.WIDE.U32 R24, R4, 0x4, R12 ;  /* 0x0000000404187825 */ /* 0x000fca00078e000c */
[----:B------:R1:W5:Y:S01]  /*0270*/  LDG.E R7, desc[UR8][R24.64] ;  /* 0x0000000818077981 */ /* 0x000362000c1e1900 */
[-C--:B--2---:R-:W-:Y:S02]  /*0280*/  IABS R6, R22.reuse ;  /* 0x0000001600067213 */ /* 0x084fe40000000000 */
[----:B0-----:R-:W-:Y:S02]  /*0290*/  IABS R20, R22 ;  /* 0x0000001600147213 */ /* 0x001fe40000000000 */
[----:B------:R-:W0:Y:S01]  /*02a0*/  I2F.RP R18, R6 ;  /* 0x0000000600127306 */ /* 0x000e220000209400 */
[-C--:B---3--:R-:W-:Y:S02]  /*02b0*/  IABS R17, R3.reuse ;  /* 0x0000000300117213 */ /* 0x088fe40000000000 */
[----:B------:R-:W-:-:S05]  /*02c0*/  IABS R23, R3 ;  /* 0x0000000300177213 */ /* 0x000fca0000000000 */
[----:B------:R-:W2:Y:S01]  /*02d0*/  I2F.RP R16, R17 ;  /* 0x0000001100107306 */ /* 0x000ea20000209400 */
[----:B------:R-:W-:-:S07]  /*02e0*/  IMAD.MOV R23, RZ, RZ, -R23 ;  /* 0x000000ffff177224 */ /* 0x000fce00078e0a17 */
[----:B0-----:R-:W0:Y:S08]  /*02f0*/  MUFU.RCP R18, R18 ;  /* 0x0000001200127308 */ /* 0x001e300000001000 */
[----:B--2---:R-:W-:Y:S01]  /*0300*/  MUFU.RCP R16, R16 ;  /* 0x0000001000107308 */ /* 0x004fe20000001000 */
[----:B0-----:R-:W-:Y:S01]  /*0310*/  VIADD R14, R18, 0xffffffe ;  /* 0x0ffffffe120e7836 */ /* 0x001fe20000000000 */
[----:B------:R-:W-:-:S06]  /*0320*/  IABS R18, R19 ;  /* 0x0000001300127213 */ /* 0x000fcc0000000000 */
[----:B------:R0:W2:Y:S02]  /*0330*/  F2I.FTZ.U32.TRUNC.NTZ R15, R14 ;  /* 0x0000000e000f7305 */ /* 0x0000a4000021f000 */
[----:B0-----:R-:W-:Y:S02]  /*0340*/  HFMA2 R14, -RZ, RZ, 0, 0 ;  /* 0x00000000ff0e7431 */ /* 0x001fe400000001ff */
[----:B--2---:R-:W-:-:S04]  /*0350*/  IMAD.MOV R21, RZ, RZ, -R15 ;  /* 0x000000ffff157224 */ /* 0x004fc800078e0a0f */
[----:B------:R-:W-:-:S04]  /*0360*/  IMAD R21, R21, R6, RZ ;  /* 0x0000000615157224 */ /* 0x000fc800078e02ff */
[----:B------:R-:W-:-:S04]  /*0370*/  IMAD.HI.U32 R15, R15, R21, R14 ;  /* 0x000000150f0f7227 */ /* 0x000fc800078e000e */
[----:B------:R-:W-:Y:S02]  /*0380*/  IMAD.MOV R21, RZ, RZ, -R20 ;  /* 0x000000ffff157224 */ /* 0x000fe400078e0a14 */
[----:B------:R-:W-:-:S04]  /*0390*/  IMAD.HI.U32 R14, R15, R18, RZ ;  /* 0x000000120f0e7227 */ /* 0x000fc800078e00ff */
[----:B------:R-:W-:Y:S02]  /*03a0*/  IMAD R15, R14, R21, R18 ;  /* 0x000000150e0f7224 */ /* 0x000fe400078e0212 */
[----:B------:R-:W-:Y:S01]  /*03b0*/  VIADD R18, R16, 0xffffffe ;  /* 0x0ffffffe10127836 */ /* 0x000fe20000000000 */
[----:B----4-:R-:W-:Y:S02]  /*03c0*/  IABS R16, R5 ;  /* 0x0000000500107213 */ /* 0x010fe40000000000 */
[----:B------:R-:W-:-:S13]  /*03d0*/  ISETP.GT.U32.AND P1, PT, R6, R15, PT ;  /* 0x0000000f0600720c */ /* 0x000fda0003f24070 */
[----:B------:R-:W-:Y:S01]  /*03e0*/  @!P1 IMAD.IADD R15, R15, 0x1, -R6 ;  /* 0x000000010f0f9824 */ /* 0x000fe200078e0a06 */
[----:B------:R-:W-:Y:S02]  /*03f0*/  @!P1 IADD3 R14, PT, PT, R14, 0x1, RZ ;  /* 0x000000010e0e9810 */ /* 0x000fe40007ffe0ff */
[----:B------:R-:W-:Y:S02]  /*0400*/  ISETP.NE.AND P1, PT, R22, RZ, PT ;  /* 0x000000ff1600720c */ /* 0x000fe40003f25270 */
[----:B------:R-:W-:Y:S02]  /*0410*/  ISETP.GE.U32.AND P0, PT, R15, R6, PT ;  /* 0x000000060f00720c */ /* 0x000fe40003f06070 */
[----:B------:R-:W-:Y:S01]  /*0420*/  LOP3.LUT R6, R19, R22, RZ, 0x3c, !PT ;  /* 0x0000001613067212 */ /* 0x000fe200078e3cff */
[----:B------:R-:W0:Y:S03]  /*0430*/  F2I.FTZ.U32.TRUNC.NTZ R15, R18 ;  /* 0x00000012000f7305 */ /* 0x000e26000021f000 */
[----:B------:R-:W-:-:S05]  /*0440*/  ISETP.GE.AND P2, PT, R6, RZ, PT ;  /* 0x000000ff0600720c */ /* 0x000fca0003f46270 */
[----:B------:R-:W2:Y:S02]  /*0450*/  I2F.RP R18, R16 ;  /* 0x0000001000127306 */ /* 0x000ea40000209400 */
[----:B------:R-:W-:-:S04]  /*0460*/  @P0 VIADD R14, R14, 0x1 ;  /* 0x000000010e0e0836 */ /* 0x000fc80000000000 */
[----:B------:R-:W-:Y:S02]  /*0470*/  IMAD.MOV.U32 R6, RZ, RZ, R14 ;  /* 0x000000ffff067224 */ /* 0x000fe400078e000e */
[----:B0-----:R-:W-:-:S03]  /*0480*/  IMAD.MOV R14, RZ, RZ, -R15 ;  /* 0x000000ffff0e7224 */ /* 0x001fc600078e0a0f */
[----:B------:R-:W-:Y:S01]  /*0490*/  @!P2 IADD3 R6, PT, PT, -R6, RZ, RZ ;  /* 0x000000ff0606a210 */ /* 0x000fe20007ffe1ff */
[----:B------:R-:W-:Y:S01]  /*04a0*/  IMAD R21, R14, R17, RZ ;  /* 0x000000110e157224 */ /* 0x000fe200078e02ff */
[----:B------:R-:W-:Y:S01]  /*04b0*/  @!P1 LOP3.LUT R6, RZ, R22, RZ, 0x33, !PT ;  /* 0x00000016ff069212 */ /* 0x000fe200078e33ff */
[----:B------:R-:W-:Y:S01]  /*04c0*/  IMAD.MOV.U32 R14, RZ, RZ, RZ ;  /* 0x000000ffff0e7224 */ /* 0x000fe200078e00ff */
[----:B--2---:R-:W0:Y:S02]  /*04d0*/  MUFU.RCP R18, R18 ;  /* 0x0000001200127308 */ /* 0x004e240000001000 */
        /* <DEDUP_REMOVED lines=10> */
[----:B------:R-:W-:-:S02]  /*0580*/  @!P1 IMAD.IADD R20, R20, 0x1, -R17 ;  /* 0x0000000114149824 */ /* 0x000fc400078e0a11 */
[----:B------:R-:W-:Y:S01]  /*0590*/  @!P1 VIADD R14, R14, 0x1 ;  /* 0x000000010e0e9836 */ /* 0x000fe20000000000 */
[----:B------:R-:W-:Y:S02]  /*05a0*/  ISETP.NE.AND P1, PT, R3, RZ, PT ;  /* 0x000000ff0300720c */ /* 0x000fe40003f25270 */
[----:B------:R-:W-:Y:S01]  /*05b0*/  ISETP.GE.U32.AND P0, PT, R20, R17, PT ;  /* 0x000000111400720c */ /* 0x000fe20003f06070 */
[----:B0-----:R-:W-:Y:S01]  /*05c0*/  IMAD.MOV R21, RZ, RZ, -R15 ;  /* 0x000000ffff157224 */ /* 0x001fe200078e0a0f */
[----:B------:R-:W-:-:S03]  /*05d0*/  LOP3.LUT R17, R6, R3, RZ, 0x3c, !PT ;  /* 0x0000000306117212 */ /* 0x000fc600078e3cff */
[----:B------:R-:W-:Y:S01]  /*05e0*/  IMAD R21, R21, R16, RZ ;  /* 0x0000001015157224 */ /* 0x000fe200078e02ff */
[----:B------:R-:W-:Y:S02]  /*05f0*/  ISETP.GE.AND P2, PT, R17, RZ, PT ;  /* 0x000000ff1100720c */ /* 0x000fe40003f46270 */
[----:B------:R-:W0:Y:S05]  /*0600*/  I2F.RP R17, R23 ;  /* 0x0000001700117306 */ /* 0x000e2a0000209400 */
[----:B------:R-:W-:-:S05]  /*0610*/  @P0 IADD3 R14, PT, PT, R14, 0x1, RZ ;  /* 0x000000010e0e0810 */ /* 0x000fca0007ffe0ff */
[----:B------:R-:W-:Y:S02]  /*0620*/  IMAD.MOV.U32 R18, RZ, RZ, R14 ;  /* 0x000000ffff127224 */ /* 0x000fe400078e000e */
[----:B------:R-:W-:Y:S02]  /*0630*/  HFMA2 R14, -RZ, RZ, 0, 0 ;  /* 0x00000000ff0e7431 */ /* 0x000fe400000001ff */
[----:B------:R-:W-:Y:S01]  /*0640*/  @!P2 IMAD.MOV R18, RZ, RZ, -R18 ;  /* 0x000000ffff12a224 */ /* 0x000fe200078e0a12 */
[----:B------:R-:W-:Y:S01]  /*0650*/  @!P1 LOP3.LUT R18, RZ, R3, RZ, 0x33, !PT ;  /* 0x00000003ff129212 */ /* 0x000fe200078e33ff */
[----:B0-----:R-:W0:Y:S03]  /*0660*/  MUFU.RCP R17, R17 ;  /* 0x0000001100117308 */ /* 0x001e260000001000 */
[----:B-1----:R-:W-:Y:S01]  /*0670*/  IABS R25, R18 ;  /* 0x0000001200197213 */ /* 0x002fe20000000000 */
[----:B------:R-:W-:Y:S01]  /*0680*/  IMAD.HI.U32 R14, R15, R21, R14 ;  /* 0x000000150f0e7227 */ /* 0x000fe200078e000e */
[----:B------:R-:W-:-:S02]  /*0690*/  IABS R21, R7 ;  /* 0x0000000700157213 */ /* 0x000fc40000000000 */
[----:B------:R-:W-:Y:S02]  /*06a0*/  IABS R15, R5 ;  /* 0x00000005000f7213 */ /* 0x000fe40000000000 */
[----:B------:R-:W1:Y:S01]  /*06b0*/  I2F.RP R24, R21 ;  /* 0x0000001500187306 */ /* 0x000e620000209400 */
[----:B------:R-:W-:Y:S01]  /*06c0*/  IMAD.HI.U32 R20, R14, R25, RZ ;  /* 0x000000190e147227 */ /* 0x000fe200078e00ff */
[----:B------:R-:W-:-:S03]  /*06d0*/  LOP3.LUT R14, R18, R5, RZ, 0x3c, !PT ;  /* 0x00000005120e7212 */ /* 0x000fc600078e3cff */
[----:B------:R-:W-:Y:S01]  /*06e0*/  IMAD.MOV R15, RZ, RZ, -R15 ;  /* 0x000000ffff0f7224 */ /* 0x000fe200078e0a0f */
[----:B------:R-:W-:-:S03]  /*06f0*/  ISETP.GE.AND P2, PT, R14, RZ, PT ;  /* 0x000000ff0e00720c */ /* 0x000fc60003f46270 */
[----:B------:R-:W-:Y:S02]  /*0700*/  IMAD R25, R20, R15, R25 ;  /* 0x0000000f14197224 */ /* 0x000fe400078e0219 */
[----:B0-----:R-:W-:-:S03]  /*0710*/  VIADD R15, R17, 0xffffffe ;  /* 0x0ffffffe110f7836 */ /* 0x001fc60000000000 */
[----:B------:R-:W-:Y:S01]  /*0720*/  ISETP.GT.U32.AND P1, PT, R16, R25, PT ;  /* 0x000000191000720c */ /* 0x000fe20003f24070 */
[----:B-1----:R-:W0:Y:S08]  /*0730*/  MUFU.RCP R24, R24 ;  /* 0x0000001800187308 */ /* 0x002e300000001000 */
[----:B------:R-:W1:Y:S04]  /*0740*/  F2I.FTZ.U32.TRUNC.NTZ R15, R15 ;  /* 0x0000000f000f7305 */ /* 0x000e68000021f000 */
[----:B------:R-:W-:Y:S01]  /*0750*/  @!P1 IMAD.IADD R25, R25, 0x1, -R16 ;  /* 0x0000000119199824 */ /* 0x000fe200078e0a10 */
[----:B------:R-:W-:-:S02]  /*0760*/  @!P1 IADD3 R20, PT, PT, R20, 0x1, RZ ;  /* 0x0000000114149810 */ /* 0x000fc40007ffe0ff */
[----:B------:R-:W-:Y:S02]  /*0770*/  ISETP.NE.AND P1, PT, R5, RZ, PT ;  /* 0x000000ff0500720c */ /* 0x000fe40003f25270 */
[----:B------:R-:W-:Y:S01]  /*0780*/  ISETP.GE.U32.AND P0, PT, R25, R16, PT ;  /* 0x000000101900720c */ /* 0x000fe20003f06070 */
[----:B0-----:R-:W-:Y:S01]  /*0790*/  VIADD R16, R24, 0xffffffe ;  /* 0x0ffffffe18107836 */ /* 0x001fe20000000000 */
[----:B------:R-:W-:-:S03]  /*07a0*/  IABS R24, R9 ;  /* 0x0000000900187213 */ /* 0x000fc60000000000 */
[----:B------:R-:W0:Y:S01]  /*07b0*/  F2I.FTZ.U32.TRUNC.NTZ R17, R16 ;  /* 0x0000001000117305 */ /* 0x000e22000021f000 */
[--C-:B-1----:R-:W-:Y:S02]  /*07c0*/  IMAD.MOV R14, RZ, RZ, -R15.reuse ;  /* 0x000000ffff0e7224 */ /* 0x102fe400078e0a0f */
[----:B------:R-:W-:Y:S02]  /*07d0*/  IMAD.MOV R26, RZ, RZ, -R24 ;  /* 0x000000ffff1a7224 */ /* 0x000fe400078e0a18 */
[----:B------:R-:W-:Y:S02]  /*07e0*/  IMAD R25, R14, R23, RZ ;  /* 0x000000170e197224 */ /* 0x000fe400078e02ff */
[----:B------:R-:W-:Y:S02]  /*07f0*/  IMAD.MOV.U32 R14, RZ, RZ, RZ ;  /* 0x000000ffff0e7224 */ /* 0x000fe400078e00ff */
[----:B------:R-:W-:Y:S02]  /*0800*/  @P0 VIADD R20, R20, 0x1 ;  /* 0x0000000114140836 */ /* 0x000fe40000000000 */
[----:B------:R-:W-:-:S03]  /*0810*/  IMAD.HI.U32 R14, R15, R25, R14 ;  /* 0x000000190f0e7227 */ /* 0x000fc600078e000e */
[----:B------:R-:W-:Y:S01]  /*0820*/  @!P2 IADD3 R20, PT, PT, -R20, RZ, RZ ;  /* 0x000000ff1414a210 */ /* 0x000fe20007ffe1ff */
[----:B0-----:R-:W-:Y:S01]  /*0830*/  IMAD.MOV R16, RZ, RZ, -R17 ;  /* 0x000000ffff107224 */ /* 0x001fe200078e0a11 */
[----:B------:R-:W-:-:S03]  /*0840*/  @!P1 LOP3.LUT R20, RZ, R5, RZ, 0x33, !PT ;  /* 0x00000005ff149212 */ /* 0x000fc600078e33ff */
[----:B------:R-:W-:Y:S01]  /*0850*/  IMAD R25, R16, R21, RZ ;  /* 0x0000001510197224 */ /* 0x000fe200078e02ff */
[----:B------:R-:W-:Y:S02]  /*0860*/  IABS R15, R20 ;  /* 0x00000014000f7213 */ /* 0x000fe40000000000 */
[----:B------:R-:W-:-:S03]  /*0870*/  MOV R16, RZ ;  /* 0x000000ff00107202 */ /* 0x000fc60000000f00 */
[----:B------:R-:W-:-:S04]  /*0880*/  IMAD.HI.U32 R24, R14, R15, RZ ;  /* 0x0000000f0e187227 */ /* 0x000fc800078e00ff */
[----:B------:R-:W-:-:S04]  /*0890*/  IMAD.HI.U32 R25, R17, R25, R16 ;  /* 0x0000001911197227 */ /* 0x000fc800078e0010 */
[----:B------:R-:W-:Y:S02]  /*08a0*/  VIADD R16, R2, 0xfffffffe ;  /* 0xfffffffe02107836 */ /* 0x000fe40000000000 */
[----:B------:R-:W-:Y:S02]  /*08b0*/  IMAD R26, R24, R26, R15 ;  /* 0x0000001a181a7224 */ /* 0x000fe400078e020f */
        /* <DEDUP_REMOVED lines=13> */
[----:B------:R-:W-:Y:S02]  /*0990*/  ISETP.GE.U32.AND P0, PT, R26, R23, PT ;  /* 0x000000171a00720c */ /* 0x000fe40003f06070 */
[----:B0-----:R-:W-:-:S11]  /*09a0*/  IADD3 R11, PT, PT, R2, -0x3, RZ ;  /* 0xfffffffd020b7810 */ /* 0x001fd60007ffe0ff */
[----:B------:R-:W-:-:S04]  /*09b0*/  @P0 VIADD R24, R24, 0x1 ;  /* 0x0000000118180836 */ /* 0x000fc80000000000 */
[----:B------:R-:W-:Y:S01]  /*09c0*/  @!P2 IMAD.MOV R24, RZ, RZ, -R24 ;  /* 0x000000ffff18a224 */ /* 0x000fe200078e0a18 */
[----:B------:R-:W-:Y:S02]  /*09d0*/  @!P1 LOP3.LUT R24, RZ, R9, RZ, 0x33, !PT ;  /* 0x00000009ff189212 */ /* 0x000fe400078e33ff */
[----:B--2---:R-:W-:-:S04]  /*09e0*/  IABS R23, R17 ;  /* 0x0000001100177213 */ /* 0x004fc80000000000 */
[----:B------:R-:W0:Y:S08]  /*09f0*/  I2F.RP R26, R23 ;  /* 0x00000017001a7306 */ /* 0x000e300000209400 */
[----:B0-----:R-:W0:Y:S02]  /*0a00*/  MUFU.RCP R26, R26 ;  /* 0x0000001a001a7308 */ /* 0x001e240000001000 */
[----:B0-----:R-:W-:Y:S01]  /*0a10*/  VIADD R14, R26, 0xffffffe ;  /* 0x0ffffffe1a0e7836 */ /* 0x001fe20000000000 */
[----:B------:R-:W-:-:S05]  /*0a20*/  IABS R26, R24 ;  /* 0x00000018001a7213 */ /* 0x000fca0000000000 */
[----:B------:R0:W1:Y:S01]  /*0a30*/  F2I.FTZ.U32.TRUNC.NTZ R15, R14 ;  /* 0x0000000e000f7305 */ /* 0x000062000021f000 */
[----:B------:R-:W-:-:S04]  /*0a40*/  IMAD.HI.U32 R25, R25, R26, RZ ;  /* 0x0000001a19197227 */ /* 0x000fc800078e00ff */
[----:B0-----:R-:W-:-:S04]  /*0a50*/  IMAD.MOV R14, RZ, RZ, -R19 ;  /* 0x000000ffff0e7224 */ /* 0x001fc800078e0a13 */
        /* <DEDUP_REMOVED lines=15> */
[----:B------:R-:W-:Y:S02]  /*0b50*/  @!P1 IMAD.IADD R26, R26, 0x1, -R21 ;  /* 0x000000011a1a9824 */ /* 0x000fe400078e0a15 */
[----:B------:R-:W-:Y:S01]  /*0b60*/  @!P1 VIADD R25, R25, 0x1 ;  /* 0x0000000119199836 */ /* 0x000fe20000000000 */
        /* <DEDUP_REMOVED lines=15> */
[----:B0-----:R-:W-:Y:S01]  /*0c60*/  HFMA2 R14, -RZ, RZ, 0, 0 ;  /* 0x00000000ff0e7431 */ /* 0x001fe200000001ff */
[----:B-1----:R-:W-:-:S05]  /*0c70*/  IADD3 R28, PT, PT, RZ, -R15, RZ ;  /* 0x8000000fff1c7210 */ /* 0x002fca0007ffe0ff */
[----:B------:R-:W-:-:S04]  /*0c80*/  IMAD.MOV.U32 R6, RZ, RZ, R28 ;  /* 0x000000ffff067224 */ /* 0x000fc800078e001c */
[----:B------:R-:W-:-:S04]  /*0c90*/  IMAD R29, R6, R21, RZ ;  /* 0x00000015061d7224 */ /* 0x000fc800078e02ff */
[----:B------:R-:W-:-:S04]  /*0ca0*/  IMAD.HI.U32 R8, R15, R29, R14 ;  /* 0x0000001d0f087227 */ /* 0x000fc800078e000e */
[----:B------:R-:W-:-:S05]  /*0cb0*/  IMAD.WIDE.U32 R14, R3, 0x4, R12 ;  /* 0x00000004030e7825 */ /* 0x000fca00078e000c */
[----:B------:R0:W2:Y:S01]  /*0cc0*/  LDG.E R6, desc[UR8][R14.64] ;  /* 0x000000080e067981 */ /* 0x0000a2000c1e1900 */
[----:B------:R-:W-:Y:S01]  /*0cd0*/  ISETP.GT.U32.AND P1, PT, R23, R26, PT ;  /* 0x0000001a1700720c */ /* 0x000fe20003f24070 */
[--C-:B------:R-:W-:Y:S01]  /*0ce0*/  IMAD R10, R10, 0x4, R1.reuse ;  /* 0x000000040a0a7824 */ /* 0x100fe200078e0201 */
[----:B------:R-:W-:Y:S01]  /*0cf0*/  LEA R16, R16, R1, 0x2 ;  /* 0x0000000110107211 */ /* 0x000fe200078e10ff */
[--C-:B------:R-:W-:Y:S01]  /*0d00*/  IMAD R4, R4, 0x4, R1.reuse ;  /* 0x0000000404047824 */ /* 0x100fe200078e0201 */
[----:B------:R-:W-:Y:S01]  /*0d10*/  UIADD3 UR5, UPT, UPT, UR5, 0x8, URZ ;  /* 0x0000000805057890 */ /* 0x000fe2000fffe0ff */
[----:B------:R-:W-:-:S03]  /*0d20*/  IMAD R11, R11, 0x4, R1 ;  /* 0x000000040b0b7824 */ /* 0x000fc600078e0201 */
[----:B------:R-:W-:-:S05]  /*0d30*/  UISETP.NE.AND UP0, UPT, UR5, URZ, UPT ;  /* 0x000000ff0500728c */ /* 0x000fca000bf05270 */
[----:B------:R-:W-:Y:S02]  /*0d40*/  @!P1 IMAD.IADD R26, R26, 0x1, -R23 ;  /* 0x000000011a1a9824 */ /* 0x000fe400078e0a17 */
[----:B------:R-:W-:Y:S01]  /*0d50*/  @!P1 VIADD R22, R22, 0x1 ;  /* 0x0000000116169836 */ /* 0x000fe20000000000 */
[----:B------:R-:W-:Y:S02]  /*0d60*/  ISETP.NE.AND P1, PT, R17, RZ, PT ;  /* 0x000000ff1100720c */ /* 0x000fe40003f25270 */
[----:B------:R-:W-:Y:S02]  /*0d70*/  ISETP.GE.U32.AND P0, PT, R26, R23, PT ;  /* 0x000000171a00720c */ /* 0x000fe40003f06070 */
[----:B------:R-:W-:Y:S02]  /*0d80*/  IADD3 R23, PT, PT, -R20, RZ, RZ ;  /* 0x000000ff14177210 */ /* 0x000fe40007ffe1ff */
[----:B------:R-:W-:-:S03]  /*0d90*/  IABS R26, R19 ;  /* 0x00000013001a7213 */ /* 0x000fc60000000000 */
[----:B------:R-:W-:Y:S01]  /*0da0*/  IMAD R5, R5, R23, R18 ;  /* 0x0000001705057224 */ /* 0x000fe200078e0212 */
[----:B------:R-:W-:Y:S01]  /*0db0*/  LOP3.LUT R18, R25, R17, RZ, 0x3c, !PT ;  /* 0x0000001119127212 */ /* 0x000fe200078e3cff */
[----:B------:R-:W-:-:S03]  /*0dc0*/  IMAD.MOV R26, RZ, RZ, -R26 ;  /* 0x000000ffff1a7224 */ /* 0x000fc600078e0a1a */
[----:B------:R-:W-:Y:S01]  /*0dd0*/  ISETP.GE.AND P2, PT, R18, RZ, PT ;  /* 0x000000ff1200720c */ /* 0x000fe20003f46270 */
[----:B------:R1:W-:Y:S01]  /*0de0*/  STL [R10], R5 ;  /* 0x000000050a007387 */ /* 0x0003e20000100800 */
[----:B------:R-:W-:Y:S01]  /*0df0*/  @P0 IADD3 R22, PT, PT, R22, 0x1, RZ ;  /* 0x0000000116160810 */ /* 0x000fe20007ffe0ff */
[----:B-1----:R-:W-:-:S10]  /*0e00*/  IMAD R10, R3, 0x4, R1 ;  /* 0x00000004030a7824 */ /* 0x002fd400078e0201 */
        /* <DEDUP_REMOVED lines=10> */
[----:B------:R-:W-:Y:S01]  /*0eb0*/  @P0 VIADD R8, R8, 0x1 ;  /* 0x0000000108080836 */ /* 0x000fe20000000000 */
[----:B--2---:R-:W-:-:S05]  /*0ec0*/  IABS R23, R6 ;  /* 0x0000000600177213 */ /* 0x004fca0000000000 */
[----:B------:R-:W-:-:S04]  /*0ed0*/  IMAD.MOV.U32 R18, RZ, RZ, R23 ;  /* 0x000000ffff127224 */ /* 0x000fc800078e0017 */
[----:B------:R-:W0:Y:S08]  /*0ee0*/  I2F.RP R23, R18 ;  /* 0x0000001200177306 */ /* 0x000e300000209400 */
[----:B0-----:R-:W0:Y:S02]  /*0ef0*/  MUFU.RCP R14, R23 ;  /* 0x00000017000e7308 */ /* 0x001e240000001000 */
[----:B0-----:R-:W-:-:S02]  /*0f00*/  IADD3 R15, PT, PT, R14, 0xffffffe, RZ ;  /* 0x0ffffffe0e0f7810 */ /* 0x001fc40007ffe0ff */
[----:B------:R-:W-:-:S04]  /*0f10*/  LOP3.LUT R14, R22, R19, RZ, 0x3c, !PT ;  /* 0x00000013160e7212 */ /* 0x000fc800078e3cff */
[----:B------:R-:W0:Y:S01]  /*0f20*/  F2I.FTZ.U32.TRUNC.NTZ R15, R15 ;  /* 0x0000000f000f7305 */ /* 0x000e22000021f000 */
[----:B------:R-:W-:Y:S02]  /*0f30*/  ISETP.GE.AND P2, PT, R14, RZ, PT ;  /* 0x000000ff0e00720c */ /* 0x000fe40003f46270 */
[----:B------:R-:W-:Y:S01]  /*0f40*/  MOV R14, RZ ;  /* 0x000000ff000e7202 */ /* 0x000fe20000000f00 */
[----:B0-----:R-:W-:-:S04]  /*0f50*/  IMAD.MOV R21, RZ, RZ, -R15 ;  /* 0x000000ffff157224 */ /* 0x001fc800078e0a0f */
[----:B------:R-:W-:-:S04]  /*0f60*/  IMAD R21, R21, R18, RZ ;  /* 0x0000001215157224 */ /* 0x000fc800078e02ff */
[----:B------:R-:W-:Y:S01]  /*0f70*/  IMAD.HI.U32 R14, R15, R21, R14 ;  /* 0x000000150f0e7227 */ /* 0x000fe200078e000e */
[----:B------:R-:W-:Y:S02]  /*0f80*/  MOV R15, R8 ;  /* 0x00000008000f7202 */ /* 0x000fe40000000f00 */
[----:B------:R-:W-:-:S03]  /*0f90*/  IABS R8, R6 ;  /* 0x0000000600087213 */ /* 0x000fc60000000000 */
[----:B------:R-:W-:Y:S01]  /*0fa0*/  @!P2 IMAD.MOV R15, RZ, RZ, -R15 ;  /* 0x000000ffff0fa224 */ /* 0x000fe200078e0a0f */
[----:B------:R-:W-:Y:S01]  /*0fb0*/  @!P1 LOP3.LUT R15, RZ, R19, RZ, 0x33, !PT ;  /* 0x00000013ff0f9212 */ /* 0x000fe200078e33ff */
[----:B------:R-:W-:-:S03]  /*0fc0*/  IMAD.MOV R23, RZ, RZ, -R8 ;  /* 0x000000ffff177224 */ /* 0x000fc600078e0a08 */
        /* <DEDUP_REMOVED lines=11> */
[-C--:B------:R-:W-:Y:S01]  /*1080*/  @!P1 IADD3 R21, PT, PT, R21, -R18.reuse, RZ ;  /* 0x8000001215159210 */ /* 0x080fe20007ffe0ff */
[----:B------:R-:W-:Y:S01]  /*1090*/  @!P1 VIADD R8, R8, 0x1 ;  /* 0x0000000108089836 */ /* 0x000fe20000000000 */
[----:B------:R-:W-:Y:S02]  /*10a0*/  ISETP.NE.AND P1, PT, R6, RZ, PT ;  /* 0x000000ff0600720c */ /* 0x000fe40003f25270 */
[----:B------:R-:W-:Y:S01]  /*10b0*/  ISETP.GE.U32.AND P0, PT, R21, R18, PT ;  /* 0x000000121500720c */ /* 0x000fe20003f06070 */
[--C-:B------:R-:W-:Y:S02]  /*10c0*/  IMAD.MOV R18, RZ, RZ, -R22.reuse ;  /* 0x000000ffff127224 */ /* 0x100fe400078e0a16 */
[----:B------:R-:W-:Y:S02]  /*10d0*/  IMAD R22, R19, R20, R22 ;  /* 0x0000001413167224 */ /* 0x000fe400078e0216 */
[----:B------:R-:W-:-:S08]  /*10e0*/  IMAD R17, R17, R18, R25 ;  /* 0x0000001211117224 */ /* 0x000fd000078e0219 */
[----:B------:R-:W-:-:S05]  /*10f0*/  @P0 IADD3 R8, PT, PT, R8, 0x1, RZ ;  /* 0x0000000108080810 */ /* 0x000fca0007ffe0ff */
[----:B------:R-:W-:Y:S01]  /*1100*/  @!P2 IMAD.MOV R8, RZ, RZ, -R8 ;  /* 0x000000ffff08a224 */ /* 0x000fe200078e0a08 */
[----:B------:R-:W-:-:S04]  /*1110*/  @!P1 LOP3.LUT R8, RZ, R6, RZ, 0x33, !PT ;  /* 0x00000006ff089212 */ /* 0x000fc800078e33ff */
[----:B------:R-:W-:Y:S01]  /*1120*/  IADD3 R21, PT, PT, -R8, RZ, RZ ;  /* 0x000000ff08157210 */ /* 0x000fe20007ffe1ff */
[----:B------:R-:W-:-:S04]  /*1130*/  IMAD.MOV.U32 R19, RZ, RZ, R8 ;  /* 0x000000ffff137224 */ /* 0x000fc800078e0008 */
[----:B------:R-:W-:Y:S02]  /*1140*/  IMAD R15, R6, R21, R15 ;  /* 0x00000015060f7224 */ /* 0x000fe400078e020f */
[C---:B------:R-:W-:Y:S01]  /*1150*/  IMAD R6, R2.reuse, 0x4, R1 ;  /* 0x0000000402067824 */ /* 0x040fe200078e0201 */
[----:B------:R-:W-:-:S04]  /*1160*/  IADD3 R2, PT, PT, R2, -0x8, RZ ;  /* 0xfffffff802027810 */ /* 0x000fc80007ffe0ff */
[----:B------:R1:W-:Y:S04]  /*1170*/  STL [R6], R9 ;  /* 0x0000000906007387 */ /* 0x0003e80000100800 */
[----:B------:R1:W-:Y:S04]  /*1180*/  STL [R4], R7 ;  /* 0x0000000704007387 */ /* 0x0003e80000100800 */
[----:B------:R1:W-:Y:S04]  /*1190*/  STL [R16], R17 ;  /* 0x0000001110007387 */ /* 0x0003e80000100800 */
[----:B------:R1:W-:Y:S04]  /*11a0*/  STL [R11], R22 ;  /* 0x000000160b007387 */ /* 0x0003e80000100800 */
[----:B------:R1:W-:Y:S01]  /*11b0*/  STL [R10], R15 ;  /* 0x0000000f0a007387 */ /* 0x0003e20000100800 */
[----:B------:R-:W-:Y:S05]  /*11c0*/  BRA.U UP0, `(.L_x_139) ;  /* 0xffffffed00f47547 */ /* 0x000fea000b83ffff */
[----:B------:R-:W-:-:S07]  /*11d0*/  VIADD R12, R2, 0x4 ;  /* 0x00000004020c7836 */ /* 0x000fce0000000000 */
.L_x_138:
[----:B------:R-:W-:-:S09]  /*11e0*/  UISETP.NE.AND UP0, UPT, UR10, URZ, UPT ;  /* 0x000000ff0a00728c */ /* 0x000fd2000bf05270 */
[----:B------:R-:W-:Y:S05]  /*11f0*/  BRA.U !UP0, `(.L_x_140) ;  /* 0x0000000d08bc7547 */ /* 0x000fea000b800000 */
[----:B------:R-:W0:Y:S01]  /*1200*/  LDCU UR4, c[0x0][0x3b8] ;  /* 0x00007700ff0477ac */ /* 0x000e220008000800 */
[----:B------:R-:W-:Y:S02]  /*1210*/  UISETP.GE.U32.AND UP0, UPT, UR10, 0x4, UPT ;  /* 0x000000040a00788c */ /* 0x000fe4000bf06070 */
[----:B0-----:R-:W-:-:S04]  /*1220*/  ULOP3.LUT UR5, UR4, 0x3, URZ, 0xc0, !UPT ;  /* 0x0000000304057892 */ /* 0x001fc8000f8ec0ff */
[----:B------:R-:W-:-:S03]  /*1230*/  UISETP.NE.AND UP1, UPT, UR5, URZ, UPT ;  /* 0x000000ff0500728c */ /* 0x000fc6000bf25270 */
[----:B------:R-:W-:Y:S08]  /*1240*/  BRA.U !UP0, `(.L_x_141) ;  /* 0x00000009080c7547 */ /* 0x000ff0000b800000 */
[----:B------:R-:W0:Y:S01]  /*1250*/  LDC.64 R2, c[0x0][0x388] ;  /* 0x0000e200ff027b82 */ /* 0x000e220000000a00 */
[----:B-1----:R-:W-:-:S05]  /*1260*/  IADD3 R4, PT, PT, R12, -0x1, RZ ;  /* 0xffffffff0c047810 */ /* 0x002fca0007ffe0ff */
[----:B0-----:R-:W-:-:S05]  /*1270*/  IMAD.WIDE.U32 R14, R4, 0x4, R2 ;  /* 0x00000004040e7825 */ /* 0x001fca00078e0002 */
[----:B------:R-:W2:Y:S01]  /*1280*/  LDG.E R8, desc[UR8][R14.64] ;  /* 0x000000080e087981 */ /* 0x000ea2000c1e1900 */
[----:B------:R-:W-:-:S04]  /*1290*/  VIADD R6, R12, 0xfffffffe ;  /* 0xfffffffe0c067836 */ /* 0x000fc80000000000 */
[----:B------:R-:W-:-:S05]  /*12a0*/  IMAD.WIDE.U32 R16, R6, 0x4, R2 ;  /* 0x0000000406107825 */ /* 0x000fca00078e0002 */
[----:B------:R0:W3:Y:S01]  /*12b0*/  LDG.E R5, desc[UR8][R16.64] ;  /* 0x0000000810057981 */ /* 0x0000e2000c1e1900 */
[----:B------:R-:W-:-:S04]  /*12c0*/  VIADD R10, R12, 0xfffffffd ;  /* 0xfffffffd0c0a7836 */ /* 0x000fc80000000000 */
[----:B------:R-:W-:-:S05]  /*12d0*/  IMAD.WIDE.U32 R20, R10, 0x4, R2 ;  /* 0x000000040a147825 */ /* 0x000fca00078e0002 */
[----:B------:R-:W4:Y:S01]  /*12e0*/  LDG.E R7, desc[UR8][R20.64] ;  /* 0x0000000814077981 */ /* 0x000f22000c1e1900 */
[----:B------:R-:W-:-:S05]  /*12f0*/  IADD3 R12, PT, PT, R12, -0x4, RZ ;  /* 0xfffffffc0c0c7810 */ /* 0x000fca0007ffe0ff */
[----:B------:R-:W-:-:S05]  /*1300*/  IMAD.WIDE.U32 R22, R12, 0x4, R2 ;  /* 0x000000040c167825 */ /* 0x000fca00078e0002 */
[----:B------:R-:W5:Y:S01]  /*1310*/  LDG.E R9, desc[UR8][R22.64] ;  /* 0x0000000816097981 */ /* 0x000f62000c1e1900 */
[----:B0-----:R-:W-:Y:S01]  /*1320*/  IABS R17, R19 ;  /* 0x0000001300117213 */ /* 0x001fe20000000000 */
[--C-:B------:R-:W-:Y:S02]  /*1330*/  IMAD R6, R6, 0x4, R1.reuse ;  /* 0x0000000406067824 */ /* 0x100fe400078e0201 */
[----:B------:R-:W-:Y:S01]  /*1340*/  IMAD R10, R10, 0x4, R1 ;  /* 0x000000040a0a7824 */ /* 0x000fe200078e0201 */
[----:B--2---:R-:W-:-:S04]  /*1350*/  IABS R13, R8 ;  /* 0x00000008000d7213 */ /* 0x004fc80000000000 */
[----:B------:R-:W0:Y:S01]  /*1360*/  I2F.RP R14, R13 ;  /* 0x0000000d000e7306 */ /* 0x000e220000209400 */
[-C--:B---3--:R-:W-:Y:S02]  /*1370*/  IABS R11, R5.reuse ;  /* 0x00000005000b7213 */ /* 0x088fe40000000000 */
[----:B------:R-:W-:-:S05]  /*1380*/  IABS R18, R5 ;  /* 0x0000000500127213 */ /* 0x000fca0000000000 */
[----:B0-----:R-:W0:Y:S02]  /*1390*/  MUFU.RCP R14, R14 ;  /* 0x0000000e000e7308 */ /* 0x001e240000001000 */
[----:B0-----:R-:W-:-:S06]  /*13a0*/  VIADD R2, R14, 0xffffffe ;  /* 0x0ffffffe0e027836 */ /* 0x001fcc0000000000 */
[----:B------:R0:W1:Y:S02]  /*13b0*/  F2I.FTZ.U32.TRUNC.NTZ R3, R2 ;  /* 0x0000000200037305 */ /* 0x000064000021f000 */
[----:B0-----:R-:W-:Y:S02]  /*13c0*/  HFMA2 R2, -RZ, RZ, 0, 0 ;  /* 0x00000000ff027431 */ /* 0x001fe400000001ff */
        /* <DEDUP_REMOVED lines=8> */
[----:B------:R-:W-:Y:S01]  /*1450*/  IMAD R2, R14, R17, R2 ;  /* 0x000000110e027224 */ /* 0x000fe200078e0202 */
[----:B0-----:R-:W0:Y:S04]  /*1460*/  MUFU.RCP R15, R15 ;  /* 0x0000000f000f7308 */ /* 0x001e280000001000 */
        /* <DEDUP_REMOVED lines=10> */
[----:B------:R-:W1:Y:S01]  /*1510*/  I2F.RP R15, R13 ;  /* 0x0000000d000f7306 */ /* 0x000e620000209400 */
[----:B------:R-:W-:-:S05]  /*1520*/  @P0 IADD3 R14, PT, PT, R14, 0x1, RZ ;  /* 0x000000010e0e0810 */ /* 0x000fca0007ffe0ff */
[----:B------:R-:W-:Y:S01]  /*1530*/  @!P2 IMAD.MOV R14, RZ, RZ, -R14 ;  /* 0x000000ffff0ea224 */ /* 0x000fe200078e0a0e */
[----:B------:R-:W-:Y:S01]  /*1540*/  @!P1 LOP3.LUT R14, RZ, R8, RZ, 0x33, !PT ;  /* 0x00000008ff0e9212 */ /* 0x000fe200078e33ff */
[----:B0-----:R-:W-:-:S03]  /*1550*/  IMAD.MOV R2, RZ, RZ, -R3 ;  /* 0x000000ffff027224 */ /* 0x001fc600078e0a03 */
[----:B------:R-:W-:Y:S01]  /*1560*/  IABS R16, R14 ;  /* 0x0000000e00107213 */ /* 0x000fe20000000000 */
[----:B------:R-:W-:Y:S01]  /*1570*/  IMAD R17, R2, R11, RZ ;  /* 0x0000000b02117224 */ /* 0x000fe200078e02ff */
[----:B------:R-:W-:Y:S01]  /*1580*/  MOV R2, RZ ;  /* 0x000000ff00027202 */ /* 0x000fe20000000f00 */
[----:B-1----:R-:W0:Y:S04]  /*1590*/  MUFU.RCP R15, R15 ;  /* 0x0000000f000f7308 */ /* 0x002e280000001000 */
[----:B------:R-:W-:-:S04]  /*15a0*/  IMAD.HI.U32 R2, R3, R17, R2 ;  /* 0x0000001103027227 */ /* 0x000fc800078e0002 */
[----:B------:R-:W-:Y:S02]  /*15b0*/  IMAD.MOV.U32 R3, RZ, RZ, R16 ;  /* 0x000000ffff037224 */ /* 0x000fe400078e0010 */
[----:B------:R-:W-:Y:S01]  /*15c0*/  IMAD.MOV R17, RZ, RZ, -R18 ;  /* 0x000000ffff117224 */ /* 0x000fe200078e0a12 */
[----:B------:R-:W-:Y:S01]  /*15d0*/  IABS R18, R7 ;  /* 0x0000000700127213 */ /* 0x000fe20000000000 */
[----:B------:R-:W-:-:S04]  /*15e0*/  IMAD.HI.U32 R16, R2, R3, RZ ;  /* 0x0000000302107227 */ /* 0x000fc800078e00ff */
[----:B------:R-:W-:Y:S02]  /*15f0*/  IMAD R2, R16, R17, R3 ;  /* 0x0000001110027224 */ /* 0x000fe400078e0203 */
[----:B0-----:R-:W-:Y:S02]  /*1600*/  VIADD R3, R15, 0xffffffe ;  /* 0x0ffffffe0f037836 */ /* 0x001fe40000000000 */
[----:B------:R-:W-:Y:S01]  /*1610*/  IMAD.MOV R18, RZ, RZ, -R18 ;  /* 0x000000ffff127224 */ /* 0x000fe200078e0a12 */
[----:B------:R-:W-:-:S03]  /*1620*/  ISETP.GT.U32.AND P1, PT, R11, R2, PT ;  /* 0x000000020b00720c */ /* 0x000fc60003f24070 */
[----:B------:R-:W0:Y:S10]  /*1630*/  F2I.FTZ.U32.TRUNC.NTZ R3, R3 ;  /* 0x0000000300037305 */ /* 0x000e34000021f000 */
[----:B------:R-:W-:Y:S01]  /*1640*/  @!P1 IADD3 R2, PT, PT, R2, -R11, RZ ;  /* 0x8000000b02029210 */ /* 0x000fe20007ffe0ff */
[----:B------:R-:W-:Y:S01]  /*1650*/  @!P1 VIADD R16, R16, 0x1 ;  /* 0x0000000110109836 */ /* 0x000fe20000000000 */
[----:B------:R-:W-:-:S02]  /*1660*/  ISETP.NE.AND P1, PT, R5, RZ, PT ;  /* 0x000000ff0500720c */ /* 0x000fc40003f25270 */
[----:B------:R-:W-:Y:S02]  /*1670*/  ISETP.GE.U32.AND P0, PT, R2, R11, PT ;  /* 0x0000000b0200720c */ /* 0x000fe40003f06070 */
[----:B------:R-:W-:Y:S02]  /*1680*/  LOP3.LUT R2, R14, R5, RZ, 0x3c, !PT ;  /* 0x000000050e027212 */ /* 0x000fe400078e3cff */
[----:B-----5:R-:W-:Y:S02]  /*1690*/  IABS R11, R9 ;  /* 0x00000009000b7213 */ /* 0x020fe40000000000 */
[----:B------:R-:W-:Y:S01]  /*16a0*/  ISETP.GE.AND P2, PT, R2, RZ, PT ;  /* 0x000000ff0200720c */ /* 0x000fe20003f46270 */
[----:B0-----:R-:W-:-:S04]  /*16b0*/  IMAD.MOV R2, RZ, RZ, -R3 ;  /* 0x000000ffff027224 */ /* 0x001fc800078e0a03 */
[----:B------:R-:W-:Y:S02]  /*16c0*/  IMAD R15, R2, R13, RZ ;  /* 0x0000000d020f7224 */ /* 0x000fe400078e02ff */
[----:B------:R-:W-:Y:S01]  /*16d0*/  HFMA2 R2, -RZ, RZ, 0, 0 ;  /* 0x00000000ff027431 */ /* 0x000fe200000001ff */
[----:B------:R-:W-:-:S05]  /*16e0*/  @P0 IADD3 R16, PT, PT, R16, 0x1, RZ ;  /* 0x0000000110100810 */ /* 0x000fca0007ffe0ff */
[----:B------:R-:W-:Y:S01]  /*16f0*/  @!P2 IMAD.MOV R16, RZ, RZ, -R16 ;  /* 0x000000ffff10a224 */ /* 0x000fe200078e0a10 */
[----:B------:R-:W-:Y:S01]  /*1700*/  @!P1 LOP3.LUT R16, RZ, R5, RZ, 0x33, !PT ;  /* 0x00000005ff109212 */ /* 0x000fe200078e33ff */
[----:B------:R-:W-:-:S03]  /*1710*/  IMAD.HI.U32 R2, R3, R15, R2 ;  /* 0x0000000f03027227 */ /* 0x000fc600078e0002 */
[----:B------:R-:W-:Y:S01]  /*1720*/  IABS R17, R16 ;  /* 0x0000001000117213 */ /* 0x000fe20000000000 */
[----:B------:R-:W0:Y:S04]  /*1730*/  I2F.RP R15, R11 ;  /* 0x0000000b000f7306 */ /* 0x000e280000209400 */
[----:B------:R-:W-:Y:S01]  /*1740*/  IMAD.MOV.U32 R3, RZ, RZ, R17 ;  /* 0x000000ffff037224 */ /* 0x000fe200078e0011 */
[----:B------:R-:W-:-:S03]  /*1750*/  MOV R17, R18 ;  /* 0x0000001200117202 */ /* 0x000fc60000000f00 */
[----:B------:R-:W-:-:S04]  /*1760*/  IMAD.HI.U32 R18, R2, R3, RZ ;  /* 0x0000000302127227 */ /* 0x000fc800078e00ff */
[----:B------:R-:W-:Y:S01]  /*1770*/  IMAD R2, R18, R17, R3 ;  /* 0x0000001112027224 */ /* 0x000fe200078e0203 */
[----:B------:R-:W-:Y:S01]  /*1780*/  IABS R17, R9 ;  /* 0x0000000900117213 */ /* 0x000fe20000000000 */
[----:B0-----:R-:W0:Y:S03]  /*1790*/  MUFU.RCP R15, R15 ;  /* 0x0000000f000f7308 */ /* 0x001e260000001000 */
[----:B------:R-:W-:Y:S01]  /*17a0*/  ISETP.GT.U32.AND P1, PT, R13, R2, PT ;  /* 0x000000020d00720c */ /* 0x000fe20003f24070 */
[----:B------:R-:W-:-:S12]  /*17b0*/  IMAD.MOV R20, RZ, RZ, -R17 ;  /* 0x000000ffff147224 */ /* 0x000fd800078e0a11 */
[----:B------:R-:W-:Y:S01]  /*17c0*/  @!P1 IMAD.IADD R2, R2, 0x1, -R13 ;  /* 0x0000000102029824 */ /* 0x000fe200078e0a0d */
[----:B------:R-:W-:Y:S01]  /*17d0*/  @!P1 IADD3 R18, PT, PT, R18, 0x1, RZ ;  /* 0x0000000112129810 */ /* 0x000fe20007ffe0ff */
[----:B0-----:R-:W-:Y:S01]  /*17e0*/  VIADD R3, R15, 0xffffffe ;  /* 0x0ffffffe0f037836 */ /* 0x001fe20000000000 */
[----:B------:R-:W-:Y:S02]  /*17f0*/  ISETP.NE.AND P1, PT, R7, RZ, PT ;  /* 0x000000ff0700720c */ /* 0x000fe40003f25270 */
[----:B------:R-:W-:Y:S02]  /*1800*/  ISETP.GE.U32.AND P0, PT, R2, R13, PT ;  /* 0x0000000d0200720c */ /* 0x000fe40003f06070 */
[----:B------:R-:W-:Y:S01]  /*1810*/  LOP3.LUT R2, R16, R7, RZ, 0x3c, !PT ;  /* 0x0000000710027212 */ /* 0x000fe200078e3cff */
[----:B------:R-:W0:Y:S03]  /*1820*/  F2I.FTZ.U32.TRUNC.NTZ R3, R3 ;  /* 0x0000000300037305 */ /* 0x000e26000021f000 */
[----:B------:R-:W-:-:S07]  /*1830*/  ISETP.GE.AND P2, PT, R2, RZ, PT ;  /* 0x000000ff0200720c */ /* 0x000fce0003f46270 */
[----:B------:R-:W-:Y:S02]  /*1840*/  @P0 VIADD R18, R18, 0x1 ;  /* 0x0000000112120836 */ /* 0x000fe40000000000 */
[----:B0-----:R-:W-:-:S04]  /*1850*/  IMAD.MOV R2, RZ, RZ, -R3 ;  /* 0x000000ffff027224 */ /* 0x001fc800078e0a03 */
[----:B------:R-:W-:Y:S02]  /*1860*/  @!P2 IADD3 R18, PT, PT, -R18, RZ, RZ ;  /* 0x000000ff1212a210 */ /* 0x000fe40007ffe1ff */
[----:B------:R-:W-:Y:S01]  /*1870*/  @!P1 LOP3.LUT R18, RZ, R7, RZ, 0x33, !PT ;  /* 0x00000007ff129212 */ /* 0x000fe200078e33ff */
[----:B------:R-:W-:Y:S02]  /*1880*/  IMAD R13, R2, R11, RZ ;  /* 0x0000000b020d7224 */ /* 0x000fe400078e02ff */
[----:B------:R-:W-:Y:S01]  /*1890*/  IMAD.MOV.U32 R2, RZ, RZ, RZ ;  /* 0x000000ffff027224 */ /* 0x000fe200078e00ff */
[----:B------:R-:W-:-:S03]  /*18a0*/  IABS R15, R18 ;  /* 0x00000012000f7213 */ /* 0x000fc60000000000 */
[----:B------:R-:W-:Y:S01]  /*18b0*/  IMAD.HI.U32 R2, R3, R13, R2 ;  /* 0x0000000d03027227 */ /* 0x000fe200078e0002 */
[----:B------:R-:W-:-:S03]  /*18c0*/  MOV R3, R15 ;  /* 0x0000000f00037202 */ /* 0x000fc60000000f00 */
[----:B------:R-:W-:Y:S02]  /*18d0*/  IMAD.MOV R13, RZ, RZ, -R18 ;  /* 0x000000ffff0d7224 */ /* 0x000fe400078e0a12 */
[----:B------:R-:W-:-:S04]  /*18e0*/  IMAD.HI.U32 R2, R2, R3, RZ ;  /* 0x0000000302027227 */ /* 0x000fc800078e00ff */
[----:B------:R-:W-:Y:S01]  /*18f0*/  IMAD R20, R2, R20, R3 ;  /* 0x0000001402147224 */ /* 0x000fe200078e0203 */
[----:B------:R-:W-:Y:S01]  /*1900*/  LOP3.LUT R3, R18, R9, RZ, 0x3c, !PT ;  /* 0x0000000912037212 */ /* 0x000fe200078e3cff */
[----:B------:R-:W-:-:S03]  /*1910*/  IMAD R7, R7, R13, R16 ;  /* 0x0000000d07077224 */ /* 0x000fc600078e0210 */
[----:B------:R-:W-:Y:S02]  /*1920*/  ISETP.GT.U32.AND P1, PT, R11, R20, PT ;  /* 0x000000140b00720c */ /* 0x000fe40003f24070 */
[----:B------:R-:W-:Y:S01]  /*1930*/  ISETP.GE.AND P2, PT, R3, RZ, PT ;  /* 0x000000ff0300720c */ /* 0x000fe20003f46270 */
[----:B------:R-:W-:-:S04]  /*1940*/  IMAD.MOV R3, RZ, RZ, -R14 ;  /* 0x000000ffff037224 */ /* 0x000fc800078e0a0e */
[----:B------:R-:W-:Y:S01]  /*1950*/  IMAD R8, R8, R3, R19 ;  /* 0x0000000308087224 */ /* 0x000fe200078e0213 */
[-C--:B------:R-:W-:Y:S02]  /*1960*/  LEA R3, R4, R1.reuse, 0x2 ;  /* 0x0000000104037211 */ /* 0x080fe400078e10ff */
[----:B------:R-:W-:-:S03]  /*1970*/  LEA R4, R12, R1, 0x2 ;  /* 0x000000010c047211 */ /* 0x000fc600078e10ff */
[----:B------:R-:W-:Y:S01]  /*1980*/  @!P1 IMAD.IADD R20, R20, 0x1, -R11 ;  /* 0x0000000114149824 */ /* 0x000fe200078e0a0b */
[----:B------:R0:W-:Y:S01]  /*1990*/  STL [R3], R8 ;  /* 0x0000000803007387 */ /* 0x0001e20000100800 */
[----:B------:R-:W-:Y:S01]  /*19a0*/  @!P1 VIADD R2, R2, 0x1 ;  /* 0x0000000102029836 */ /* 0x000fe20000000000 */
[----:B------:R-:W-:Y:S02]  /*19b0*/  ISETP.NE.AND P1, PT, R9, RZ, PT ;  /* 0x000000ff0900720c */ /* 0x000fe40003f25270 */
[----:B------:R-:W-:Y:S02]  /*19c0*/  ISETP.GE.U32.AND P0, PT, R20, R11, PT ;  /* 0x0000000b1400720c */ /* 0x000fe40003f06070 */
[----:B------:R-:W-:-:S05]  /*19d0*/  IADD3 R11, PT, PT, -R16, RZ, RZ ;  /* 0x000000ff100b7210 */ /* 0x000fca0007ffe1ff */
[----:B------:R-:W-:-:S05]  /*19e0*/  IMAD R5, R5, R11, R14 ;  /* 0x0000000b05057224 */ /* 0x000fca00078e020e */
[----:B------:R0:W-:Y:S01]  /*19f0*/  STL [R6], R5 ;  /* 0x0000000506007387 */ /* 0x0001e20000100800 */
[----:B------:R-:W-:-:S03]  /*1a00*/  @P0 IADD3 R2, PT, PT, R2, 0x1, RZ ;  /* 0x0000000102020810 */ /* 0x000fc60007ffe0ff */
[----:B------:R0:W-:Y:S02]  /*1a10*/  STL [R10], R7 ;  /* 0x000000070a007387 */ /* 0x0001e40000100800 */
[----:B------:R-:W-:Y:S01]  /*1a20*/  @!P2 IMAD.MOV R2, RZ, RZ, -R2 ;  /* 0x000000ffff02a224 */ /* 0x000fe200078e0a02 */
[----:B------:R-:W-:-:S05]  /*1a30*/  @!P1 LOP3.LUT R2, RZ, R9, RZ, 0x33, !PT ;  /* 0x00000009ff029212 */ /* 0x000fca00078e33ff */
[--C-:B------:R-:W-:Y:S02]  /*1a40*/  IMAD.MOV R15, RZ, RZ, -R2.reuse ;  /* 0x000000ffff0f7224 */ /* 0x100fe400078e0a02 */
[----:B------:R-:W-:Y:S02]  /*1a50*/  IMAD.MOV.U32 R19, RZ, RZ, R2 ;  /* 0x000000ffff137224 */ /* 0x000fe400078e0002 */
[----:B------:R-:W-:-:S05]  /*1a60*/  IMAD R9, R9, R15, R18 ;  /* 0x0000000f09097224 */ /* 0x000fca00078e0212 */
[----:B------:R0:W-:Y:S02]  /*1a70*/  STL [R4], R9 ;  /* 0x0000000904007387 */ /* 0x0001e40000100800 */
.L_x_141:
[----:B------:R-:W-:Y:S05]  /*1a80*/  BRA.U !UP1, `(.L_x_140) ;  /* 0x0000000509987547 */ /* 0x000fea000b800000 */
[----:B------:R-:W-:Y:S02]  /*1a90*/  UISETP.NE.AND UP0, UPT, UR5, 0x1, UPT ;  /* 0x000000010500788c */ /* 0x000fe4000bf05270 */
[----:B------:R-:W-:-:S04]  /*1aa0*/  ULOP3.LUT UR4, UR4, 0x1, URZ, 0xc0, !UPT ;  /* 0x0000000104047892 */ /* 0x000fc8000f8ec0ff */
[----:B------:R-:W-:-:S03]  /*1ab0*/  UISETP.NE.U32.AND UP1, UPT, UR4, 0x1, UPT ;  /* 0x000000010400788c */ /* 0x000fc6000bf25070 */
[----:B------:R-:W-:Y:S08]  /*1ac0*/  BRA.U !UP0, `(.L_x_142) ;  /* 0x0000000508147547 */ /* 0x000ff0000b800000 */
[----:B01----:R-:W0:Y:S01]  /*1ad0*/  LDC.64 R10, c[0x0][0x388] ;  /* 0x0000e200ff0a7b82 */ /* 0x003e220000000a00 */
[----:B------:R-:W-:-:S04]  /*1ae0*/  VIADD R2, R12, 0xffffffff ;  /* 0xffffffff0c027836 */ /* 0x000fc80000000000 */
[----:B0-----:R-:W-:-:S06]  /*1af0*/  IMAD.WIDE.U32 R4, R2, 0x4, R10 ;  /* 0x0000000402047825 */ /* 0x001fcc00078e000a */
[----:B------:R-:W2:Y:S01]  /*1b00*/  LDG.E R4, desc[UR8][R4.64] ;  /* 0x0000000804047981 */ /* 0x000ea2000c1e1900 */
[----:B------:R-:W-:-:S05]  /*1b10*/  IADD3 R6, PT, PT, R12, -0x2, RZ ;  /* 0xfffffffe0c067810 */ /* 0x000fca0007ffe0ff */
        /* <DEDUP_REMOVED lines=12> */
[----:B0-----:R-:W-:Y:S02]  /*1be0*/  HFMA2 R8, -RZ, RZ, 0, 0 ;  /* 0x00000000ff087431 */ /* 0x001fe400000001ff */
[----:B-1----:R-:W-:-:S04]  /*1bf0*/  IMAD.MOV R12, RZ, RZ, -R9 ;  /* 0x000000ffff0c7224 */ /* 0x002fc800078e0a09 */
[----:B------:R-:W-:Y:S02]  /*1c00*/  IMAD R11, R12, R13, RZ ;  /* 0x0000000d0c0b7224 */ /* 0x000fe400078e02ff */
[----:B------:R-:W-:Y:S02]  /*1c10*/  IMAD.MOV.U32 R12, RZ, RZ, R14 ;  /* 0x000000ffff0c7224 */ /* 0x000fe400078e000e */
[----:B------:R-:W-:Y:S01]  /*1c20*/  IMAD.HI.U32 R9, R9, R11, R8 ;  /* 0x0000000b09097227 */ /* 0x000fe200078e0008 */
[----:B------:R-:W-:-:S03]  /*1c30*/  IABS R11, R3 ;  /* 0x00000003000b7213 */ /* 0x000fc60000000000 */
[----:B------:R-:W-:Y:S02]  /*1c40*/  IMAD.MOV R8, RZ, RZ, -R15 ;  /* 0x000000ffff087224 */ /* 0x000fe400078e0a0f */
[----:B------:R-:W-:-:S04]  /*1c50*/  IMAD.HI.U32 R7, R9, R12, RZ ;  /* 0x0000000c09077227 */ /* 0x000fc800078e00ff */
[----:B------:R-:W-:Y:S02]  /*1c60*/  IMAD R8, R7, R8, R12 ;  /* 0x0000000807087224 */ /* 0x000fe400078e020c */
[----:B------:R-:W-:Y:S02]  /*1c70*/  VIADD R9, R10, 0xffffffe ;  /* 0x0ffffffe0a097836 */ /* 0x000fe40000000000 */
[----:B------:R-:W-:Y:S01]  /*1c80*/  IMAD.MOV R11, RZ, RZ, -R11 ;  /* 0x000000ffff0b7224 */ /* 0x000fe200078e0a0b */
[----:B------:R-:W-:-:S03]  /*1c90*/  ISETP.GT.U32.AND P1, PT, R13, R8, PT ;  /* 0x000000080d00720c */ /* 0x000fc60003f24070 */
[----:B------:R-:W0:Y:S10]  /*1ca0*/  F2I.FTZ.U32.TRUNC.NTZ R9, R9 ;  /* 0x0000000900097305 */ /* 0x000e34000021f000 */
[----:B------:R-:W-:Y:S01]  /*1cb0*/  @!P1 IADD3 R8, PT, PT, R8, -R13, RZ ;  /* 0x8000000d08089210 */ /* 0x000fe20007ffe0ff */
[----:B------:R-:W-:Y:S01]  /*1cc0*/  @!P1 VIADD R7, R7, 0x1 ;  /* 0x0000000107079836 */ /* 0x000fe20000000000 */
[----:B------:R-:W-:-:S02]  /*1cd0*/  ISETP.NE.AND P1, PT, R4, RZ, PT ;  /* 0x000000ff0400720c */ /* 0x000fc40003f25270 */
[----:B------:R-:W-:Y:S02]  /*1ce0*/  ISETP.GE.U32.AND P0, PT, R8, R13, PT ;  /* 0x0000000d0800720c */ /* 0x000fe40003f06070 */
[----:B------:R-:W-:-:S04]  /*1cf0*/  LOP3.LUT R8, R19, R4, RZ, 0x3c, !PT ;  /* 0x0000000413087212 */ /* 0x000fc800078e3cff */
[----:B------:R-:W-:Y:S01]  /*1d00*/  ISETP.GE.AND P2, PT, R8, RZ, PT ;  /* 0x000000ff0800720c */ /* 0x000fe20003f46270 */
[----:B0-----:R-:W-:-:S06]  /*1d10*/  IMAD.MOV R8, RZ, RZ, -R9 ;  /* 0x000000ffff087224 */ /* 0x001fcc00078e0a09 */
[----:B------:R-:W-:-:S05]  /*1d20*/  @P0 IADD3 R7, PT, PT, R7, 0x1, RZ ;  /* 0x0000000107070810 */ /* 0x000fca0007ffe0ff */
[----:B------:R-:W-:Y:S02]  /*1d30*/  IMAD.MOV.U32 R12, RZ, RZ, R7 ;  /* 0x000000ffff0c7224 */ /* 0x000fe400078e0007 */
[----:B------:R-:W-:Y:S02]  /*1d40*/  IMAD R7, R8, R5, RZ ;  /* 0x0000000508077224 */ /* 0x000fe400078e02ff */
[----:B------:R-:W-:Y:S01]  /*1d50*/  IMAD.MOV.U32 R8, RZ, RZ, RZ ;  /* 0x000000ffff087224 */ /* 0x000fe200078e00ff */
[----:B------:R-:W-:Y:S02]  /*1d60*/  @!P2 IADD3 R12, PT, PT, -R12, RZ, RZ ;  /* 0x000000ff0c0ca210 */ /* 0x000fe40007ffe1ff */
[----:B------:R-:W-:Y:S01]  /*1d70*/  @!P1 LOP3.LUT R12, RZ, R4, RZ, 0x33, !PT ;  /* 0x00000004ff0c9212 */ /* 0x000fe200078e33ff */
[----:B------:R-:W-:-:S03]  /*1d80*/  IMAD.HI.U32 R8, R9, R7, R8 ;  /* 0x0000000709087227 */ /* 0x000fc600078e0008 */
[----:B------:R-:W-:-:S04]  /*1d90*/  IABS R10, R12 ;  /* 0x0000000c000a7213 */ /* 0x000fc80000000000 */
[----:B------:R-:W-:Y:S01]  /*1da0*/  MOV R7, R10 ;  /* 0x0000000a00077202 */ /* 0x000fe20000000f00 */
[----:B------:R-:W-:-:S04]  /*1db0*/  IMAD.MOV.U32 R10, RZ, RZ, R11 ;  /* 0x000000ffff0a7224 */ /* 0x000fc800078e000b */
[----:B------:R-:W-:-:S04]  /*1dc0*/  IMAD.HI.U32 R8, R8, R7, RZ ;  /* 0x0000000708087227 */ /* 0x000fc800078e00ff */
[----:B------:R-:W-:Y:S01]  /*1dd0*/  IMAD R10, R8, R10, R7 ;  /* 0x0000000a080a7224 */ /* 0x000fe200078e0207 */
[----:B------:R-:W-:-:S04]  /*1de0*/  IADD3 R7, PT, PT, -R12, RZ, RZ ;  /* 0x000000ff0c077210 */ /* 0x000fc80007ffe1ff */
[----:B------:R-:W-:Y:S01]  /*1df0*/  ISETP.GT.U32.AND P1, PT, R5, R10, PT ;  /* 0x0000000a0500720c */ /* 0x000fe20003f24070 */
[----:B------:R-:W-:-:S12]  /*1e00*/  IMAD R4, R4, R7, R19 ;  /* 0x0000000704047224 */ /* 0x000fd800078e0213 */
[----:B------:R-:W-:Y:S01]  /*1e10*/  @!P1 IMAD.IADD R10, R10, 0x1, -R5 ;  /* 0x000000010a0a9824 */ /* 0x000fe200078e0a05 */
[----:B------:R-:W-:Y:S02]  /*1e20*/  @!P1 IADD3 R8, PT, PT, R8, 0x1, RZ ;  /* 0x0000000108089810 */ /* 0x000fe40007ffe0ff */
[----:B------:R-:W-:Y:S02]  /*1e30*/  ISETP.NE.AND P1, PT, R3, RZ, PT ;  /* 0x000000ff0300720c */ /* 0x000fe40003f25270 */
[----:B------:R-:W-:Y:S02]  /*1e40*/  ISETP.GE.U32.AND P0, PT, R10, R5, PT ;  /* 0x000000050a00720c */ /* 0x000fe40003f06070 */
[----:B------:R-:W-:-:S04]  /*1e50*/  LOP3.LUT R5, R12, R3, RZ, 0x3c, !PT ;  /* 0x000000030c057212 */ /* 0x000fc800078e3cff */
[----:B------:R-:W-:Y:S01]  /*1e60*/  ISETP.GE.AND P2, PT, R5, RZ, PT ;  /* 0x000000ff0500720c */ /* 0x000fe20003f46270 */
[----:B------:R-:W-:Y:S01]  /*1e70*/  IMAD R5, R2, 0x4, R1 ;  /* 0x0000000402057824 */ /* 0x000fe200078e0201 */
[----:B------:R-:W-:-:S04]  /*1e80*/  LEA R2, R6, R1, 0x2 ;  /* 0x0000000106027211 */ /* 0x000fc800078e10ff */
[----:B------:R2:W-:Y:S01]  /*1e90*/  STL [R5], R4 ;  /* 0x0000000405007387 */ /* 0x0005e20000100800 */
[----:B------:R-:W-:-:S06]  /*1ea0*/  @P0 VIADD R8, R8, 0x1 ;  /* 0x0000000108080836 */ /* 0x000fcc0000000000 */
[----:B------:R-:W-:Y:S01]  /*1eb0*/  @!P2 IMAD.MOV R8, RZ, RZ, -R8 ;  /* 0x000000ffff08a224 */ /* 0x000fe200078e0a08 */
[----:B------:R-:W-:-:S05]  /*1ec0*/  @!P1 LOP3.LUT R8, RZ, R3, RZ, 0x33, !PT ;  /* 0x00000003ff089212 */ /* 0x000fca00078e33ff */
[--C-:B------:R-:W-:Y:S02]  /*1ed0*/  IMAD.MOV R10, RZ, RZ, -R8.reuse ;  /* 0x000000ffff0a7224 */ /* 0x100fe400078e0a08 */
[----:B------:R-:W-:Y:S02]  /*1ee0*/  IMAD.MOV.U32 R19, RZ, RZ, R8 ;  /* 0x000000ffff137224 */ /* 0x000fe400078e0008 */
[----:B------:R-:W-:Y:S02]  /*1ef0*/  IMAD R3, R3, R10, R12 ;  /* 0x0000000a03037224 */ /* 0x000fe400078e020c */
[----:B------:R-:W-:-:S03]  /*1f00*/  IMAD.MOV.U32 R12, RZ, RZ, R6 ;  /* 0x000000ffff0c7224 */ /* 0x000fc600078e0006 */
[----:B------:R2:W-:Y:S04]  /*1f10*/  STL [R2], R3 ;  /* 0x0000000302007387 */ /* 0x0005e80000100800 */
.L_x_142:
[----:B------:R-:W-:Y:S05]  /*1f20*/  BRA.U UP1, `(.L_x_140) ;  /* 0x0000000101707547 */ /* 0x000fea000b800000 */
[----:B0-2---:R-:W0:Y:S01]  /*1f30*/  LDC.64 R2, c[0x0][0x388] ;  /* 0x0000e200ff027b82 */ /* 0x005e220000000a00 */
[----:B------:R-:W-:-:S05]  /*1f40*/  IADD3 R12, PT, PT, R12, -0x1, RZ ;  /* 0xffffffff0c0c7810 */ /* 0x000fca0007ffe0ff */
        /* <DEDUP_REMOVED lines=11> */
[----:B0-----:R-:W-:Y:S02]  /*2000*/  HFMA2 R4, -RZ, RZ, 0, 0 ;  /* 0x00000000ff047431 */ /* 0x001fe400000001ff */
[----:B-1----:R-:W-:-:S04]  /*2010*/  IMAD.MOV R7, RZ, RZ, -R5 ;  /* 0x000000ffff077224 */ /* 0x002fc800078e0a05 */
[----:B------:R-:W-:-:S04]  /*2020*/  IMAD R7, R7, R8, RZ ;  /* 0x0000000807077224 */ /* 0x000fc800078e02ff */
[----:B------:R-:W-:-:S06]  /*2030*/  IMAD.HI.U32 R5, R5, R7, R4 ;  /* 0x0000000705057227 */ /* 0x000fcc00078e0004 */
[----:B------:R-:W-:-:S04]  /*2040*/  IMAD.HI.U32 R5, R5, R2, RZ ;  /* 0x0000000205057227 */ /* 0x000fc800078e00ff */
[----:B------:R-:W-:Y:S02]  /*2050*/  IMAD R5, R5, R3, R2 ;  /* 0x0000000305057224 */ /* 0x000fe400078e0202 */
[----:B------:R-:W-:-:S03]  /*2060*/  IMAD R2, R12, 0x4, R1 ;  /* 0x000000040c027824 */ /* 0x000fc600078e0201 */
[----:B------:R-:W-:-:S13]  /*2070*/  ISETP.GT.U32.AND P0, PT, R8, R5, PT ;  /* 0x000000050800720c */ /* 0x000fda0003f04070 */
[----:B------:R-:W-:Y:S01]  /*2080*/  @!P0 IMAD.IADD R5, R5, 0x1, -R8 ;  /* 0x0000000105058824 */ /* 0x000fe200078e0a08 */
[----:B------:R-:W-:-:S04]  /*2090*/  ISETP.NE.AND P0, PT, R9, RZ, PT ;  /* 0x000000ff0900720c */ /* 0x000fc80003f05270 */
[----:B------:R-:W-:-:S13]  /*20a0*/  ISETP.GT.U32.AND P1, PT, R8, R5, PT ;  /* 0x000000050800720c */ /* 0x000fda0003f24070 */
[----:B------:R-:W-:-:S05]  /*20b0*/  @!P1 IADD3 R5, PT, PT, R5, -R8, RZ ;  /* 0x8000000805059210 */ /* 0x000fca0007ffe0ff */
[----:B------:R-:W-:Y:S01]  /*20c0*/  @!P2 IMAD.MOV R5, RZ, RZ, -R5 ;  /* 0x000000ffff05a224 */ /* 0x000fe200078e0a05 */
[----:B------:R-:W-:-:S05]  /*20d0*/  @!P0 LOP3.LUT R5, RZ, R9, RZ, 0x33, !PT ;  /* 0x00000009ff058212 */ /* 0x000fca00078e33ff */
[----:B------:R3:W-:Y:S02]  /*20e0*/  STL [R2], R5 ;  /* 0x0000000502007387 */ /* 0x0007e40000100800 */
.L_x_140:
[----:B------:R-:W4:Y:S01]  /*20f0*/  LDCU UR4, c[0x0][0x3b8] ;  /* 0x00007700ff0477ac */ /* 0x000f220008000800 */
[----:B--23--:R-:W-:Y:S01]  /*2100*/  MOV R2, RZ ;  /* 0x000000ff00027202 */ /* 0x00cfe20000000f00 */
[----:B----4-:R-:W-:Y:S02]  /*2110*/  UISETP.GE.U32.AND UP1, UPT, UR4, 0x10, UPT ;  /* 0x000000100400788c */ /* 0x010fe4000bf26070 */
[----:B------:R-:W-:-:S04]  /*2120*/  ULOP3.LUT UR11, UR4, 0xf, URZ, 0xc0, !UPT ;  /* 0x0000000f040b7892 */ /* 0x000fc8000f8ec0ff */
[----:B------:R-:W-:-:S03]  /*2130*/  UISETP.NE.AND UP0, UPT, UR11, URZ, UPT ;  /* 0x000000ff0b00728c */ /* 0x000fc6000bf05270 */
[----:B------:R-:W-:Y:S08]  /*2140*/  BRA.U !UP1, `(.L_x_143) ;  /* 0x0000000509847547 */ /* 0x000ff0000b800000 */
[----:B------:R-:W2:Y:S01]  /*2150*/  LDCU.64 UR6, c[0x0][0x3a8] ;  /* 0x00007500ff0677ac */ /* 0x000ea20008000a00 */
[C---:B01----:R-:W-:Y:S02]  /*2160*/  VIADD R6, R1.reuse, 0x20 ;  /* 0x0000002001067836 */ /* 0x043fe40000000000 */
[----:B------:R-:W-:Y:S01]  /*2170*/  VIADD R3, R1, 0x48 ;  /* 0x0000004801037836 */ /* 0x000fe20000000000 */
[----:B------:R-:W-:-:S06]  /*2180*/  ULOP3.LUT UR4, UR4, 0x7ffffff0, URZ, 0xc0, !UPT ;  /* 0x7ffffff004047892 */ /* 0x000fcc000f8ec0ff */
[----:B------:R-:W-:Y:S01]  /*2190*/  MOV R2, UR4 ;  /* 0x0000000400027c02 */ /* 0x000fe20008000f00 */
[----:B--2---:R-:W-:-:S04]  /*21a0*/  UIADD3 UR5, UP1, UPT, UR6, 0x20, URZ ;  /* 0x0000002006057890 */ /* 0x004fc8000ff3e0ff */
[----:B------:R-:W-:Y:S02]  /*21b0*/  UIADD3.X UR6, UPT, UPT, URZ, UR7, URZ, UP1, !UPT ;  /* 0x00000007ff067290 */ /* 0x000fe40008ffe4ff */
[----:B------:R-:W-:Y:S01]  /*21c0*/  IMAD.U32 R4, RZ, RZ, UR5 ;  /* 0x00000005ff047e24 */ /* 0x000fe2000f8e00ff */
[----:B------:R-:W-:-:S03]  /*21d0*/  UIADD3 UR7, UPT, UPT, -UR4, URZ, URZ ;  /* 0x000000ff04077290 */ /* 0x000fc6000fffe1ff */
[----:B------:R-:W-:-:S09]  /*21e0*/  IMAD.U32 R5, RZ, RZ, UR6 ;  /* 0x00000006ff057e24 */ /* 0x000fd2000f8e00ff */
.L_x_144:
[----:B------:R-:W2:Y:S02]  /*21f0*/  LDG.E R7, desc[UR8][R4.64+-0x20] ;  /* 0xffffe00804077981 */ /* 0x000ea4000c1e1900 */
[----:B--2---:R-:W-:Y:S02]  /*2200*/  ISETP.GE.AND P0, PT, R7, 0x2, PT ;  /* 0x000000020700780c */ /* 0x004fe40003f06270 */
[----:B------:R-:W2:Y:S11]  /*2210*/  LDG.E R7, desc[UR8][R4.64+-0x1c] ;  /* 0xffffe40804077981 */ /* 0x000eb6000c1e1900 */
[----:B------:R-:W3:Y:S01]  /*2220*/  @P0 LDL R8, [R6+-0x20] ;  /* 0xffffe00006080983 */ /* 0x000ee20000100800 */
[----:B--2---:R-:W-:-:S03]  /*2230*/  ISETP.GT.AND P1, PT, R7, 0x1, PT ;  /* 0x000000010700780c */ /* 0x004fc60003f24270 */
[----:B------:R-:W2:Y:S04]  /*2240*/  LDG.E R7, desc[UR8][R4.64+-0x18] ;  /* 0xffffe80804077981 */ /* 0x000ea8000c1e1900 */
[----:B---3--:R0:W-:Y:S06]  /*2250*/  @P0 STL [R3+-0x20], R8 ;  /* 0xffffe00803000387 */ /* 0x0081ec0000100800 */
[----:B------:R-:W-:Y:S04]  /*2260*/  @!P1 STL [R3+-0x1c], RZ ;  /* 0xffffe4ff03009387 */ /* 0x000fe80000100800 */
[----:B------:R-:W-:Y:S04]  /*2270*/  @!P0 STL [R3+-0x20], RZ ;  /* 0xffffe0ff03008387 */ /* 0x000fe80000100800 */
[----:B------:R-:W3:Y:S01]  /*2280*/  @P1 LDL R10, [R6+-0x1c] ;  /* 0xffffe400060a1983 */ /* 0x000ee20000100800 */
[----:B--2---:R-:W-:-:S03]  /*2290*/  ISETP.GT.AND P0, PT, R7, 0x1, PT ;  /* 0x000000010700780c */ /* 0x004fc60003f04270 */
[----:B------:R-:W2:Y:S10]  /*22a0*/  LDG.E R7, desc[UR8][R4.64+-0x14] ;  /* 0xffffec0804077981 */ /* 0x000eb4000c1e1900 */
[----:B------:R-:W-:Y:S04]  /*22b0*/  @!P0 STL [R3+-0x18], RZ ;  /* 0xffffe8ff03008387 */ /* 0x000fe80000100800 */
[----:B---3--:R1:W-:Y:S04]  /*22c0*/  @P1 STL [R3+-0x1c], R10 ;  /* 0xffffe40a03001387 */ /* 0x0083e80000100800 */
[----:B------:R-:W3:Y:S01]  /*22d0*/  @P0 LDL R12, [R6+-0x18] ;  /* 0xffffe800060c0983 */ /* 0x000ee20000100800 */
[----:B--2---:R-:W-:-:S03]  /*22e0*/  ISETP.GT.AND P1, PT, R7, 0x1, PT ;  /* 0x000000010700780c */ /* 0x004fc60003f24270 */
[----:B------:R-:W2:Y:S10]  /*22f0*/  LDG.E R7, desc[UR8][R4.64+-0x10] ;  /* 0xfffff00804077981 */ /* 0x000eb4000c1e1900 */
[----:B------:R-:W-:Y:S04]  /*2300*/  @!P1 STL [R3+-0x14], RZ ;  /* 0xffffecff03009387 */ /* 0x000fe80000100800 */
[----:B---3--:R3:W-:Y:S04]  /*2310*/  @P0 STL [R3+-0x18], R12 ;  /* 0xffffe80c03000387 */ /* 0x0087e80000100800 */
[----:B0-----:R-:W4:Y:S01]  /*2320*/  @P1 LDL R8, [R6+-0x14] ;  /* 0xffffec0006081983 */ /* 0x001f220000100800 */
[----:B--2---:R-:W-:-:S03]  /*2330*/  ISETP.GT.AND P0, PT, R7, 0x1, PT ;  /* 0x000000010700780c */ /* 0x004fc60003f04270 */
[----:B------:R-:W2:Y:S10]  /*2340*/  LDG.E R7, desc[UR8][R4.64+-0xc] ;  /* 0xfffff40804077981 */ /* 0x000eb4000c1e1900 */
[----:B------:R-:W-:Y:S04]  /*2350*/  @!P0 STL [R3+-0x10], RZ ;  /* 0xfffff0ff03008387 */ /* 0x000fe80000100800 */
[----:B----4-:R0:W-:Y:S04]  /*2360*/  @P1 STL [R3+-0x14], R8 ;  /* 0xffffec0803001387 */ /* 0x0101e80000100800 */
[----:B-1----:R-:W4:Y:S01]  /*2370*/  @P0 LDL R10, [R6+-0x10] ;  /* 0xfffff000060a0983 */ /* 0x002f220000100800 */
[----:B--2---:R-:W-:-:S03]  /*2380*/  ISETP.GT.AND P1, PT, R7, 0x1, PT ;  /* 0x000000010700780c */ /* 0x004fc60003f24270 */
[----:B------:R-:W2:Y:S10]  /*2390*/  LDG.E R7, desc[UR8][R4.64+-0x8] ;  /* 0xfffff80804077981 */ /* 0x000eb4000c1e1900 */
[----:B------:R-:W-:Y:S04]  /*23a0*/  @!P1 STL [R3+-0xc], RZ ;  /* 0xfffff4ff03009387 */ /* 0x000fe80000100800 */
[----:B----4-:R1:W-:Y:S04]  /*23b0*/  @P0 STL [R3+-0x10], R10 ;  /* 0xfffff00a03000387 */ /* 0x0103e80000100800 */
[----:B---3--:R-:W3:Y:S01]  /*23c0*/  @P1 LDL R12, [R6+-0xc] ;  /* 0xfffff400060c1983 */ /* 0x008ee20000100800 */
        /* <DEDUP_REMOVED lines=12> */
[----:B------:R-:W-:Y:S04]  /*2490*/  @!P0 STL [R3], RZ ;  /* 0x000000ff03008387 */ /* 0x000fe80000100800 */
[----:B----4-:R1:W-:Y:S04]  /*24a0*/  @P1 STL [R3+-0x4], R10 ;  /* 0xfffffc0a03001387 */ /* 0x0103e80000100800 */
[----:B---3--:R-:W3:Y:S01]  /*24b0*/  @P0 LDL R12, [R6] ;  /* 0x00000000060c0983 */ /* 0x008ee20000100800 */
[----:B--2---:R-:W-:-:S03]  /*24c0*/  ISETP.GT.AND P1, PT, R7, 0x1, PT ;  /* 0x000000010700780c */ /* 0x004fc60003f24270 */
[----:B------:R-:W2:Y:S10]  /*24d0*/  LDG.E R7, desc[UR8][R4.64+0x8] ;  /* 0x0000080804077981 */ /* 0x000eb4000c1e1900 */
[----:B------:R-:W-:Y:S04]  /*24e0*/  @!P1 STL [R3+0x4], RZ ;  /* 0x000004ff03009387 */ /* 0x000fe80000100800 */
[----:B---3--:R3:W-:Y:S04]  /*24f0*/  @P0 STL [R3], R12 ;  /* 0x0000000c03000387 */ /* 0x0087e80000100800 */
[----:B0-----:R-:W4:Y:S01]  /*2500*/  @P1 LDL R8, [R6+0x4] ;  /* 0x0000040006081983 */ /* 0x001f220000100800 */
[----:B--2---:R-:W-:-:S03]  /*2510*/  ISETP.GT.AND P0, PT, R7, 0x1, PT ;  /* 0x000000010700780c */ /* 0x004fc60003f04270 */
[----:B------:R-:W2:Y:S10]  /*2520*/  LDG.E R7, desc[UR8][R4.64+0xc] ;  /* 0x00000c0804077981 */ /* 0x000eb4000c1e1900 */
[----:B------:R-:W-:Y:S04]  /*2530*/  @!P0 STL [R3+0x8], RZ ;  /* 0x000008ff03008387 */ /* 0x000fe80000100800 */
[----:B----4-:R0:W-:Y:S04]  /*2540*/  @P1 STL [R3+0x4], R8 ;  /* 0x0000040803001387 */ /* 0x0101e80000100800 */
[----:B-1----:R-:W4:Y:S01]  /*2550*/  @P0 LDL R10, [R6+0x8] ;  /* 0x00000800060a0983 */ /* 0x002f220000100800 */
[----:B--2---:R-:W-:-:S03]  /*2560*/  ISETP.GT.AND P1, PT, R7, 0x1, PT ;  /* 0x000000010700780c */ /* 0x004fc60003f24270 */
[----:B------:R-:W2:Y:S10]  /*2570*/  LDG.E R7, desc[UR8][R4.64+0x10] ;  /* 0x0000100804077981 */ /* 0x000eb4000c1e1900 */
[----:B------:R-:W-:Y:S04]  /*2580*/  @!P1 STL [R3+0xc], RZ ;  /* 0x00000cff03009387 */ /* 0x000fe80000100800 */
[----:B----4-:R1:W-:Y:S04]  /*2590*/  @P0 STL [R3+0x8], R10 ;  /* 0x0000080a03000387 */ /* 0x0103e80000100800 */
[----:B---3--:R-:W3:Y:S01]  /*25a0*/  @P1 LDL R12, [R6+0xc] ;  /* 0x00000c00060c1983 */ /* 0x008ee20000100800 */
[----:B--2---:R-:W-:-:S03]  /*25b0*/  ISETP.GT.AND P0, PT, R7, 0x1, PT ;  /* 0x000000010700780c */ /* 0x004fc60003f04270 */
[----:B------:R-:W2:Y:S10]  /*25c0*/  LDG.E R7, desc[UR8][R4.64+0x14] ;  /* 0x0000140804077981 */ /* 0x000eb4000c1e1900 */
[----:B------:R-:W-:Y:S04]  /*25d0*/  @!P0 STL [R3+0x10], RZ ;  /* 0x000010ff03008387 */ /* 0x000fe80000100800 */
[----:B---3--:R3:W-:Y:S04]  /*25e0*/  @P1 STL [R3+0xc], R12 ;  /* 0x00000c0c03001387 */ /* 0x0087e80000100800 */
        /* <DEDUP_REMOVED lines=9> */
[----:B----4-:R-:W-:Y:S04]  /*2680*/  @P1 STL [R3+0x14], R10 ;  /* 0x0000140a03001387 */ /* 0x010fe80000100800 */
[----:B---3--:R-:W3:Y:S01]  /*2690*/  @P0 LDL R12, [R6+0x18] ;  /* 0x00001800060c0983 */ /* 0x008ee20000100800 */
[----:B--2---:R-:W-:-:S13]  /*26a0*/  ISETP.GT.AND P1, PT, R7, 0x1, PT ;  /* 0x000000010700780c */ /* 0x004fda0003f24270 */
[----:B------:R-:W-:Y:S04]  /*26b0*/  @!P1 STL [R3+0x1c], RZ ;  /* 0x00001cff03009387 */ /* 0x000fe80000100800 */
[----:B---3--:R-:W-:Y:S04]  /*26c0*/  @P0 STL [R3+0x18], R12 ;  /* 0x0000180c03000387 */ /* 0x008fe80000100800 */
[----:B0-----:R0:W2:Y:S01]  /*26d0*/  @P1 LDL R8, [R6+0x1c] ;  /* 0x00001c0006081983 */ /* 0x0010a20000100800 */
[----:B------:R-:W-:Y:S01]  /*26e0*/  UIADD3 UR7, UPT, UPT, UR7, 0x10, URZ ;  /* 0x0000001007077890 */ /* 0x000fe2000fffe0ff */
[----:B------:R-:W-:-:S03]  /*26f0*/  IADD3 R4, P0, PT, R4, 0x40, RZ ;  /* 0x0000004004047810 */ /* 0x000fc60007f1e0ff */
[----:B------:R-:W-:Y:S01]  /*2700*/  UISETP.NE.AND UP1, UPT, UR7, URZ, UPT ;  /* 0x000000ff0700728c */ /* 0x000fe2000bf25270 */
[----:B------:R-:W-:Y:S01]  /*2710*/  IADD3.X R5, PT, PT, RZ, R5, RZ, P0, !PT ;  /* 0x00000005ff057210 */ /* 0x000fe200007fe4ff */
[----:B0-----:R-:W-:Y:S01]  /*2720*/  VIADD R6, R6, 0x40 ;  /* 0x0000004006067836 */ /* 0x001fe20000000000 */
[----:B--2---:R0:W-:Y:S02]  /*2730*/  @P1 STL [R3+0x1c], R8 ;  /* 0x00001c0803001387 */ /* 0x0041e40000100800 */
[----:B0-----:R-:W-:-:S04]  /*2740*/  VIADD R3, R3, 0x40 ;  /* 0x0000004003037836 */ /* 0x001fc80000000000 */
[----:B------:R-:W-:Y:S05]  /*2750*/  BRA.U UP1, `(.L_x_144) ;  /* 0xfffffff901a47547 */ /* 0x000fea000b83ffff */
.L_x_143:
[----:B------:R-:W-:Y:S01]  /*2760*/  IADD3 R12, PT, PT, R1, 0x28, RZ ;  /* 0x00000028010c7810 */ /* 0x000fe20007ffe0ff */
[----:B------:R-:W-:Y:S06]  /*2770*/  BRA.U !UP0, `(.L_x_145) ;  /* 0x0000000508907547 */ /* 0x000fec000b800000 */
[----:B------:R-:W-:-:S09]  /*2780*/  UISETP.GE.U32.AND UP0, UPT, UR11, 0x8, UPT ;  /* 0x000000080b00788c */ /* 0x000fd2000bf06070 */
[----:B------:R-:W-:Y:S05]  /*2790*/  BRA.U !UP0, `(.L_x_146) ;  /* 0x0000000108b47547 */ /* 0x000fea000b800000 */
[----:B01----:R-:W0:Y:S02]  /*27a0*/  LDC.64 R4, c[0x0][0x3a8] ;  /* 0x0000ea00ff047b82 */ /* 0x003e240000000a00 */
        /* <DEDUP_REMOVED lines=9> */
[----:B--2---:R-:W-:-:S02]  /*2840*/  ISETP.GT.AND P2, PT, R11, 0x1, PT ;  /* 0x000000010b00780c */ /* 0x004fc40003f44270 */
[----:B---3--:R-:W-:Y:S01]  /*2850*/  ISETP.GT.AND P3, PT, R3, 0x1, PT ;  /* 0x000000010300780c */ /* 0x008fe20003f64270 */
[----:B------:R-:W-:Y:S01]  /*2860*/  IMAD R3, R2, 0x4, R1 ;  /* 0x0000000402037824 */ /* 0x000fe200078e0201 */
[----:B----4-:R-:W-:Y:S02]  /*2870*/  ISETP.GT.AND P4, PT, R6, 0x1, PT ;  /* 0x000000010600780c */ /* 0x010fe40003f84270 */
[----:B-----5:R-:W-:-:S07]  /*2880*/  ISETP.GT.AND P5, PT, R7, 0x1, PT ;  /* 0x000000010700780c */ /* 0x020fce0003fa4270 */
[----:B------:R-:W2:Y:S01]  /*2890*/  @P2 LDL R6, [R3] ;  /* 0x0000000003062983 */ /* 0x000ea20000100800 */
[----:B------:R-:W-:-:S03]  /*28a0*/  ISETP.GT.AND P6, PT, R8, 0x1, PT ;  /* 0x000000010800780c */ /* 0x000fc60003fc4270 */
[----:B------:R-:W3:Y:S01]  /*28b0*/  @P3 LDL R8, [R3+0x4] ;  /* 0x0000040003083983 */ /* 0x000ee20000100800 */
[----:B------:R-:W-:Y:S02]  /*28c0*/  ISETP.GT.AND P1, PT, R9, 0x1, PT ;  /* 0x000000010900780c */ /* 0x000fe40003f24270 */
[----:B------:R-:W-:Y:S01]  /*28d0*/  ISETP.GT.AND P0, PT, R10, 0x1, PT ;  /* 0x000000010a00780c */ /* 0x000fe20003f04270 */
[----:B------:R-:W4:Y:S04]  /*28e0*/  @P5 LDL R14, [R3+0xc] ;  /* 0x00000c00030e5983 */ /* 0x000f280000100800 */
[----:B------:R-:W5:Y:S04]  /*28f0*/  @P4 LDL R10, [R3+0x8] ;  /* 0x00000800030a4983 */ /* 0x000f680000100800 */
[----:B------:R-:W5:Y:S04]  /*2900*/  @P6 LDL R16, [R3+0x10] ;  /* 0x0000100003106983 */ /* 0x000f680000100800 */
[----:B------:R-:W5:Y:S04]  /*2910*/  @P1 LDL R18, [R3+0x14] ;  /* 0x0000140003121983 */ /* 0x000f680000100800 */
[----:B------:R-:W5:Y:S04]  /*2920*/  @P0 LDL R20, [R3+0x18] ;  /* 0x0000180003140983 */ /* 0x000f680000100800 */
[----:B------:R0:W-:Y:S04]  /*2930*/  @!P2 STL [R3+0x28], RZ ;  /* 0x000028ff0300a387 */ /* 0x0001e80000100800 */
[----:B------:R0:W-:Y:S04]  /*2940*/  @!P3 STL [R3+0x2c], RZ ;  /* 0x00002cff0300b387 */ /* 0x0001e80000100800 */
[----:B------:R0:W-:Y:S04]  /*2950*/  @!P4 STL [R3+0x30], RZ ;  /* 0x000030ff0300c387 */ /* 0x0001e80000100800 */
[----:B------:R0:W-:Y:S04]  /*2960*/  @!P5 STL [R3+0x34], RZ ;  /* 0x000034ff0300d387 */ /* 0x0001e80000100800 */
[----:B------:R0:W-:Y:S04]  /*2970*/  @!P6 STL [R3+0x38], RZ ;  /* 0x000038ff0300e387 */ /* 0x0001e80000100800 */
[----:B------:R0:W-:Y:S04]  /*2980*/  @!P1 STL [R3+0x3c], RZ ;  /* 0x00003cff03009387 */ /* 0x0001e80000100800 */
[----:B------:R0:W-:Y:S04]  /*2990*/  @!P0 STL [R3+0x40], RZ ;  /* 0x000040ff03008387 */ /* 0x0001e80000100800 */
[----:B--2---:R0:W-:Y:S01]  /*29a0*/  @P2 STL [R3+0x28], R6 ;  /* 0x0000280603002387 */ /* 0x0041e20000100800 */
[----:B------:R-:W-:-:S03]  /*29b0*/  ISETP.GT.AND P2, PT, R4, 0x1, PT ;  /* 0x000000010400780c */ /* 0x000fc60003f44270 */
[----:B---3--:R0:W-:Y:S04]  /*29c0*/  @P3 STL [R3+0x2c], R8 ;  /* 0x00002c0803003387 */ /* 0x0081e80000100800 */
[----:B----4-:R0:W-:Y:S04]  /*29d0*/  @P5 STL [R3+0x34], R14 ;  /* 0x0000340e03005387 */ /* 0x0101e80000100800 */
[----:B-----5:R0:W-:Y:S04]  /*29e0*/  @P4 STL [R3+0x30], R10 ;  /* 0x0000300a03004387 */ /* 0x0201e80000100800 */
[----:B------:R0:W-:Y:S04]  /*29f0*/  @P6 STL [R3+0x38], R16 ;  /* 0x0000381003006387 */ /* 0x0001e80000100800 */
[----:B------:R0:W-:Y:S04]  /*2a00*/  @P1 STL [R3+0x3c], R18 ;  /* 0x00003c1203001387 */ /* 0x0001e80000100800 */
[----:B------:R0:W-:Y:S04]  /*2a10*/  @P0 STL [R3+0x40], R20 ;  /* 0x0000401403000387 */ /* 0x0001e80000100800 */
[----:B------:R0:W-:Y:S01]  /*2a20*/  @!P2 STL [R3+0x44], RZ ;  /* 0x000044ff0300a387 */ /* 0x0001e20000100800 */
[----:B------:R-:W-:Y:S05]  /*2a30*/  @!P2 BRA `(.L_x_147) ;  /* 0x000000000008a947 */ /* 0x000fea0003800000 */
[----:B------:R-:W2:Y:S04]  /*2a40*/  LDL R4, [R3+0x1c] ;  /* 0x00001c0003047983 */ /* 0x000ea80000100800 */
[----:B--2---:R1:W-:Y:S02]  /*2a50*/  STL [R3+0x44], R4 ;  /* 0x0000440403007387 */ /* 0x0043e40000100800 */
.L_x_147:
[----:B------:R-:W-:-:S07]  /*2a60*/  VIADD R2, R2, 0x8 ;  /* 0x0000000802027836 */ /* 0x000fce0000000000 */
.L_x_146:
[----:B------:R-:W-:-:S09]  /*2a70*/  UISETP.NE.AND UP0, UPT, UR10, URZ, UPT ;  /* 0x000000ff0a00728c */ /* 0x000fd2000bf05270 */
[----:B------:R-:W-:Y:S05]  /*2a80*/  BRA.U !UP0, `(.L_x_145) ;  /* 0x0000000108cc7547 */ /* 0x000fea000b800000 */
[----:B------:R-:W2:Y:S01]  /*2a90*/  LDCU UR4, c[0x0][0x3b8] ;  /* 0x00007700ff0477ac */ /* 0x000ea20008000800 */
[----:B------:R-:W-:Y:S02]  /*2aa0*/  UISETP.GE.U32.AND UP0, UPT, UR10, 0x4, UPT ;  /* 0x000000040a00788c */ /* 0x000fe4000bf06070 */
[----:B--2---:R-:W-:-:S07]  /*2ab0*/  ULOP3.LUT UR4, UR4, 0x3, URZ, 0xc0, !UPT ;  /* 0x0000000304047892 */ /* 0x004fce000f8ec0ff */
[----:B------:R-:W-:Y:S05]  /*2ac0*/  BRA.U !UP0, `(.L_x_148) ;  /* 0x0000000108647547 */ /* 0x000fea000b800000 */
[----:B01----:R-:W0:Y:S02]  /*2ad0*/  LDC.64 R4, c[0x0][0x3a8] ;  /* 0x0000ea00ff047b82 */ /* 0x003e240000000a00 */
[----:B0-----:R-:W-:-:S05]  /*2ae0*/  IMAD.WIDE.U32 R4, R2, 0x4, R4 ;  /* 0x0000000402047825 */ /* 0x001fca00078e0004 */
[----:B------:R-:W2:Y:S04]  /*2af0*/  LDG.E R7, desc[UR8][R4.64] ;  /* 0x0000000804077981 */ /* 0x000ea8000c1e1900 */
[----:B------:R-:W3:Y:S04]  /*2b00*/  LDG.E R3, desc[UR8][R4.64+0x4] ;  /* 0x0000040804037981 */ /* 0x000ee8000c1e1900 */
[----:B------:R-:W4:Y:S01]  /*2b10*/  LDG.E R6, desc[UR8][R4.64+0x8] ;  /* 0x0000080804067981 */ /* 0x000f22000c1e1900 */
[----:B------:R-:W-:-:S03]  /*2b20*/  LEA R10, R2, R1, 0x2 ;  /* 0x00000001020a7211 */ /* 0x000fc600078e10ff */
[----:B------:R-:W5:Y:S01]  /*2b30*/  LDG.E R8, desc[UR8][R4.64+0xc] ;  /* 0x00000c0804087981 */ /* 0x000f62000c1e1900 */
[----:B--2---:R-:W-:Y:S02]  /*2b40*/  ISETP.GT.AND P0, PT, R7, 0x1, PT ;  /* 0x000000010700780c */ /* 0x004fe40003f04270 */
[----:B---3--:R-:W-:Y:S02]  /*2b50*/  ISETP.GT.AND P1, PT, R3, 0x1, PT ;  /* 0x000000010300780c */ /* 0x008fe40003f24270 */
[----:B----4-:R-:W-:-:S09]  /*2b60*/  ISETP.GT.AND P2, PT, R6, 0x1, PT ;  /* 0x000000010600780c */ /* 0x010fd20003f44270 */
[----:B------:R-:W2:Y:S04]  /*2b70*/  @P0 LDL R3, [R10] ;  /* 0x000000000a030983 */ /* 0x000ea80000100800 */
[----:B------:R-:W3:Y:S04]  /*2b80*/  @P1 LDL R6, [R10+0x4] ;  /* 0x000004000a061983 */ /* 0x000ee80000100800 */
[----:B------:R-:W4:Y:S01]  /*2b90*/  @P2 LDL R7, [R10+0x8] ;  /* 0x000008000a072983 */ /* 0x000f220000100800 */
[----:B-----5:R-:W-:-:S03]  /*2ba0*/  ISETP.GT.AND P3, PT, R8, 0x1, PT ;  /* 0x000000010800780c */ /* 0x020fc60003f64270 */
[----:B------:R0:W-:Y:S04]  /*2bb0*/  @!P0 STL [R10+0x28], RZ ;  /* 0x000028ff0a008387 */ /* 0x0001e80000100800 */
[----:B------:R0:W-:Y:S04]  /*2bc0*/  @!P1 STL [R10+0x2c], RZ ;  /* 0x00002cff0a009387 */ /* 0x0001e80000100800 */
[----:B------:R0:W-:Y:S04]  /*2bd0*/  @!P2 STL [R10+0x30], RZ ;  /* 0x000030ff0a00a387 */ /* 0x0001e80000100800 */
[----:B------:R0:W-:Y:S04]  /*2be0*/  @!P3 STL [R10+0x34], RZ ;  /* 0x000034ff0a00b387 */ /* 0x0001e80000100800 */
[----:B--2---:R0:W-:Y:S04]  /*2bf0*/  @P0 STL [R10+0x28], R3 ;  /* 0x000028030a000387 */ /* 0x0041e80000100800 */
[----:B---3--:R0:W-:Y:S04]  /*2c00*/  @P1 STL [R10+0x2c], R6 ;  /* 0x00002c060a001387 */ /* 0x0081e80000100800 */
[----:B----4-:R0:W-:Y:S01]  /*2c10*/  @P2 STL [R10+0x30], R7 ;  /* 0x000030070a002387 */ /* 0x0101e20000100800 */
[----:B------:R-:W-:Y:S05]  /*2c20*/  @!P3 BRA `(.L_x_149) ;  /* 0x000000000008b947 */ /* 0x000fea0003800000 */
[----:B0-----:R-:W2:Y:S04]  /*2c30*/  LDL R3, [R10+0xc] ;  /* 0x00000c000a037983 */ /* 0x001ea80000100800 */
[----:B--2---:R1:W-:Y:S02]  /*2c40*/  STL [R10+0x34], R3 ;  /* 0x000034030a007387 */ /* 0x0043e40000100800 */
.L_x_149:
[----:B------:R-:W-:-:S07]  /*2c50*/  VIADD R2, R2, 0x4 ;  /* 0x0000000402027836 */ /* 0x000fce0000000000 */
.L_x_148:
[----:B------:R-:W-:-:S09]  /*2c60*/  UISETP.NE.AND UP0, UPT, UR4, URZ, UPT ;  /* 0x000000ff0400728c */ /* 0x000fd2000bf05270 */
[----:B------:R-:W-:Y:S05]  /*2c70*/  BRA.U !UP0, `(.L_x_145) ;  /* 0x0000000108507547 */ /* 0x000fea000b800000 */
[----:B01----:R-:W0:Y:S01]  /*2c80*/  LDC.64 R4, c[0x0][0x3a8] ;  /* 0x0000ea00ff047b82 */ /* 0x003e220000000a00 */
[C---:B------:R-:W-:Y:S01]  /*2c90*/  IMAD R9, R2.reuse, 0x4, R12 ;  /* 0x0000000402097824 */ /* 0x040fe200078e020c */
[----:B------:R-:W-:Y:S01]  /*2ca0*/  UIADD3 UR4, UPT, UPT, -UR4, URZ, URZ ;  /* 0x000000ff04047290 */ /* 0x000fe2000fffe1ff */
[C---:B------:R-:W-:Y:S02]  /*2cb0*/  IMAD R7, R2.reuse, 0x4, R1 ;  /* 0x0000000402077824 */ /* 0x040fe400078e0201 */
[----:B0-----:R-:W-:-:S04]  /*2cc0*/  IMAD.WIDE.U32 R4, R2, 0x4, R4 ;  /* 0x0000000402047825 */ /* 0x001fc800078e0004 */
[----:B------:R-:W-:-:S07]  /*2cd0*/  IMAD.MOV.U32 R6, RZ, RZ, R4 ;  /* 0x000000ffff067224 */ /* 0x000fce00078e0004 */
.L_x_150:
[----:B------:R-:W-:Y:S01]  /*2ce0*/  MOV R2, R6 ;  /* 0x0000000600027202 */ /* 0x000fe20000000f00 */
[----:B------:R-:W-:-:S05]  /*2cf0*/  IMAD.MOV.U32 R3, RZ, RZ, R5 ;  /* 0x000000ffff037224 */ /* 0x000fca00078e0005 */
[----:B------:R-:W2:Y:S02]  /*2d00*/  LDG.E R2, desc[UR8][R2.64] ;  /* 0x0000000802027981 */ /* 0x000ea4000c1e1900 */
[----:B--2---:R-:W-:-:S13]  /*2d10*/  ISETP.GT.AND P0, PT, R2, 0x1, PT ;  /* 0x000000010200780c */ /* 0x004fda0003f04270 */
[----:B------:R-:W-:Y:S04]  /*2d20*/  @!P0 STL [R9], RZ ;  /* 0x000000ff09008387 */ /* 0x000fe80000100800 */
[----:B------:R0:W2:Y:S01]  /*2d30*/  @P0 LDL R4, [R7] ;  /* 0x0000000007040983 */ /* 0x0000a20000100800 */
[----:B------:R-:W-:-:S04]  /*2d40*/  UIADD3 UR4, UPT, UPT, UR4, 0x1, URZ ;  /* 0x0000000104047890 */ /* 0x000fc8000fffe0ff */
[----:B------:R-:W-:Y:S01]  /*2d50*/  UISETP.NE.AND UP0, UPT, UR4, URZ, UPT ;  /* 0x000000ff0400728c */ /* 0x000fe2000bf05270 */
[----:B0-----:R-:W-:Y:S01]  /*2d60*/  IADD3 R7, PT, PT, R7, 0x4, RZ ;  /* 0x0000000407077810 */ /* 0x001fe20007ffe0ff */
[----:B--2---:R0:W-:Y:S01]  /*2d70*/  @P0 STL [R9], R4 ;  /* 0x0000000409000387 */ /* 0x0041e20000100800 */
[----:B------:R-:W-:-:S05]  /*2d80*/  IADD3 R6, P0, PT, R6, 0x4, RZ ;  /* 0x0000000406067810 */ /* 0x000fca0007f1e0ff */
[----:B------:R-:W-:Y:S02]  /*2d90*/  IMAD.X R5, RZ, RZ, R5, P0 ;  /* 0x000000ffff057224 */ /* 0x000fe400000e0605 */
[----:B0-----:R-:W-:Y:S01]  /*2da0*/  VIADD R9, R9, 0x4 ;  /* 0x0000000409097836 */ /* 0x001fe20000000000 */
[----:B------:R-:W-:Y:S06]  /*2db0*/  BRA.U UP0, `(.L_x_150) ;  /* 0xfffffffd00c87547 */ /* 0x000fec000b83ffff */
.L_x_145:
[----:B------:R-:W2:Y:S01]  /*2dc0*/  LDC R13, c[0x0][0x3b8] ;  /* 0x0000ee00ff0d7b82 */ /* 0x000ea20000000800 */
[----:B------:R-:W-:Y:S01]  /*2dd0*/  UISETP.NE.AND UP1, UPT, UR11, URZ, UPT ;  /* 0x000000ff0b00728c */ /* 0x000fe2000bf25270 */
[----:B-1----:R-:W-:Y:S02]  /*2de0*/  HFMA2 R17, -RZ, RZ, 0, 0 ;  /* 0x00000000ff117431 */ /* 0x002fe400000001ff */
[----:B0-----:R-:W-:Y:S01]  /*2df0*/  IMAD.MOV.U32 R14, RZ, RZ, RZ ;  /* 0x000000ffff0e7224 */ /* 0x001fe200078e00ff */
[----:B--2---:R-:W-:-:S13]  /*2e00*/  ISETP.GE.U32.AND P0, PT, R13, 0x10, PT ;  /* 0x000000100d00780c */ /* 0x004fda0003f06070 */
[----:B------:R-:W-:Y:S05]  /*2e10*/  @!P0 BRA `(.L_x_151) ;  /* 0x0000000000e08947 */ /* 0x000fea0003800000 */
        /* <DEDUP_REMOVED lines=9> */
.L_x_152:
[----:B------:R-:W-:Y:S01]  /*2eb0*/  MOV R2, R7 ;  /* 0x0000000700027202 */ /* 0x000fe20000000f00 */
[----:B------:R-:W2:Y:S04]  /*2ec0*/  LDL.64 R10, [R15+-0x18] ;  /* 0xffffe8000f0a7983 */ /* 0x000ea80000100a00 */
[----:B------:R-:W3:Y:S04]  /*2ed0*/  LDL.64 R6, [R15+-0x20] ;  /* 0xffffe0000f067983 */ /* 0x000ee80000100a00 */
[----:B------:R-:W3:Y:S04]  /*2ee0*/  LDG.E R20, desc[UR8][R2.64+-0x20] ;  /* 0xffffe00802147981 */ /* 0x000ee8000c1e1900 */
[----:B------:R-:W4:Y:S04]  /*2ef0*/  LDG.E R25, desc[UR8][R2.64+-0x1c] ;  /* 0xffffe40802197981 */ /* 0x000f28000c1e1900 */
[----:B------:R-:W2:Y:S04]  /*2f00*/  LDG.E R23, desc[UR8][R2.64+-0x18] ;  /* 0xffffe80802177981 */ /* 0x000ea8000c1e1900 */
[----:B------:R-:W5:Y:S04]  /*2f10*/  LDG.E R24, desc[UR8][R2.64+-0x14] ;  /* 0xffffec0802187981 */ /* 0x000f68000c1e1900 */
[----:B------:R-:W5:Y:S04]  /*2f20*/  LDL.64 R8, [R15+-0x10] ;  /* 0xfffff0000f087983 */ /* 0x000f680000100a00 */
[----:B------:R-:W5:Y:S04]  /*2f30*/  LDG.E R21, desc[UR8][R2.64+-0x10] ;  /* 0xfffff00802157981 */ /* 0x000f68000c1e1900 */
[----:B------:R-:W5:Y:S04]  /*2f40*/  LDG.E R22, desc[UR8][R2.64+-0xc] ;  /* 0xfffff40802167981 */ /* 0x000f68000c1e1900 */
[----:B------:R-:W5:Y:S04]  /*2f50*/  LDL.64 R4, [R15+-0x8] ;  /* 0xfffff8000f047983 */ /* 0x000f680000100a00 */
[----:B------:R-:W5:Y:S04]  /*2f60*/  LDG.E R19, desc[UR8][R2.64+-0x8] ;  /* 0xfffff80802137981 */ /* 0x000f68000c1e1900 */
[----:B------:R-:W5:Y:S01]  /*2f70*/  LDG.E R18, desc[UR8][R2.64+-0x4] ;  /* 0xfffffc0802127981 */ /* 0x000f62000c1e1900 */
[----:B---3--:R-:W-:-:S03]  /*2f80*/  IMAD R6, R6, R20, R17 ;  /* 0x0000001406067224 */ /* 0x008fc600078e0211 */
[----:B------:R-:W3:Y:S01]  /*2f90*/  LDG.E R17, desc[UR8][R2.64] ;  /* 0x0000000802117981 */ /* 0x000ee2000c1e1900 */
[----:B----4-:R-:W-:-:S03]  /*2fa0*/  IMAD R25, R7, R25, R6 ;  /* 0x0000001907197224 */ /* 0x010fc600078e0206 */
[----:B------:R-:W3:Y:S01]  /*2fb0*/  LDL.64 R6, [R15] ;  /* 0x000000000f067983 */ /* 0x000ee20000100a00 */
[----:B--2---:R-:W-:-:S03]  /*2fc0*/  IMAD R10, R10, R23, R25 ;  /* 0x000000170a0a7224 */ /* 0x004fc600078e0219 */
[----:B------:R-:W2:Y:S01]  /*2fd0*/  LDG.E R20, desc[UR8][R2.64+0x4] ;  /* 0x0000040802147981 */ /* 0x000ea2000c1e1900 */
[----:B-----5:R-:W-:-:S03]  /*2fe0*/  IMAD R24, R11, R24, R10 ;  /* 0x000000180b187224 */ /* 0x020fc600078e020a */
[----:B------:R-:W4:Y:S04]  /*2ff0*/  LDL.64 R10, [R15+0x8] ;  /* 0x000008000f0a7983 */ /* 0x000f280000100a00 */
[----:B------:R-:W4:Y:S01]  /*3000*/  LDG.E R23, desc[UR8][R2.64+0x8] ;  /* 0x0000080802177981 */ /* 0x000f22000c1e1900 */
[----:B------:R-:W-:-:S03]  /*3010*/  IMAD R8, R8, R21, R24 ;  /* 0x0000001508087224 */ /* 0x000fc600078e0218 */
[----:B------:R-:W5:Y:S01]  /*3020*/  LDG.E R24, desc[UR8][R2.64+0xc] ;  /* 0x00000c0802187981 */ /* 0x000f62000c1e1900 */
[----:B------:R-:W-:-:S03]  /*3030*/  IMAD R22, R9, R22, R8 ;  /* 0x0000001609167224 */ /* 0x000fc600078e0208 */
[----:B------:R-:W5:Y:S04]  /*3040*/  LDL.64 R8, [R15+0x10] ;  /* 0x000010000f087983 */ /* 0x000f680000100a00 */
[----:B------:R-:W5:Y:S01]  /*3050*/  LDG.E R21, desc[UR8][R2.64+0x10] ;  /* 0x0000100802157981 */ /* 0x000f62000c1e1900 */
[----:B------:R-:W-:-:S03]  /*3060*/  IMAD R4, R4, R19, R22 ;  /* 0x0000001304047224 */ /* 0x000fc600078e0216 */
[----:B------:R-:W5:Y:S01]  /*3070*/  LDG.E R22, desc[UR8][R2.64+0x14] ;  /* 0x0000140802167981 */ /* 0x000f62000c1e1900 */
[----:B------:R-:W-:-:S03]  /*3080*/  IMAD R25, R5, R18, R4 ;  /* 0x0000001205197224 */ /* 0x000fc600078e0204 */
[----:B------:R0:W5:Y:S04]  /*3090*/  LDL.64 R4, [R15+0x18] ;  /* 0x000018000f047983 */ /* 0x0001680000100a00 */
[----:B------:R-:W5:Y:S04]  /*30a0*/  LDG.E R19, desc[UR8][R2.64+0x18] ;  /* 0x0000180802137981 */ /* 0x000f68000c1e1900 */
[----:B------:R1:W5:Y:S01]  /*30b0*/  LDG.E R18, desc[UR8][R2.64+0x1c] ;  /* 0x00001c0802127981 */ /* 0x000362000c1e1900 */
[----:B------:R-:W-:-:S05]  /*30c0*/  VIADD R16, R16, 0x10 ;  /* 0x0000001010107836 */ /* 0x000fca0000000000 */
[----:B------:R-:W-:Y:S02]  /*30d0*/  ISETP.NE.AND P0, PT, R16, RZ, PT ;  /* 0x000000ff1000720c */ /* 0x000fe40003f05270 */
[----:B0-----:R-:W-:Y:S01]  /*30e0*/  IADD3 R15, PT, PT, R15, 0x40, RZ ;  /* 0x000000400f0f7810 */ /* 0x001fe20007ffe0ff */
[----:B---3--:R-:W-:-:S04]  /*30f0*/  IMAD R6, R6, R17, R25 ;  /* 0x0000001106067224 */ /* 0x008fc800078e0219 */
[----:B--2---:R-:W-:-:S04]  /*3100*/  IMAD R6, R7, R20, R6 ;  /* 0x0000001407067224 */ /* 0x004fc800078e0206 */
[----:B----4-:R-:W-:-:S04]  /*3110*/  IMAD R6, R10, R23, R6 ;  /* 0x000000170a067224 */ /* 0x010fc800078e0206 */
[----:B-----5:R-:W-:Y:S01]  /*3120*/  IMAD R6, R11, R24, R6 ;  /* 0x000000180b067224 */ /* 0x020fe200078e0206 */
[----:B------:R-:W-:-:S03]  /*3130*/  IADD3 R7, P1, PT, R2, 0x40, RZ ;  /* 0x0000004002077810 */ /* 0x000fc60007f3e0ff */
[----:B------:R-:W-:-:S04]  /*3140*/  IMAD R6, R8, R21, R6 ;  /* 0x0000001508067224 */ /* 0x000fc800078e0206 */
[----:B------:R-:W-:Y:S02]  /*3150*/  IMAD R6, R9, R22, R6 ;  /* 0x0000001609067224 */ /* 0x000fe400078e0206 */
[----:B-1----:R-:W-:Y:S02]  /*3160*/  IMAD.X R3, RZ, RZ, R3, P1 ;  /* 0x000000ffff037224 */ /* 0x002fe400008e0603 */
[----:B------:R-:W-:-:S04]  /*3170*/  IMAD R4, R4, R19, R6 ;  /* 0x0000001304047224 */ /* 0x000fc800078e0206 */
[----:B------:R-:W-:Y:S01]  /*3180*/  IMAD R17, R5, R18, R4 ;  /* 0x0000001205117224 */ /* 0x000fe200078e0204 */
[----:B------:R-:W-:Y:S06]  /*3190*/  @P0 BRA `(.L_x_152) ;  /* 0xfffffffc00440947 */ /* 0x000fec000383ffff */
.L_x_151:
[----:B------:R-:W-:Y:S05]  /*31a0*/  BRA.U !UP1, `(.L_x_153) ;  /* 0x0000000109f87547 */ /* 0x000fea000b800000 */
[----:B------:R-:W-:Y:S02]  /*31b0*/  UISETP.GE.U32.AND UP0, UPT, UR11, 0x8, UPT ;  /* 0x000000080b00788c */ /* 0x000fe4000bf06070 */
[----:B------:R-:W-:-:S07]  /*31c0*/  UISETP.NE.AND UP1, UPT, UR10, URZ, UPT ;  /* 0x000000ff0a00728c */ /* 0x000fce000bf25270 */
[----:B------:R-:W-:Y:S05]  /*31d0*/  BRA.U !UP0, `(.L_x_154) ;  /* 0x0000000108607547 */ /* 0x000fea000b800000 */
        /* <DEDUP_REMOVED lines=15> */
[----:B------:R-:W-:-:S02]  /*32d0*/  VIADD R14, R14, 0x8 ;  /* 0x000000080e0e7836 */ /* 0x000fc40000000000 */
        /* <DEDUP_REMOVED lines=8> */
.L_x_154:
[----:B------:R-:W-:Y:S05]  /*3360*/  BRA.U !UP1, `(.L_x_153) ;  /* 0x0000000109887547 */ /* 0x000fea000b800000 */
[----:B------:R-:W-:Y:S01]  /*3370*/  UISETP.GE.U32.AND UP0, UPT, UR10, 0x4, UPT ;  /* 0x000000040a00788c */ /* 0x000fe2000bf06070 */
[----:B------:R-:W-:-:S04]  /*3380*/  LOP3.LUT R13, R13, 0x3, RZ, 0xc0, !PT ;  /* 0x000000030d0d7812 */ /* 0x000fc800078ec0ff */
[----:B------:R-:W-:-:S04]  /*3390*/  ISETP.NE.AND P0, PT, R13, RZ, PT ;  /* 0x000000ff0d00720c */ /* 0x000fc80003f05270 */
[----:B------:R-:W-:Y:S09]  /*33a0*/  BRA.U !UP0, `(.L_x_155) ;  /* 0x0000000108387547 */ /* 0x000ff2000b800000 */
[----:B------:R-:W0:Y:S01]  /*33b0*/  LDC.64 R2, c[0x0][0x3b0] ;  /* 0x0000ec00ff027b82 */ /* 0x000e220000000a00 */
[----:B------:R-:W-:-:S05]  /*33c0*/  LEA R6, R14, R1, 0x2 ;  /* 0x000000010e067211 */ /* 0x000fca00078e10ff */
[----:B------:R-:W2:Y:S01]  /*33d0*/  LDL.64 R8, [R6+0x28] ;  /* 0x0000280006087983 */ /* 0x000ea20000100a00 */
[----:B0-----:R-:W-:-:S03]  /*33e0*/  IMAD.WIDE.U32 R4, R14, 0x4, R2 ;  /* 0x000000040e047825 */ /* 0x001fc600078e0002 */
[----:B------:R-:W3:Y:S04]  /*33f0*/  LDL.64 R2, [R6+0x30] ;  /* 0x0000300006027983 */ /* 0x000ee80000100a00 */
        /* <DEDUP_REMOVED lines=9> */
.L_x_155:
[----:B------:R-:W-:Y:S05]  /*3490*/  @!P0 BRA `(.L_x_153) ;  /* 0x00000000003c8947 */ /* 0x000fea0003800000 */
[----:B------:R-:W0:Y:S01]  /*34a0*/  LDC.64 R2, c[0x0][0x3b0] ;  /* 0x0000ec00ff027b82 */ /* 0x000e220000000a00 */
[C---:B------:R-:W-:Y:S01]  /*34b0*/  IMAD R12, R14.reuse, 0x4, R12 ;  /* 0x000000040e0c7824 */ /* 0x040fe200078e020c */
[----:B------:R-:W-:Y:S01]  /*34c0*/  IADD3 R4, PT, PT, -R13, RZ, RZ ;  /* 0x000000ff0d047210 */ /* 0x000fe20007ffe1ff */
[----:B0-----:R-:W-:-:S04]  /*34d0*/  IMAD.WIDE.U32 R2, R14, 0x4, R2 ;  /* 0x000000040e027825 */ /* 0x001fc800078e0002 */
[----:B------:R-:W-:-:S07]  /*34e0*/  IMAD.MOV.U32 R5, RZ, RZ, R2 ;  /* 0x000000ffff057224 */ /* 0x000fce00078e0002 */
.L_x_156:
[----:B------:R-:W-:Y:S01]  /*34f0*/  IMAD.MOV.U32 R2, RZ, RZ, R5 ;  /* 0x000000ffff027224 */ /* 0x000fe200078e0005 */
[----:B------:R0:W2:Y:S05]  /*3500*/  LDL R6, [R12] ;  /* 0x000000000c067983 */ /* 0x0000aa0000100800 */
[----:B------:R1:W2:Y:S01]  /*3510*/  LDG.E R2, desc[UR8][R2.64] ;  /* 0x0000000802027981 */ /* 0x0002a2000c1e1900 */
[----:B------:R-:W-:Y:S01]  /*3520*/  VIADD R4, R4, 0x1 ;  /* 0x0000000104047836 */ /* 0x000fe20000000000 */
[----:B------:R-:W-:Y:S02]  /*3530*/  IADD3 R5, P1, PT, R5, 0x4, RZ ;  /* 0x0000000405057810 */ /* 0x000fe40007f3e0ff */
[----:B0-----:R-:W-:-:S02]  /*3540*/  IADD3 R12, PT, PT, R12, 0x4, RZ ;  /* 0x000000040c0c7810 */ /* 0x001fc40007ffe0ff */
[----:B------:R-:W-:Y:S01]  /*3550*/  ISETP.NE.AND P0, PT, R4, RZ, PT ;  /* 0x000000ff0400720c */ /* 0x000fe20003f05270 */
[----:B-1----:R-:W-:Y:S02]  /*3560*/  IMAD.X R3, RZ, RZ, R3, P1 ;  /* 0x000000ffff037224 */ /* 0x002fe400008e0603 */
[----:B--2---:R-:W-:-:S10]  /*3570*/  IMAD R17, R6, R2, R17 ;  /* 0x0000000206117224 */ /* 0x004fd400078e0211 */
[----:B------:R-:W-:Y:S05]  /*3580*/  @P0 BRA `(.L_x_156) ;  /* 0xfffffffc00d80947 */ /* 0x000fea000383ffff */
.L_x_153:
[--C-:B------:R-:W-:Y:S01]  /*3590*/  SHF.R.S32.HI R3, RZ, 0x1f, R17.reuse ;  /* 0x0000001fff037819 */ /* 0x100fe20000011411 */
[----:B------:R-:W-:-:S07]  /*35a0*/  IMAD.MOV.U32 R2, RZ, RZ, R17 ;  /* 0x000000ffff027224 */ /* 0x000fce00078e0011 */
.L_x_137:
        /* <DEDUP_REMOVED lines=12> */
[----:B------:R-:W-:-:S13]  /*3670*/  ISETP.NE.AND P0, PT, R2, 0x1, PT ;  /* 0x000000010200780c */ /* 0x000fda0003f05270 */
[----:B------:R-:W-:Y:S05]  /*3680*/  @!P0 BRA `(.L_x_161) ;  /* 0x0000000000108947 */ /* 0x000fea0003800000 */
[----:B------:R-:W-:-:S13]  /*3690*/  ISETP.NE.AND P0, PT, R2, 0x2, PT ;  /* 0x000000020200780c */ /* 0x000fda0003f05270 */
[----:B------:R-:W-:Y:S05]  /*36a0*/  @P0 BRA `(.L_x_162) ;  /* 0x0000001400000947 */ /* 0x000fea0003800000 */
[----:B-----5:R-:W-:Y:S01]  /*36b0*/  FMUL R4, RZ, R4 ;  /* 0x00000004ff047220 */ /* 0x020fe20000400000 */
[----:B------:R-:W-:Y:S06]  /*36c0*/  BRA `(.L_x_163) ;  /* 0x0000001000fc7947 */ /* 0x000fec0003800000 */
.L_x_161:
[----:B-----5:R-:W-:Y:S01]  /*36d0*/  FADD R4, RZ, R4 ;  /* 0x00000004ff047221 */ /* 0x020fe20000000000 */
[----:B------:R-:W-:Y:S06]  /*36e0*/  BRA `(.L_x_163) ;  /* 0x0000001000f47947 */ /* 0x000fec0003800000 */
.L_x_160:
[----:B------:R-:W-:-:S04]  /*36f0*/  MOV R3, 0xfffffffd ;  /* 0xfffffffd00037802 */ /* 0x000fc80000000f00 */
[----:B------:R-:W-:-:S05]  /*3700*/  VIADDMNMX.U32 R2, R2, R3, 0x2, PT ;  /* 0x0000000202027446 */ /* 0x000fca0003800003 */
[----:B------:R-:W-:-:S04]  /*3710*/  IMAD.SHL.U32 R5, R2, 0x4, RZ ;  /* 0x0000000402057824 */ /* 0x000fc800078e00ff */
[----:B------:R-:W0:Y:S02]  /*3720*/  LDC R2, c[0x2][R5] ;  /* 0x0080000005027b82 */ /* 0x000e240000000800 */
[----:B0-----:R-:W-:-:S04]  /*3730*/  SHF.R.S32.HI R3, RZ, 0x1f, R2 ;  /* 0x0000001fff037819 */ /* 0x001fc80000011402 */
.L_x_227:
[----:B------:R-:W-:Y:S05]  /*3740*/  BRX R2 -0x3750                                                      (*"BRANCH_TARGETS .L_x_163,.L_x_229,.L_x_162"*) ;  /* 0xffffffc8022c7949 */ /* 0x000fea000383ffff */
.L_x_229:
[----:B-----5:R-:W-:Y:S01]  /*3750*/  FADD R4, -R4, -RZ ;  /* 0x800000ff04047221 */ /* 0x020fe20000000100 */
[----:B------:R-:W-:Y:S06]  /*3760*/  BRA `(.L_x_163) ;  /* 0x0000001000d47947 */ /* 0x000fec0003800000 */
.L_x_159:
[----:B------:R-:W-:-:S13]  /*3770*/  ISETP.GT.AND P0, PT, R2, 0x6, PT ;  /* 0x000000060200780c */ /* 0x000fda0003f04270 */
[----:B------:R-:W-:Y:S05]  /*3780*/  @P0 BRA `(.L_x_164) ;  /* 0x0000000000280947 */ /* 0x000fea0003800000 */
[----:B------:R-:W-:-:S05]  /*3790*/  VIADD R2, R2, 0xfffffffb ;  /* 0xfffffffb02027836 */ /* 0x000fca0000000000 */
[----:B------:R-:W-:-:S04]  /*37a0*/  VIMNMX.U32 R2, PT, PT, R2, 0x2, PT ;  /* 0x0000000202027848 */ /* 0x000fc80003fe0000 */
[----:B------:R-:W-:-:S04]  /*37b0*/  SHF.L.U32 R5, R2, 0x2, RZ ;  /* 0x0000000202057819 */ /* 0x000fc800000006ff */
[----:B------:R-:W0:Y:S02]  /*37c0*/  LDC R2, c[0x2][R5+0xc] ;  /* 0x0080030005027b82 */ /* 0x000e240000000800 */
[----:B0-----:R-:W-:-:S04]  /*37d0*/  SHF.R.S32.HI R3, RZ, 0x1f, R2 ;  /* 0x0000001fff037819 */ /* 0x001fc80000011402 */
.L_x_231:
[----:B------:R-:W-:Y:S05]  /*37e0*/  BRX R2 -0x37f0                                                      (*"BRANCH_TARGETS .L_x_232,.L_x_233,.L_x_162"*) ;  /* 0xffffffc802047949 */ /* 0x000fea000383ffff */
.L_x_233:
[----:B-----5:R-:W-:Y:S01]  /*37f0*/  FSET.BF.EQ.AND R4, R4, RZ, PT ;  /* 0x000000ff0404720a */ /* 0x020fe20003802000 */
[----:B------:R-:W-:Y:S06]  /*3800*/  BRA `(.L_x_163) ;  /* 0x0000001000ac7947 */ /* 0x000fec0003800000 */
.L_x_232:
[----:B-----5:R-:W-:Y:S01]  /*3810*/  FSET.BF.LT.AND R4, R4, RZ, PT ;  /* 0x000000ff0404720a */ /* 0x020fe20003801000 */
[----:B------:R-:W-:Y:S06]  /*3820*/  BRA `(.L_x_163) ;  /* 0x0000001000a47947 */ /* 0x000fec0003800000 */
.L_x_164:
[----:B------:R-:W-:-:S05]  /*3830*/  IMAD.MOV.U32 R3, RZ, RZ, -0x7 ;  /* 0xfffffff9ff037424 */ /* 0x000fca00078e00ff */
[----:B------:R-:W-:-:S05]  /*3840*/  VIADDMNMX.U32 R2, R2, R3, 0x3, PT ;  /* 0x0000000302027446 */ /* 0x000fca0003800003 */
[----:B------:R-:W-:-:S04]  /*3850*/  IMAD.SHL.U32 R5, R2, 0x4, RZ ;  /* 0x0000000402057824 */ /* 0x000fc800078e00ff */
[----:B------:R-:W0:Y:S02]  /*3860*/  LDC R2, c[0x2][R5+0x18] ;  /* 0x0080060005027b82 */ /* 0x000e240000000800 */
[----:B0-----:R-:W-:-:S04]  /*3870*/  SHF.R.S32.HI R3, RZ, 0x1f, R2 ;  /* 0x0000001fff037819 */ /* 0x001fc80000011402 */
.L_x_235:
[----:B------:R-:W-:Y:S05]  /*3880*/  BRX R2 -0x3890                                                      (*"BRANCH_TARGETS .L_x_236,.L_x_237,.L_x_238,.L_x_162"*) ;  /* 0xffffffc402dc7949 */ /* 0x000fea000383ffff */
.L_x_238:
[----:B-----5:R-:W-:Y:S01]  /*3890*/  HFMA2 R4, -RZ, RZ, 0, 0 ;  /* 0x00000000ff047431 */ /* 0x020fe200000001ff */
[----:B------:R-:W-:Y:S06]  /*38a0*/  BRA `(.L_x_163) ;  /* 0x0000001000847947 */ /* 0x000fec0003800000 */
.L_x_236:
[----:B-----5:R-:W-:Y:S01]  /*38b0*/  FSETP.GE.AND P0, PT, R4, RZ, PT ;  /* 0x000000ff0400720b */ /* 0x020fe20003f06000 */
[----:B------:R-:W-:-:S12]  /*38c0*/  BSSY.RECONVERGENT B1, `(.L_x_165) ;  /* 0x0000040000017945 */ /* 0x000fd80003800200 */
[----:B------:R-:W-:Y:S05]  /*38d0*/  @!P0 BRA `(.L_x_166) ;  /* 0x0000000000748947 */ /* 0x000fea0003800000 */
[----:B------:R-:W-:Y:S01]  /*38e0*/  IMAD.MOV.U32 R3, RZ, RZ, 0x3bbb989d ;  /* 0x3bbb989dff037424 */ /* 0x000fe200078e00ff */
[----:B------:R-:W-:Y:S01]  /*38f0*/  BSSY.RECONVERGENT B2, `(.L_x_167) ;  /* 0x0000019000027945 */ /* 0x000fe20003800200 */
[----:B------:R-:W-:Y:S02]  /*3900*/  IMAD.MOV.U32 R5, RZ, RZ, 0x437c0000 ;  /* 0x437c0000ff057424 */ /* 0x000fe400078e00ff */
        /* <DEDUP_REMOVED lines=19> */
[----:B------:R-:W-:-:S05]  /*3a40*/  LOP3.LUT R2, R9, 0x7fffffff, RZ, 0xc0, !PT ;  /* 0x7fffffff09027812 */ /* 0x000fca00078ec0ff */
[----:B------:R-:W-:Y:S01]  /*3a50*/  VIADD R3, R2, 0xfff00000 ;  /* 0xfff0000002037836 */ /* 0x000fe20000000000 */
[----:B------:R-:W-:-:S07]  /*3a60*/  MOV R2, 0x3a80 ;  /* 0x00003a8000027802 */ /* 0x000fce0000000f00 */
[----:B------:R-:W-:Y:S05]  /*3a70*/  CALL.REL.NOINC `($__internal_6_$__cuda_sm20_dblrcp_rn_slowpath_v3) ;  /* 0x0000001000247944 */ /* 0x000fea0003c00000 */
.L_x_168:
[----:B------:R-:W-:Y:S05]  /*3a80*/  BSYNC.RECONVERGENT B2 ;  /* 0x0000000000027941 */ /* 0x000fea0003800200 */
.L_x_167:
[----:B------:R0:W1:Y:S01]  /*3a90*/  F2F.F32.F64 R4, R4 ;  /* 0x0000000400047310 */ /* 0x0000620000301000 */
[----:B------:R-:W-:Y:S05]  /*3aa0*/  BRA `(.L_x_169) ;  /* 0x0000000000847947 */ /* 0x000fea0003800000 */
.L_x_166:
[----:B------:R-:W-:Y:S01]  /*3ab0*/  MOV R3, 0x3bbb989d ;  /* 0x3bbb989d00037802 */ /* 0x000fe20000000f00 */
        /* <DEDUP_REMOVED lines=29> */
[----:B------:R-:W-:Y:S05]  /*3c90*/  CALL.REL.NOINC `($__internal_7_$__cuda_sm20_div_rn_f64_full) ;  /* 0x00000010004c7944 */ /* 0x000fea0003c00000 */
.L_x_171:
[----:B------:R-:W-:Y:S05]  /*3ca0*/  BSYNC.RECONVERGENT B2 ;  /* 0x0000000000027941 */ /* 0x000fea0003800200 */
.L_x_170:
[----:B------:R2:W3:Y:S02]  /*3cb0*/  F2F.F32.F64 R4, R2 ;  /* 0x0000000200047310 */ /* 0x0004e40000301000 */
.L_x_169:
[----:B------:R-:W-:Y:S05]  /*3cc0*/  BSYNC.RECONVERGENT B1 ;  /* 0x0000000000017941 */ /* 0x000fea0003800200 */
.L_x_165:
[----:B------:R-:W-:Y:S05]  /*3cd0*/  BRA `(.L_x_163) ;  /* 0x0000000c00787947 */ /* 0x000fea0003800000 */
.L_x_237:
[----:B-----5:R-:W0:Y:S01]  /*3ce0*/  F2F.F64.F32 R4, R4 ;  /* 0x0000000400047310 */ /* 0x020e220000201800 */
[----:B------:R-:W-:Y:S01]  /*3cf0*/  MOV R2, RZ ;  /* 0x000000ff00027202 */ /* 0x000fe20000000f00 */
[----:B0-----:R-:W-:Y:S01]  /*3d00*/  DSETP.MAX.AND P0, P1, RZ, R4, PT ;  /* 0x00000004ff00722a */ /* 0x001fe2000390f000 */
[----:B------:R-:W-:Y:S02]  /*3d10*/  IMAD.MOV.U32 R7, RZ, RZ, R5 ;  /* 0x000000ffff077224 */ /* 0x000fe400078e0005 */
[----:B------:R-:W-:-:S03]  /*3d20*/  IMAD.MOV.U32 R3, RZ, RZ, R4 ;  /* 0x000000ffff037224 */ /* 0x000fc600078e0004 */
[C---:B------:R-:W-:Y:S02]  /*3d30*/  FSEL R9, R2.reuse, R7, P0 ;  /* 0x0000000702097208 */ /* 0x040fe40000000000 */
[----:B------:R-:W-:-:S06]  /*3d40*/  SEL R2, R2, R3, P0 ;  /* 0x0000000302027207 */ /* 0x000fcc0000000000 */
[----:B------:R-:W-:-:S04]  /*3d50*/  @P1 LOP3.LUT R9, R7, 0x80000, RZ, 0xfc, !PT ;  /* 0x0008000007091812 */ /* 0x000fc800078efcff */
[----:B------:R-:W-:-:S04]  /*3d60*/  MOV R3, R9 ;  /* 0x0000000900037202 */ /* 0x000fc80000000f00 */
[----:B------:R0:W1:Y:S01]  /*3d70*/  F2F.F32.F64 R4, R2 ;  /* 0x0000000200047310 */ /* 0x0000620000301000 */
[----:B------:R-:W-:Y:S05]  /*3d80*/  BRA `(.L_x_163) ;  /* 0x0000000c004c7947 */ /* 0x000fea0003800000 */
.L_x_158:
        /* <DEDUP_REMOVED lines=9> */
.L_x_240:
[----:B------:R-:W-:Y:S05]  /*3e20*/  BRX R2 -0x3e30                                                      (*"BRANCH_TARGETS .L_x_241,.L_x_242,.L_x_162"*) ;  /* 0xffffffc002747949 */ /* 0x000fea000383ffff */
.L_x_242:
[----:B-----5:R-:W0:Y:S01]  /*3e30*/  F2F.F64.F32 R2, R4 ;  /* 0x0000000400027310 */ /* 0x020e220000201800 */
[----:B------:R-:W-:Y:S01]  /*3e40*/  UMOV UR4, 0xa0b5ed8d ;  /* 0xa0b5ed8d00047882 */ /* 0x000fe20000000000 */
[----:B------:R-:W-:Y:S01]  /*3e50*/  UMOV UR5, 0x3eb0c6f7 ;  /* 0x3eb0c6f700057882 */ /* 0x000fe20000000000 */
[----:B------:R-:W-:Y:S02]  /*3e60*/  CS2R R6, SRZ ;  /* 0x0000000000067805 */ /* 0x000fe4000001ff00 */
[----:B------:R-:W-:Y:S01]  /*3e70*/  MOV R10, 0x3ec0 ;  /* 0x00003ec0000a7802 */ /* 0x000fe20000000f00 */
[----:B0-----:R-:W-:-:S10]  /*3e80*/  DADD R2, R2, UR4 ;  /* 0x0000000402027e29 */ /* 0x001fd40008000000 */
[----:B------:R-:W-:Y:S01]  /*3e90*/  MOV R4, R2 ;  /* 0x0000000200047202 */ /* 0x000fe20000000f00 */
[----:B------:R-:W-:-:S07]  /*3ea0*/  IMAD.MOV.U32 R5, RZ, RZ, R3 ;  /* 0x000000ffff057224 */ /* 0x000fce00078e0003 */
[----:B------:R-:W-:Y:S05]  /*3eb0*/  CALL.REL.NOINC `($__internal_7_$__cuda_sm20_div_rn_f64_full) ;  /* 0x0000000c00c47944 */ /* 0x000fea0003c00000 */
[----:B------:R-:W-:Y:S01]  /*3ec0*/  IMAD.MOV.U32 R4, RZ, RZ, R2 ;  /* 0x000000ffff047224 */ /* 0x000fe200078e0002 */
[----:B------:R-:W-:-:S05]  /*3ed0*/  MOV R5, R3 ;  /* 0x0000000300057202 */ /* 0x000fca0000000f00 */
[----:B------:R2:W3:Y:S01]  /*3ee0*/  F2F.F32.F64 R4, R4 ;  /* 0x0000000400047310 */ /* 0x0004e20000301000 */
[----:B------:R-:W-:Y:S05]  /*3ef0*/  BRA `(.L_x_163) ;  /* 0x0000000800f07947 */ /* 0x000fea0003800000 */
.L_x_241:
[----:B-----5:R-:W0:Y:S01]  /*3f00*/  F2F.F64.F32 R4, R4 ;  /* 0x0000000400047310 */ /* 0x020e220000201800 */
        /* <DEDUP_REMOVED lines=9> */
[----:B------:R-:W-:Y:S01]  /*3fa0*/  @!P0 IMAD.MOV.U32 R3, RZ, RZ, R7 ;  /* 0x000000ffff038224 */ /* 0x000fe200078e0007 */
[----:B------:R-:W-:-:S03]  /*3fb0*/  @!P0 MOV R4, R6 ;  /* 0x0000000600048202 */ /* 0x000fc60000000f00 */
[----:B------:R-:W-:-:S05]  /*3fc0*/  VIADD R2, R3, 0xffffffff ;  /* 0xffffffff03027836 */ /* 0x000fca0000000000 */
[----:B------:R-:W-:Y:S02]  /*3fd0*/  ISETP.GT.U32.AND P1, PT, R2, 0x7feffffe, PT ;  /* 0x7feffffe0200780c */ /* 0x000fe40003f24070 */
[----:B------:R-:W-:Y:S01]  /*3fe0*/  MOV R2, 0xfffffc01 ;  /* 0xfffffc0100027802 */ /* 0x000fe20000000f00 */
[----:B------:R-:W-:-:S10]  /*3ff0*/  @!P0 IMAD.MOV.U32 R2, RZ, RZ, -0x435 ;  /* 0xfffffbcbff028424 */ /* 0x000fd400078e00ff */
[----:B------:R-:W-:Y:S05]  /*4000*/  @P1 BRA `(.L_x_174) ;  /* 0x0000000400041947 */ /* 0x000fea0003800000 */
[----:B------:R-:W-:Y:S01]  /*4010*/  LOP3.LUT R5, R3, 0xfffff, RZ, 0xc0, !PT ;  /* 0x000fffff03057812 */ /* 0x000fe200078ec0ff */
[----:B------:R-:W-:Y:S01]  /*4020*/  IMAD.MOV.U32 R14, RZ, RZ, -0x748574fc ;  /* 0x8b7a8b04ff0e7424 */ /* 0x000fe200078e00ff */
[----:B------:R-:W-:Y:S01]  /*4030*/  MOV R6, RZ ;  /* 0x000000ff00067202 */ /* 0x000fe20000000f00 */
        /* <DEDUP_REMOVED lines=10> */
[----:B------:R-:W-:-:S03]  /*40e0*/  @P0 IADD3 R16, PT, PT, R16, 0x1, RZ ;  /* 0x0000000110100810 */ /* 0x000fc60007ffe0ff */
[----:B------:R-:W-:Y:S01]  /*40f0*/  @P0 IMAD.MOV.U32 R5, RZ, RZ, R7 ;  /* 0x000000ffff050224 */ /* 0x000fe200078e0007 */
[----:B------:R-:W-:-:S05]  /*4100*/  LOP3.LUT R16, R16, 0x80000000, RZ, 0x3c, !PT ;  /* 0x8000000010107812 */ /* 0x000fca00078e3cff */
        /* <DEDUP_REMOVED lines=46> */
[----:B------:R-:W-:-:S10]  /*43f0*/  DADD R4, R4, R12 ;  /* 0x0000000004047229 */ /* 0x000fd4000000000c */
[----:B------:R0:W1:Y:S01]  /*4400*/  F2F.F32.F64 R4, R4 ;  /* 0x0000000400047310 */ /* 0x0000620000301000 */
[----:B------:R-:W-:Y:S05]  /*4410*/  BRA `(.L_x_163) ;  /* 0x0000000400a87947 */ /* 0x000fea0003800000 */
.L_x_174:
[----:B------:R-:W-:Y:S01]  /*4420*/  IMAD.MOV.U32 R2, RZ, RZ, 0x0 ;  /* 0x00000000ff027424 */ /* 0x000fe200078e00ff */
[----:B------:R-:W-:Y:S02]  /*4430*/  MOV R3, 0x7ff00000 ;  /* 0x7ff0000000037802 */ /* 0x000fe40000000f00 */
[----:B------:R-:W-:-:S04]  /*4440*/  LOP3.LUT P0, RZ, R7, 0x7fffffff, RZ, 0xc0, !PT ;  /* 0x7fffffff07ff7812 */ /* 0x000fc8000780c0ff */
[----:B------:R-:W-:-:S10]  /*4450*/  DFMA R2, R6, R2, +INF ;  /* 0x7ff000000602742b */ /* 0x000fd40000000002 */
[----:B------:R-:W-:Y:S02]  /*4460*/  FSEL R4, R2, RZ, P0 ;  /* 0x000000ff02047208 */ /* 0x000fe40000000000 */
[----:B------:R-:W-:-:S04]  /*4470*/  FSEL R5, R3, -QNAN , P0 ;  /* 0xfff0000003057808 */ /* 0x000fc80000000000 */
[----:B------:R4:W0:Y:S01]  /*4480*/  F2F.F32.F64 R4, R4 ;  /* 0x0000000400047310 */ /* 0x0008220000301000 */
[----:B------:R-:W-:Y:S05]  /*4490*/  BRA `(.L_x_163) ;  /* 0x0000000400887947 */ /* 0x000fea0003800000 */
.L_x_173:
[----:B------:R-:W-:-:S05]  /*44a0*/  IMAD.MOV.U32 R3, RZ, RZ, -0xc ;  /* 0xfffffff4ff037424 */ /* 0x000fca00078e00ff */
[----:B------:R-:W-:-:S05]  /*44b0*/  VIADDMNMX.U32 R2, R2, R3, 0x2, PT ;  /* 0x0000000202027446 */ /* 0x000fca0003800003 */
[----:B------:R-:W-:-:S04]  /*44c0*/  IMAD.SHL.U32 R5, R2, 0x4, RZ ;  /* 0x0000000402057824 */ /* 0x000fc800078e00ff */
[----:B------:R-:W0:Y:S02]  /*44d0*/  LDC R2, c[0x2][R5+0x34] ;  /* 0x00800d0005027b82 */ /* 0x000e240000000800 */
[----:B0-----:R-:W-:-:S04]  /*44e0*/  SHF.R.S32.HI R3, RZ, 0x1f, R2 ;  /* 0x0000001fff037819 */ /* 0x001fc80000011402 */
.L_x_244:
[----:B------:R-:W-:Y:S05]  /*44f0*/  BRX R2 -0x4500                                                      (*"BRANCH_TARGETS .L_x_245,.L_x_246,.L_x_162"*) ;  /* 0xffffffb802c07949 */ /* 0x000fea000383ffff */
.L_x_246:
[----:B-----5:R-:W-:Y:S01]  /*4500*/  IADD3 R2, PT, PT, R4, 0x1800000, RZ ;  /* 0x0180000004027810 */ /* 0x020fe20007ffe0ff */
[----:B------:R-:W-:Y:S03]  /*4510*/  BSSY.RECONVERGENT B1, `(.L_x_175) ;  /* 0x000000b000017945 */ /* 0x000fe60003800200 */
[----:B------:R-:W-:-:S04]  /*4520*/  LOP3.LUT R2, R2, 0x7f800000, RZ, 0xc0, !PT ;  /* 0x7f80000002027812 */ /* 0x000fc800078ec0ff */
[----:B------:R-:W-:-:S13]  /*4530*/  ISETP.GT.U32.AND P0, PT, R2, 0x1ffffff, PT ;  /* 0x01ffffff0200780c */ /* 0x000fda0003f04070 */
[----:B------:R-:W-:Y:S05]  /*4540*/  @P0 BRA `(.L_x_176) ;  /* 0x00000000000c0947 */ /* 0x000fea0003800000 */
[----:B------:R-:W-:-:S07]  /*4550*/  MOV R6, 0x4570 ;  /* 0x0000457000067802 */ /* 0x000fce0000000f00 */
[----:B------:R-:W-:Y:S05]  /*4560*/  CALL.REL.NOINC `($__internal_8_$__cuda_sm20_rcp_rn_f32_slowpath) ;  /* 0x0000000c008c7944 */ /* 0x000fea0003c00000 */
[----:B------:R-:W-:Y:S05]  /*4570*/  BRA `(.L_x_177) ;  /* 0x0000000000107947 */ /* 0x000fea0003800000 */
.L_x_176:
[----:B------:R-:W0:Y:S02]  /*4580*/  MUFU.RCP R3, R4 ;  /* 0x0000000400037308 */ /* 0x000e240000001000 */
[----:B0-----:R-:W-:-:S04]  /*4590*/  FFMA R2, R4, R3, -1 ;  /* 0xbf80000004027423 */ /* 0x001fc80000000003 */
[----:B------:R-:W-:-:S04]  /*45a0*/  FADD.FTZ R2, -R2, -RZ ;  /* 0x800000ff02027221 */ /* 0x000fc80000010100 */
[----:B------:R-:W-:-:S07]  /*45b0*/  FFMA R4, R3, R2, R3 ;  /* 0x0000000203047223 */ /* 0x000fce0000000003 */
.L_x_177:
[----:B------:R-:W-:Y:S05]  /*45c0*/  BSYNC.RECONVERGENT B1 ;  /* 0x0000000000017941 */ /* 0x000fea0003800200 */
.L_x_175:
[----:B------:R-:W-:Y:S05]  /*45d0*/  BRA `(.L_x_163) ;  /* 0x0000000400387947 */ /* 0x000fea0003800000 */
.L_x_245:
[----:B------:R-:W-:Y:S02]  /*45e0*/  IMAD.MOV.U32 R3, RZ, RZ, 0x3bbb989d ;  /* 0x3bbb989dff037424 */ /* 0x000fe400078e00ff */
[----:B------:R-:W-:Y:S02]  /*45f0*/  IMAD.MOV.U32 R2, RZ, RZ, 0x437c0000 ;  /* 0x437c0000ff027424 */ /* 0x000fe400078e00ff */
[----:B-----5:R-:W-:-:S04]  /*4600*/  FFMA.SAT R3, R4, R3, 0.5 ;  /* 0x3f00000004037423 */ /* 0x020fc80000002003 */
[----:B------:R-:W-:-:S04]  /*4610*/  FFMA.RM R2, R3, R2, 12582913 ;  /* 0x4b40000103027423 */ /* 0x000fc80000004002 */
[C---:B------:R-:W-:Y:S01]  /*4620*/  FADD R3, R2.reuse, -12583039 ;  /* 0xcb40007f02037421 */ /* 0x040fe20000000000 */
[----:B------:R-:W-:-:S03]  /*4630*/  SHF.L.U32 R2, R2, 0x17, RZ ;  /* 0x0000001702027819 */ /* 0x000fc600000006ff */
[----:B------:R-:W-:-:S04]  /*4640*/  FFMA R3, R4, 1.4426950216293334961, -R3 ;  /* 0x3fb8aa3b04037823 */ /* 0x000fc80000000803 */
[----:B------:R-:W-:-:S06]  /*4650*/  FFMA R3, R4, 1.925963033500011079e-08, R3 ;  /* 0x32a5706004037823 */ /* 0x000fcc0000000003 */
[----:B------:R-:W0:Y:S02]  /*4660*/  MUFU.EX2 R3, R3 ;  /* 0x0000000300037308 */ /* 0x000e240000000800 */
[----:B0-----:R-:W-:Y:S01]  /*4670*/  FMUL R4, R2, R3 ;  /* 0x0000000302047220 */ /* 0x001fe20000400000 */
[----:B------:R-:W-:Y:S06]  /*4680*/  BRA `(.L_x_163) ;  /* 0x00000004000c7947 */ /* 0x000fec0003800000 */
.L_x_172:
[----:B------:R-:W-:-:S13]  /*4690*/  ISETP.GT.AND P0, PT, R2, 0xf, PT ;  /* 0x0000000f0200780c */ /* 0x000fda0003f04270 */
[----:B------:R-:W-:Y:S05]  /*46a0*/  @P0 BRA `(.L_x_178) ;  /* 0x00000000008c0947 */ /* 0x000fea0003800000 */
[----:B------:R-:W-:-:S05]  /*46b0*/  VIADD R2, R2, 0xfffffff2 ;  /* 0xfffffff202027836 */ /* 0x000fca0000000000 */
[----:B------:R-:W-:-:S05]  /*46c0*/  VIMNMX.U32 R2, PT, PT, R2, 0x2, PT ;  /* 0x0000000202027848 */ /* 0x000fca0003fe0000 */
[----:B------:R-:W-:-:S04]  /*46d0*/  IMAD.SHL.U32 R5, R2, 0x4, RZ ;  /* 0x0000000402057824 */ /* 0x000fc800078e00ff */
[----:B------:R-:W0:Y:S02]  /*46e0*/  LDC R2, c[0x2][R5+0x40] ;  /* 0x0080100005027b82 */ /* 0x000e240000000800 */
[----:B0-----:R-:W-:-:S04]  /*46f0*/  SHF.R.S32.HI R3, RZ, 0x1f, R2 ;  /* 0x0000001fff037819 */ /* 0x001fc80000011402 */
.L_x_248:
[----:B------:R-:W-:Y:S05]  /*4700*/  BRX R2 -0x4710                                                      (*"BRANCH_TARGETS .L_x_249,.L_x_250,.L_x_162"*) ;  /* 0xffffffb8023c7949 */ /* 0x000fea000383ffff */
.L_x_250:
[----:B-----5:R-:W-:Y:S01]  /*4710*/  FADD R2, RZ, -R4 ;  /* 0x80000004ff027221 */ /* 0x020fe20000000000 */
[----:B------:R-:W-:Y:S01]  /*4720*/  UMOV UR4, 0x47ae147b ;  /* 0x47ae147b00047882 */ /* 0x000fe20000000000 */
[----:B------:R-:W-:Y:S01]  /*4730*/  F2F.F64.F32 R4, R4 ;  /* 0x0000000400047310 */ /* 0x000fe20000201800 */
[----:B------:R-:W-:-:S07]  /*4740*/  UMOV UR5, 0x3f847ae1 ;  /* 0x3f847ae100057882 */ /* 0x000fce0000000000 */
[----:B------:R-:W0:Y:S02]  /*4750*/  F2F.F64.F32 R2, R2 ;  /* 0x0000000200027310 */ /* 0x000e240000201800 */
[----:B0-----:R-:W-:-:S06]  /*4760*/  DSETP.GEU.AND P0, PT, R2, UR4, PT ;  /* 0x0000000402007e2a */ /* 0x001fcc000bf0e000 */
[----:B------:R-:W-:-:S06]  /*4770*/  DSETP.LT.AND P0, PT, R4, UR4, !P0 ;  /* 0x0000000404007e2a */ /* 0x000fcc000c701000 */
[----:B------:R-:W-:Y:S01]  /*4780*/  FSEL R4, RZ, 1, !P0 ;  /* 0x3f800000ff047808 */ /* 0x000fe20004000000 */
[----:B------:R-:W-:Y:S07]  /*4790*/  BRA `(.L_x_163) ;  /* 0x0000000000c87947 */ /* 0x000fee0003800000 */
.L_x_249:
        /* <DEDUP_REMOVED lines=16> */
.L_x_180:
[----:B------:R-:W-:Y:S05]  /*48a0*/  BSYNC.RECONVERGENT B1 ;  /* 0x0000000000017941 */ /* 0x000fea0003800200 */
.L_x_179:
[----:B------:R-:W-:-:S10]  /*48b0*/  DMUL R4, RZ, -R4 ;  /* 0x80000004ff047228 */ /* 0x000fd40000000000 */
[----:B------:R0:W1:Y:S01]  /*48c0*/  F2F.F32.F64 R4, R4 ;  /* 0x0000000400047310 */ /* 0x0000620000301000 */
[----:B------:R-:W-:Y:S05]  /*48d0*/  BRA `(.L_x_163) ;  /* 0x0000000000787947 */ /* 0x000fea0003800000 */
.L_x_178:
[----:B------:R-:W-:-:S05]  /*48e0*/  IMAD.MOV.U32 R3, RZ, RZ, -0x10 ;  /* 0xfffffff0ff037424 */ /* 0x000fca00078e00ff */
[----:B------:R-:W-:-:S04]  /*48f0*/  VIADDMNMX.U32 R2, R2, R3, 0x3, PT ;  /* 0x0000000302027446 */ /* 0x000fc80003800003 */
[----:B------:R-:W-:-:S04]  /*4900*/  SHF.L.U32 R5, R2, 0x2, RZ ;  /* 0x0000000202057819 */ /* 0x000fc800000006ff */
[----:B------:R-:W0:Y:S02]  /*4910*/  LDC R2, c[0x2][R5+0x4c] ;  /* 0x0080130005027b82 */ /* 0x000e240000000800 */
[----:B0-----:R-:W-:-:S04]  /*4920*/  SHF.R.S32.HI R3, RZ, 0x1f, R2 ;  /* 0x0000001fff037819 */ /* 0x001fc80000011402 */
.L_x_252:
[----:B------:R-:W-:Y:S05]  /*4930*/  BRX R2 -0x4940                                                      (*"BRANCH_TARGETS .L_x_253,.L_x_254,.L_x_255,.L_x_162"*) ;  /* 0xffffffb402b07949 */ /* 0x000fea000383ffff */
.L_x_255:
[C---:B-----5:R-:W-:Y:S01]  /*4940*/  FMUL R2, |R4|.reuse, 2.8853900432586669922 ;  /* 0x4038aa3b04027820 */ /* 0x060fe20000400200 */
[----:B------:R-:W-:Y:S02]  /*4950*/  IMAD.MOV.U32 R6, RZ, RZ, 0x3c80f082 ;  /* 0x3c80f082ff067424 */ /* 0x000fe400078e00ff */
[C---:B------:R-:W-:Y:S01]  /*4960*/  FMUL R7, R4.reuse, R4 ;  /* 0x0000000404077220 */ /* 0x040fe20000400000 */
[----:B------:R-:W-:Y:S01]  /*4970*/  IMAD.MOV.U32 R8, RZ, RZ, 0x3f800000 ;  /* 0x3f800000ff087424 */ /* 0x000fe200078e00ff */
[C---:B------:R-:W-:Y:S01]  /*4980*/  FSETP.GE.AND P1, PT, |R4|.reuse, 0.60000002384185791016, PT ;  /* 0x3f19999a0400780b */ /* 0x040fe20003f26200 */
[----:B------:R-:W0:Y:S01]  /*4990*/  MUFU.EX2 R2, R2 ;  /* 0x0000000200027308 */ /* 0x000e220000000800 */
[----:B------:R-:W-:Y:S01]  /*49a0*/  FFMA R6, R7, R6, -0.052303962409496307373 ;  /* 0xbd563cae07067423 */ /* 0x000fe20000000006 */
[----:B------:R-:W-:-:S03]  /*49b0*/  FSETP.GE.AND P0, PT, |R4|, 9.010913848876953125, PT ;  /* 0x41102cb40400780b */ /* 0x000fc60003f06200 */
[----:B------:R-:W-:Y:S01]  /*49c0*/  FFMA R6, R6, R7, 0.1331529766321182251 ;  /* 0x3e08594106067423 */ /* 0x000fe20000000007 */
[----:B0-----:R-:W-:-:S03]  /*49d0*/  FADD R3, R2, 1 ;  /* 0x3f80000002037421 */ /* 0x001fc60000000000 */
[----:B------:R-:W-:-:S03]  /*49e0*/  FFMA R2, R6, R7, -0.33332768082618713379 ;  /* 0xbeaaa9ed06027423 */ /* 0x000fc60000000007 */
[----:B------:R-:W0:Y:S02]  /*49f0*/  MUFU.RCP R3, R3 ;  /* 0x0000000300037308 */ /* 0x000e240000001000 */
[----:B0-----:R-:W-:Y:S01]  /*4a00*/  FFMA R5, R3, -2, R8 ;  /* 0xc000000003057823 */ /* 0x001fe20000000008 */
[----:B------:R-:W-:-:S04]  /*4a10*/  FFMA R3, R2, R7, RZ ;  /* 0x0000000702037223 */ /* 0x000fc800000000ff */
[----:B------:R-:W-:-:S04]  /*4a20*/  FSEL R5, R5, 1, !P0 ;  /* 0x3f80000005057808 */ /* 0x000fc80004000000 */
[--C-:B------:R-:W-:Y:S01]  /*4a30*/  LOP3.LUT R5, R5, 0x80000000, R4.reuse, 0xb8, !PT ;  /* 0x8000000005057812 */ /* 0x100fe200078eb804 */
[----:B------:R-:W-:-:S05]  /*4a40*/  @!P1 FFMA R5, R4, R3, R4 ;  /* 0x0000000304059223 */ /* 0x000fca0000000004 */
[----:B------:R-:W-:Y:S01]  /*4a50*/  MOV R4, R5 ;  /* 0x0000000500047202 */ /* 0x000fe20000000f00 */
[----:B------:R-:W-:Y:S06]  /*4a60*/  BRA `(.L_x_163) ;  /* 0x0000000000147947 */ /* 0x000fec0003800000 */
.L_x_253:
[----:B-----5:R-:W-:Y:S01]  /*4a70*/  FMNMX R4, RZ, R4, !PT ;  /* 0x00000004ff047209 */ /* 0x020fe20007800000 */
[----:B------:R-:W-:Y:S06]  /*4a80*/  BRA `(.L_x_163) ;  /* 0x00000000000c7947 */ /* 0x000fec0003800000 */
.L_x_254:
[----:B-----5:R-:W-:Y:S01]  /*4a90*/  IMAD.MOV.U32 R4, RZ, RZ, 0x3f800000 ;  /* 0x3f800000ff047424 */ /* 0x020fe200078e00ff */
[----:B------:R-:W-:Y:S06]  /*4aa0*/  BRA `(.L_x_163) ;  /* 0x0000000000047947 */ /* 0x000fec0003800000 */
.L_x_162:
[----:B-----5:R-:W-:-:S07]  /*4ab0*/  FADD R4, RZ, R4 ;  /* 0x00000004ff047221 */ /* 0x020fce0000000000 */
.L_x_163:
[----:B------:R-:W-:Y:S05]  /*4ac0*/  BSYNC.RECONVERGENT B0 ;  /* 0x0000000000007941 */ /* 0x000fea0003800200 */
.L_x_157:
[----:B0-2---:R-:W0:Y:S02]  /*4ad0*/  LDC.64 R2, c[0x0][0x380] ;  /* 0x0000e000ff027b82 */ /* 0x005e240000000a00 */
[----:B0-----:R-:W-:-:S05]  /*4ae0*/  IMAD.WIDE R2, R0, 0x4, R2 ;  /* 0x0000000400027825 */ /* 0x001fca00078e0202 */
[----:B-1-3-5:R-:W-:Y:S01]  /*4af0*/  STG.E desc[UR8][R2.64], R4 ;  /* 0x0000000402007986 */ /* 0x02afe2000c101908 */
[----:B------:R-:W-:Y:S05]  /*4b00*/  EXIT ;  /* 0x000000000000794d */ /* 0x000fea0003800000 */
        .weak           $__internal_6_$__cuda_sm20_dblrcp_rn_slowpath_v3
        .type           $__internal_6_$__cuda_sm20_dblrcp_rn_slowpath_v3,@function
        .size           $__internal_6_$__cuda_sm20_dblrcp_rn_slowpath_v3,($__internal_7_$__cuda_sm20_div_rn_f64_full - $__internal_6_$__cuda_sm20_dblrcp_rn_slowpath_v3)
$__internal_6_$__cuda_sm20_dblrcp_rn_slowpath_v3:
[----:B------:R-:W-:Y:S01]  /*4b10*/  IMAD.MOV.U32 R4, RZ, RZ, R8 ;  /* 0x000000ffff047224 */ /* 0x000fe200078e0008 */
[----:B------:R-:W-:Y:S01]  /*4b20*/  MOV R5, R9 ;  /* 0x0000000900057202 */ /* 0x000fe20000000f00 */
[----:B------:R-:W-:Y:S05]  /*4b30*/  BSSY.RECONVERGENT B3, `(.L_x_181) ;  /* 0x0000025000037945 */ /* 0x000fea0003800200 */
[----:B------:R-:W-:-:S14]  /*4b40*/  DSETP.GTU.AND P0, PT, |R4|, +INF , PT ;  /* 0x7ff000000400742a */ /* 0x000fdc0003f0c200 */
[----:B------:R-:W-:Y:S05]  /*4b50*/  @P0 BRA `(.L_x_182) ;  /* 0x0000000000800947 */ /* 0x000fea0003800000 */
[----:B------:R-:W-:-:S05]  /*4b60*/  LOP3.LUT R8, R9, 0x7fffffff, RZ, 0xc0, !PT ;  /* 0x7fffffff09087812 */ /* 0x000fca00078ec0ff */
[----:B------:R-:W-:-:S05]  /*4b70*/  VIADD R6, R8, 0xffffffff ;  /* 0xffffffff08067836 */ /* 0x000fca0000000000 */
[----:B------:R-:W-:-:S13]  /*4b80*/  ISETP.GE.U32.AND P0, PT, R6, 0x7fefffff, PT ;  /* 0x7fefffff0600780c */ /* 0x000fda0003f06070 */
[----:B------:R-:W-:Y:S01]  /*4b90*/  @P0 LOP3.LUT R7, R5, 0x7ff00000, RZ, 0x3c, !PT ;  /* 0x7ff0000005070812 */ /* 0x000fe200078e3cff */
[----:B------:R-:W-:Y:S01]  /*4ba0*/  @P0 IMAD.MOV.U32 R6, RZ, RZ, RZ ;  /* 0x000000ffff060224 */ /* 0x000fe200078e00ff */
[----:B------:R-:W-:Y:S06]  /*4bb0*/  @P0 BRA `(.L_x_183) ;  /* 0x0000000000700947 */ /* 0x000fec0003800000 */
[----:B------:R-:W-:-:S13]  /*4bc0*/  ISETP.GE.U32.AND P0, PT, R8, 0x1000001, PT ;  /* 0x010000010800780c */ /* 0x000fda0003f06070 */
[----:B------:R-:W-:Y:S05]  /*4bd0*/  @!P0 BRA `(.L_x_184) ;  /* 0x0000000000388947 */ /* 0x000fea0003800000 */
[----:B------:R-:W-:Y:S01]  /*4be0*/  IADD3 R7, PT, PT, R5, -0x3fe00000, RZ ;  /* 0xc020000005077810 */ /* 0x000fe20007ffe0ff */
[----:B------:R-:W-:Y:S02]  /*4bf0*/  IMAD.MOV.U32 R6, RZ, RZ, R4 ;  /* 0x000000ffff067224 */ /* 0x000fe400078e0004 */
[----:B------:R-:W-:Y:S01]  /*4c00*/  IMAD.MOV.U32 R8, RZ, RZ, R3 ;  /* 0x000000ffff087224 */ /* 0x000fe200078e0003 */
[----:B------:R-:W0:Y:S05]  /*4c10*/  MUFU.RCP64H R9, R7 ;  /* 0x0000000700097308 */ /* 0x000e2a0000001800 */
        /* <DEDUP_REMOVED lines=10> */
.L_x_184:
[----:B------:R-:W-:Y:S01]  /*4cc0*/  DMUL R4, R4, 8.11296384146066816958e+31 ;  /* 0x4690000004047828 */ /* 0x000fe20000000000 */
[----:B------:R-:W-:-:S05]  /*4cd0*/  MOV R6, R3 ;  /* 0x0000000300067202 */ /* 0x000fca0000000f00 */
        /* <DEDUP_REMOVED lines=8> */
.L_x_182:
[----:B------:R-:W-:Y:S01]  /*4d60*/  LOP3.LUT R7, R5, 0x80000, RZ, 0xfc, !PT ;  /* 0x0008000005077812 */ /* 0x000fe200078efcff */
[----:B------:R-:W-:-:S07]  /*4d70*/  IMAD.MOV.U32 R6, RZ, RZ, R4 ;  /* 0x000000ffff067224 */ /* 0x000fce00078e0004 */
.L_x_183:
[----:B------:R-:W-:Y:S05]  /*4d80*/  BSYNC.RECONVERGENT B3 ;  /* 0x0000000000037941 */ /* 0x000fea0003800200 */
.L_x_181:
[----:B------:R-:W-:Y:S01]  /*4d90*/  IMAD.MOV.U32 R3, RZ, RZ, 0x0 ;  /* 0x00000000ff037424 */ /* 0x000fe200078e00ff */
[----:B------:R-:W-:Y:S01]  /*4da0*/  MOV R5, R7 ;  /* 0x0000000700057202 */ /* 0x000fe20000000f00 */
[----:B------:R-:W-:Y:S02]  /*4db0*/  IMAD.MOV.U32 R4, RZ, RZ, R6 ;  /* 0x000000ffff047224 */ /* 0x000fe400078e0006 */
[----:B------:R-:W-:Y:S05]  /*4dc0*/  RET.REL.NODEC R2 `(_Z9mapKernelPfPiS0_iS_S0_S0_ii) ;  /* 0xffffffb0028c7950 */ /* 0x000fea0003c3ffff */
        .weak           $__internal_7_$__cuda_sm20_div_rn_f64_full
        .type           $__internal_7_$__cuda_sm20_div_rn_f64_full,@function
        .size           $__internal_7_$__cuda_sm20_div_rn_f64_full,($__internal_8_$__cuda_sm20_rcp_rn_f32_slowpath - $__internal_7_$__cuda_sm20_div_rn_f64_full)
$__internal_7_$__cuda_sm20_div_rn_f64_full:
[C---:B------:R-:W-:Y:S01]  /*4dd0*/  FSETP.GEU.AND P0, PT, |R5|.reuse, 1.469367938527859385e-39, PT ;  /* 0x001000000500780b */ /* 0x040fe20003f0e200 */
[----:B------:R-:W-:Y:S01]  /*4de0*/  BSSY.RECONVERGENT B3, `(.L_x_185) ;  /* 0x0000057000037945 */ /* 0x000fe20003800200 */
[----:B------:R-:W-:Y:S02]  /*4df0*/  LOP3.LUT R2, R5, 0x800fffff, RZ, 0xc0, !PT ;  /* 0x800fffff05027812 */ /* 0x000fe400078ec0ff */
[C---:B------:R-:W-:Y:S02]  /*4e00*/  FSETP.GEU.AND P2, PT, |R7|.reuse, 1.469367938527859385e-39, PT ;  /* 0x001000000700780b */ /* 0x040fe40003f4e200 */
[----:B------:R-:W-:Y:S01]  /*4e10*/  LOP3.LUT R3, R2, 0x3ff00000, RZ, 0xfc, !PT ;  /* 0x3ff0000002037812 */ /* 0x000fe200078efcff */
[----:B------:R-:W-:Y:S01]  /*4e20*/  IMAD.MOV.U32 R2, RZ, RZ, R4 ;  /* 0x000000ffff027224 */ /* 0x000fe200078e0004 */
[----:B------:R-:W-:Y:S02]  /*4e30*/  MOV R16, 0x1 ;  /* 0x0000000100107802 */ /* 0x000fe40000000f00 */
[----:B------:R-:W-:-:S02]  /*4e40*/  LOP3.LUT R11, R7, 0x7ff00000, RZ, 0xc0, !PT ;  /* 0x7ff00000070b7812 */ /* 0x000fc400078ec0ff */
[----:B------:R-:W-:Y:S01]  /*4e50*/  LOP3.LUT R14, R5, 0x7ff00000, RZ, 0xc0, !PT ;  /* 0x7ff00000050e7812 */ /* 0x000fe200078ec0ff */
[----:B------:R-:W-:-:S03]  /*4e60*/  @!P0 DMUL R2, R4, 8.98846567431157953865e+307 ;  /* 0x7fe0000004028828 */ /* 0x000fc60000000000 */
[----:B------:R-:W-:Y:S02]  /*4e70*/  ISETP.GE.U32.AND P1, PT, R11, R14, PT ;  /* 0x0000000e0b00720c */ /* 0x000fe40003f26070 */
[----:B------:R-:W-:Y:S01]  /*4e80*/  @!P2 LOP3.LUT R12, R5, 0x7ff00000, RZ, 0xc0, !PT ;  /* 0x7ff00000050ca812 */ /* 0x000fe200078ec0ff */
[----:B------:R-:W0:Y:S01]  /*4e90*/  MUFU.RCP64H R17, R3 ;  /* 0x0000000300117308 */ /* 0x000e220000001800 */
[----:B------:R-:W-:Y:S02]  /*4ea0*/  @!P2 MOV R18, RZ ;  /* 0x000000ff0012a202 */ /* 0x000fe40000000f00 */
[----:B------:R-:W-:Y:S01]  /*4eb0*/  @!P2 ISETP.GE.U32.AND P3, PT, R11, R12, PT ;  /* 0x0000000c0b00a20c */ /* 0x000fe20003f66070 */
[----:B------:R-:W-:-:S05]  /*4ec0*/  IMAD.MOV.U32 R12, RZ, RZ, 0x1ca00000 ;  /* 0x1ca00000ff0c7424 */ /* 0x000fca00078e00ff */
[----:B------:R-:W-:-:S04]  /*4ed0*/  @!P2 SEL R13, R12, 0x63400000, !P3 ;  /* 0x634000000c0da807 */ /* 0x000fc80005800000 */
[----:B------:R-:W-:Y:S01]  /*4ee0*/  @!P2 LOP3.LUT R13, R13, 0x80000000, R7, 0xf8, !PT ;  /* 0x800000000d0da812 */ /* 0x000fe200078ef807 */
[----:B0-----:R-:W-:-:S03]  /*4ef0*/  DFMA R8, R16, -R2, 1 ;  /* 0x3ff000001008742b */ /* 0x001fc60000000802 */
[----:B------:R-:W-:-:S05]  /*4f00*/  @!P2 LOP3.LUT R19, R13, 0x100000, RZ, 0xfc, !PT ;  /* 0x001000000d13a812 */ /* 0x000fca00078efcff */
        /* <DEDUP_REMOVED lines=8> */
[----:B------:R-:W-:Y:S02]  /*4f90*/  IMAD.MOV.U32 R21, RZ, RZ, R11 ;  /* 0x000000ffff157224 */ /* 0x000fe400078e000b */
[----:B------:R-:W-:Y:S01]  /*4fa0*/  IMAD.MOV.U32 R20, RZ, RZ, R14 ;  /* 0x000000ffff147224 */ /* 0x000fe200078e000e */
[----:B------:R-:W-:Y:S02]  /*4fb0*/  @!P0 LOP3.LUT R20, R3, 0x7ff00000, RZ, 0xc0, !PT ;  /* 0x7ff0000003148812 */ /* 0x000fe400078ec0ff */
[----:B------:R-:W-:Y:S02]  /*4fc0*/  @!P2 LOP3.LUT R21, R9, 0x7ff00000, RZ, 0xc0, !PT ;  /* 0x7ff000000915a812 */ /* 0x000fe400078ec0ff */
[----:B------:R-:W-:Y:S01]  /*4fd0*/  DMUL R18, R16, R8 ;  /* 0x0000000810127228 */ /* 0x000fe20000000000 */
[----:B------:R-:W-:Y:S01]  /*4fe0*/  VIADD R22, R20, 0xffffffff ;  /* 0xffffffff14167836 */ /* 0x000fe20000000000 */
[----:B------:R-:W-:-:S04]  /*4ff0*/  IADD3 R13, PT, PT, R21, -0x1, RZ ;  /* 0xffffffff150d7810 */ /* 0x000fc80007ffe0ff */
[----:B------:R-:W-:Y:S02]  /*5000*/  ISETP.GT.U32.AND P0, PT, R13, 0x7feffffe, PT ;  /* 0x7feffffe0d00780c */ /* 0x000fe40003f04070 */
[----:B------:R-:W-:Y:S02]  /*5010*/  DFMA R14, R18, -R2, R8 ;  /* 0x80000002120e722b */ /* 0x000fe40000000008 */
[----:B------:R-:W-:-:S06]  /*5020*/  ISETP.GT.U32.OR P0, PT, R22, 0x7feffffe, P0 ;  /* 0x7feffffe1600780c */ /* 0x000fcc0000704470 */
[----:B------:R-:W-:-:S07]  /*5030*/  DFMA R14, R16, R14, R18 ;  /* 0x0000000e100e722b */ /* 0x000fce0000000012 */
        /* <DEDUP_REMOVED lines=18> */
[----:B------:R-:W-:Y:S01]  /*5160*/  IADD3 R3, PT, PT, -R11, RZ, RZ ;  /* 0x000000ff0b037210 */ /* 0x000fe20007ffe1ff */
[----:B------:R-:W-:Y:S01]  /*5170*/  IMAD.MOV.U32 R2, RZ, RZ, RZ ;  /* 0x000000ffff027224 */ /* 0x000fe200078e00ff */
        /* <DEDUP_REMOVED lines=8> */
.L_x_186:
        /* <DEDUP_REMOVED lines=12> */
[----:B------:R-:W-:Y:S02]  /*52c0*/  @!P0 IMAD.MOV.U32 R12, RZ, RZ, RZ ;  /* 0x000000ffff0c8224 */ /* 0x000fe400078e00ff */
[----:B------:R-:W-:Y:S01]  /*52d0*/  @P0 IMAD.MOV.U32 R12, RZ, RZ, RZ ;  /* 0x000000ffff0c0224 */ /* 0x000fe200078e00ff */
[----:B------:R-:W-:Y:S01]  /*52e0*/  @P0 MOV R13, R2 ;  /* 0x00000002000d0202 */ /* 0x000fe20000000f00 */
[----:B------:R-:W-:Y:S06]  /*52f0*/  BRA `(.L_x_187) ;  /* 0x0000000000147947 */ /* 0x000fec0003800000 */
.L_x_189:
[----:B------:R-:W-:Y:S01]  /*5300*/  LOP3.LUT R13, R5, 0x80000, RZ, 0xfc, !PT ;  /* 0x00080000050d7812 */ /* 0x000fe200078efcff */
[----:B------:R-:W-:Y:S01]  /*5310*/  IMAD.MOV.U32 R12, RZ, RZ, R4 ;  /* 0x000000ffff0c7224 */ /* 0x000fe200078e0004 */
[----:B------:R-:W-:Y:S06]  /*5320*/  BRA `(.L_x_187) ;  /* 0x0000000000087947 */ /* 0x000fec0003800000 */
.L_x_188:
[----:B------:R-:W-:Y:S01]  /*5330*/  LOP3.LUT R13, R7, 0x80000, RZ, 0xfc, !PT ;  /* 0x00080000070d7812 */ /* 0x000fe200078efcff */
[----:B------:R-:W-:-:S07]  /*5340*/  IMAD.MOV.U32 R12, RZ, RZ, R6 ;  /* 0x000000ffff0c7224 */ /* 0x000fce00078e0006 */
.L_x_187:
[----:B------:R-:W-:Y:S05]  /*5350*/  BSYNC.RECONVERGENT B3 ;  /* 0x0000000000037941 */ /* 0x000fea0003800200 */
.L_x_185:
[----:B------:R-:W-:Y:S01]  /*5360*/  IMAD.MOV.U32 R11, RZ, RZ, 0x0 ;  /* 0x00000000ff0b7424 */ /* 0x000fe200078e00ff */
[----:B------:R-:W-:Y:S01]  /*5370*/  MOV R2, R12 ;  /* 0x0000000c00027202 */ /* 0x000fe20000000f00 */
[----:B------:R-:W-:Y:S02]  /*5380*/  IMAD.MOV.U32 R3, RZ, RZ, R13 ;  /* 0x000000ffff037224 */ /* 0x000fe400078e000d */
[----:B------:R-:W-:Y:S05]  /*5390*/  RET.REL.NODEC R10 `(_Z9mapKernelPfPiS0_iS_S0_S0_ii) ;  /* 0xffffffac0a187950 */ /* 0x000fea0003c3ffff */
        .weak           $__internal_8_$__cuda_sm20_rcp_rn_f32_slowpath
        .type           $__internal_8_$__cuda_sm20_rcp_rn_f32_slowpath,@function
        .size           $__internal_8_$__cuda_sm20_rcp_rn_f32_slowpath,(.L_x_265 - $__internal_8_$__cuda_sm20_rcp_rn_f32_slowpath)
$__internal_8_$__cuda_sm20_rcp_rn_f32_slowpath:
[----:B------:R-:W-:Y:S01]  /*53a0*/  SHF.L.U32 R2, R4, 0x1, RZ ;  /* 0x0000000104027819 */ /* 0x000fe200000006ff */
[----:B------:R-:W-:Y:S03]  /*53b0*/  BSSY.RECONVERGENT B2, `(.L_x_190) ;  /* 0x0000031000027945 */ /* 0x000fe60003800200 */
[----:B------:R-:W-:Y:S01]  /*53c0*/  SHF.R.U32.HI R10, RZ, 0x18, R2 ;  /* 0x00000018ff0a7819 */ /* 0x000fe20000011602 */
[----:B------:R-:W-:-:S03]  /*53d0*/  IMAD.MOV.U32 R2, RZ, RZ, R4 ;  /* 0x000000ffff027224 */ /* 0x000fc600078e0004 */
        /* <DEDUP_REMOVED lines=12> */
.L_x_191:
        /* <DEDUP_REMOVED lines=16> */
[----:B------:R-:W-:-:S03]  /*55a0*/  LOP3.LUT R9, R9, R4, RZ, 0xc0, !PT ;  /* 0x0000000409097212 */ /* 0x000fc600078ec0ff */
[----:B------:R-:W-:Y:S01]  /*55b0*/  IMAD.MOV R5, RZ, RZ, -R5 ;  /* 0x000000ffff057224 */ /* 0x000fe200078e0a05 */
[----:B------:R-:W-:-:S04]  /*55c0*/  SHF.R.U32.HI R9, RZ, R12, R9 ;  /* 0x0000000cff097219 */ /* 0x000fc80000011609 */
[----:B------:R-:W-:Y:S02]  /*55d0*/  LOP3.LUT P1, RZ, R5, R12, R4, 0xf8, !PT ;  /* 0x0000000c05ff7212 */ /* 0x000fe4000782f804 */
[C---:B------:R-:W-:Y:S02]  /*55e0*/  LOP3.LUT P0, RZ, R9.reuse, 0x1, RZ, 0xc0, !PT ;  /* 0x0000000109ff7812 */ /* 0x040fe4000780c0ff */
[----:B------:R-:W-:-:S04]  /*55f0*/  LOP3.LUT P2, RZ, R9, 0x2, RZ, 0xc0, !PT ;  /* 0x0000000209ff7812 */ /* 0x000fc8000784c0ff */
[----:B------:R-:W-:Y:S02]  /*5600*/  PLOP3.LUT P0, PT, P0, P1, P2, 0xe0, 0x0 ;  /* 0x000000000000781c */ /* 0x000fe40000703c20 */
[----:B------:R-:W-:Y:S02]  /*5610*/  LOP3.LUT P1, RZ, R2, 0x7fffff, RZ, 0xc0, !PT ;  /* 0x007fffff02ff7812 */ /* 0x000fe4000782c0ff */
[----:B------:R-:W-:-:S04]  /*5620*/  SEL R3, RZ, 0x1, !P0 ;  /* 0x00000001ff037807 */ /* 0x000fc80004000000 */
[----:B------:R-:W-:-:S04]  /*5630*/  IADD3 R3, PT, PT, -R3, RZ, RZ ;  /* 0x000000ff03037210 */ /* 0x000fc80007ffe1ff */
[----:B------:R-:W-:Y:S01]  /*5640*/  ISETP.GE.AND P0, PT, R3, RZ, PT ;  /* 0x000000ff0300720c */ /* 0x000fe20003f06270 */
[----:B------:R-:W-:-:S05]  /*5650*/  VIADD R3, R10, 0xffffff04 ;  /* 0xffffff040a037836 */ /* 0x000fca0000000000 */
[----:B------:R-:W-:-:S07]  /*5660*/  SHF.R.U32.HI R3, RZ, R3, R4 ;  /* 0x00000003ff037219 */ /* 0x000fce0000011604 */
[----:B------:R-:W-:-:S05]  /*5670*/  @!P0 VIADD R3, R3, 0x1 ;  /* 0x0000000103038836 */ /* 0x000fca0000000000 */
[----:B------:R-:W-:-:S04]  /*5680*/  @!P1 SHF.L.U32 R3, R3, 0x1, RZ ;  /* 0x0000000103039819 */ /* 0x000fc800000006ff */
[----:B------:R-:W-:Y:S01]  /*5690*/  LOP3.LUT R4, R3, 0x80000000, R2, 0xf8, !PT ;  /* 0x8000000003047812 */ /* 0x000fe200078ef802 */
[----:B------:R-:W-:Y:S06]  /*56a0*/  BRA `(.L_x_192) ;  /* 0x0000000000047947 */ /* 0x000fec0003800000 */
.L_x_193:
[----:B------:R0:W1:Y:S02]  /*56b0*/  MUFU.RCP R4, R2 ;  /* 0x0000000200047308 */ /* 0x0000640000001000 */
.L_x_192:
[----:B------:R-:W-:Y:S05]  /*56c0*/  BSYNC.RECONVERGENT B2 ;  /* 0x0000000000027941 */ /* 0x000fea0003800200 */
.L_x_190:
[----:B------:R-:W-:-:S04]  /*56d0*/  IMAD.MOV.U32 R7, RZ, RZ, 0x0 ;  /* 0x00000000ff077424 */ /* 0x000fc800078e00ff */
[----:B01----:R-:W-:Y:S05]  /*56e0*/  RET.REL.NODEC R6 `(_Z9mapKernelPfPiS0_iS_S0_S0_ii) ;  /* 0xffffffa806447950 */ /* 0x003fea0003c3ffff */
.L_x_194:
        /* <DEDUP_REMOVED lines=9> */
.L_x_265:


//--------------------- .text._Z20MatrixMultiplyKernelPfPKiS1_S_S1_S1_S_S1_S1_ --------------------------
	.section	.text._Z20MatrixMultiplyKernelPfPKiS1_S_S1_S1_S_S1_S1_,"ax",@progbits
	.align	128
        .global         _Z20MatrixMultiplyKernelPfPKiS1_S_S1_S1_S_S1_S1_
        .type           _Z20MatrixMultiplyKernelPfPKiS1_S_S1_S1_S_S1_S1_,@function
        .size           _Z20MatrixMultiplyKernelPfPKiS1_S_S1_S1_S_S1_S1_,(.L_x_269 - _Z20MatrixMultiplyKernelPfPKiS1_S_S1_S1_S_S1_S1_)
        .other          _Z20MatrixMultiplyKernelPfPKiS1_S_S1_S1_S_S1_S1_,@"STO_CUDA_ENTRY STV_DEFAULT"
_Z20MatrixMultiplyKernelPfPKiS1_S_S1_S1_S_S1_S1_:
.text._Z20MatrixMultiplyKernelPfPKiS1_S_S1_S1_S_S1_S1_:
[----:B------:R-:W-:Y:S08]  /*0000*/  LDC R1, c[0x0][0x37c] ;  /* 0x0000df00ff017b82 */ /* 0x000ff00000000800 */
[----:B------:R-:W0:Y:S01]  /*0010*/  LDC.64 R4, c[0x0][0x3b8] ;  /* 0x0000ee00ff047b82 */ /* 0x000e220000000a00 */
[----:B------:R-:W0:Y:S07]  /*0020*/  LDCU.64 UR8, c[0x0][0x358] ;  /* 0x00006b00ff0877ac */ /* 0x000e2e0008000a00 */
[----:B------:R-:W1:Y:S08]  /*0030*/  LDC.64 R8, c[0x0][0x388] ;  /* 0x0000e200ff087b82 */ /* 0x000e700000000a00 */
[----:B------:R-:W2:Y:S01]  /*0040*/  LDC.64 R30, c[0x0][0x3a0] ;  /* 0x0000e800ff1e7b82 */ /* 0x000ea20000000a00 */
[----:B0-----:R-:W3:Y:S04]  /*0050*/  LDG.E R4, desc[UR8][R4.64] ;  /* 0x0000000804047981 */ /* 0x001ee8000c1e1900 */
[----:B-1----:R-:W4:Y:S04]  /*0060*/  LDG.E R8, desc[UR8][R8.64] ;  /* 0x0000000808087981 */ /* 0x002f28000c1e1900 */
[----:B--2---:R-:W2:Y:S04]  /*0070*/  LDG.E R0, desc[UR8][R30.64] ;  /* 0x000000081e007981 */ /* 0x004ea8000c1e1900 */
[----:B------:R-:W2:Y:S01]  /*0080*/  LDG.E R10, desc[UR8][R30.64+0x8] ;  /* 0x000008081e0a7981 */ /* 0x000ea2000c1e1900 */
[----:B------:R-:W-:Y:S01]  /*0090*/  HFMA2 R28, -RZ, RZ, 0, 0 ;  /* 0x00000000ff1c7431 */ /* 0x000fe200000001ff */
[----:B---3--:R-:W-:-:S02]  /*00a0*/  ISETP.GE.AND P1, PT, R4, 0x2, PT ;  /* 0x000000020400780c */ /* 0x008fc40003f26270 */
[----:B----4-:R-:W-:-:S11]  /*00b0*/  ISETP.GE.AND P2, PT, R8, 0x2, PT ;  /* 0x000000020800780c */ /* 0x010fd60003f46270 */
[----:B------:R-:W0:Y:S08]  /*00c0*/  @P1 LDC.64 R6, c[0x0][0x3c0] ;  /* 0x0000f000ff061b82 */ /* 0x000e300000000a00 */
[----:B------:R-:W1:Y:S01]  /*00d0*/  @P2 LDC.64 R12, c[0x0][0x390] ;  /* 0x0000e400ff0c2b82 */ /* 0x000e620000000a00 */
[----:B--2---:R-:W-:Y:S02]  /*00e0*/  ISETP.GE.AND P0, PT, R0, 0x2, PT ;  /* 0x000000020000780c */ /* 0x004fe40003f06270 */
[----:B------:R-:W-:-:S06]  /*00f0*/  MOV R0, RZ ;  /* 0x000000ff00007202 */ /* 0x000fcc0000000f00 */
[----:B0-----:R0:W5:Y:S04]  /*0100*/  @P1 LDG.E R0, desc[UR8][R6.64] ;  /* 0x0000000806001981 */ /* 0x001168000c1e1900 */
[----:B-1----:R0:W5:Y:S01]  /*0110*/  @P2 LDG.E R28, desc[UR8][R12.64] ;  /* 0x000000080c1c2981 */ /* 0x002162000c1e1900 */
[----:B------:R-:W1:Y:S01]  /*0120*/  @P0 LDC.64 R2, c[0x0][0x3a8] ;  /* 0x0000ea00ff020b82 */ /* 0x000e620000000a00 */
[----:B------:R-:W2:Y:S01]  /*0130*/  S2R R25, SR_TID.X ;  /* 0x0000000000197919 */ /* 0x000ea20000002100 */
[----:B------:R-:W3:Y:S06]  /*0140*/  S2R R24, SR_TID.Y ;  /* 0x0000000000187919 */ /* 0x000eec0000002200 */
[----:B------:R-:W2:Y:S01]  /*0150*/  LDC R27, c[0x0][0x360] ;  /* 0x0000d800ff1b7b82 */ /* 0x000ea20000000800 */
[----:B------:R-:W-:-:S07]  /*0160*/  HFMA2 R22, -RZ, RZ, 0, 0 ;  /* 0x00000000ff167431 */ /* 0x000fce00000001ff */
[----:B------:R-:W2:Y:S08]  /*0170*/  S2UR UR4, SR_CTAID.X ;  /* 0x00000000000479c3 */ /* 0x000eb00000002500 */
[----:B------:R-:W3:Y:S01]  /*0180*/  S2UR UR5, SR_CTAID.Y ;  /* 0x00000000000579c3 */ /* 0x000ee20000002600 */
[----:B-1----:R0:W5:Y:S07]  /*0190*/  @P0 LDG.E R22, desc[UR8][R2.64] ;  /* 0x0000000802160981 */ /* 0x00216e000c1e1900 */
[----:B------:R-:W3:Y:S01]  /*01a0*/  LDC R26, c[0x0][0x364] ;  /* 0x0000d900ff1a7b82 */ /* 0x000ee20000000800 */
[----:B------:R-:W-:-:S02]  /*01b0*/  ISETP.GE.AND P0, PT, R10, 0x1, PT ;  /* 0x000000010a00780c */ /* 0x000fc40003f06270 */
[----:B------:R-:W-:-:S05]  /*01c0*/  MOV R11, RZ ;  /* 0x000000ff000b7202 */ /* 0x000fca0000000f00 */
[----:B------:R-:W1:Y:S01]  /*01d0*/  S2UR UR7, SR_CTAID.Z ;  /* 0x00000000000779c3 */ /* 0x000e620000002700 */
[----:B--2---:R-:W-:Y:S02]  /*01e0*/  IMAD R27, R27, UR4, R25 ;  /* 0x000000041b1b7c24 */ /* 0x004fe4000f8e0219 */
[----:B---3--:R-:W-:-:S03]  /*01f0*/  IMAD R26, R26, UR5, R24 ;  /* 0x000000051a1a7c24 */ /* 0x008fc6000f8e0218 */
[----:B01----:R-:W-:Y:S05]  /*0200*/  @!P0 BRA `(.L_x_195) ;  /* 0x0000000400a88947 */ /* 0x003fea0003800000 */
[----:B------:R-:W0:Y:S01]  /*0210*/  S2UR UR6, SR_CgaCtaId ;  /* 0x00000000000679c3 */ /* 0x000e220000008800 */
[----:B------:R-:W-:Y:S01]  /*0220*/  UMOV UR4, 0x400 ;  /* 0x0000040000047882 */ /* 0x000fe20000000000 */
[----:B------:R-:W-:Y:S01]  /*0230*/  IADD3 R10, PT, PT, R10, 0x1f, RZ ;  /* 0x0000001f0a0a7810 */ /* 0x000fe20007ffe0ff */
[----:B------:R-:W-:Y:S01]  /*0240*/  UIADD3 UR5, UPT, UPT, UR4, 0x1000, URZ ;  /* 0x0000100004057890 */ /* 0x000fe2000fffe0ff */
[----:B-----5:R-:W-:Y:S01]  /*0250*/  IMAD R3, R0, UR7, RZ ;  /* 0x0000000700037c24 */ /* 0x020fe2000f8e02ff */
[----:B------:R-:W-:Y:S01]  /*0260*/  MOV R11, RZ ;  /* 0x000000ff000b7202 */ /* 0x000fe20000000f00 */
[----:B------:R-:W-:Y:S01]  /*0270*/  IMAD R22, R22, UR7, RZ ;  /* 0x0000000716167c24 */ /* 0x000fe2000f8e02ff */
[----:B------:R-:W-:-:S04]  /*0280*/  SHF.R.U32.HI R10, RZ, 0x5, R10 ;  /* 0x00000005ff0a7819 */ /* 0x000fc8000001160a */
[----:B------:R-:W-:Y:S01]  /*0290*/  IADD3 R23, PT, PT, -R10, RZ, RZ ;  /* 0x000000ff0a177210 */ /* 0x000fe20007ffe1ff */
[----:B0-----:R-:W-:Y:S02]  /*02a0*/  ULEA UR4, UR6, UR4, 0x18 ;  /* 0x0000000406047291 */ /* 0x001fe4000f8ec0ff */
[----:B------:R-:W-:-:S04]  /*02b0*/  ULEA UR5, UR6, UR5, 0x18 ;  /* 0x0000000506057291 */ /* 0x000fc8000f8ec0ff */
[C---:B------:R-:W-:Y:S02]  /*02c0*/  LEA R21, R25.reuse, UR4, 0x7 ;  /* 0x0000000419157c11 */ /* 0x040fe4000f8e38ff */
[C---:B------:R-:W-:Y:S02]  /*02d0*/  LEA R2, R24.reuse, UR5, 0x7 ;  /* 0x0000000518027c11 */ /* 0x040fe4000f8e38ff */
[----:B------:R-:W-:Y:S02]  /*02e0*/  LEA R20, R24, R21, 0x2 ;  /* 0x0000001518147211 */ /* 0x000fe400078e10ff */
[----:B------:R-:W-:-:S07]  /*02f0*/  LEA R0, R25, R2, 0x2 ;  /* 0x0000000219007211 */ /* 0x000fce00078e10ff */
.L_x_200:
[----:B------:R-:W0:Y:S01]  /*0300*/  LDC.64 R4, c[0x0][0x3b8] ;  /* 0x0000ee00ff047b82 */ /* 0x000e220000000a00 */
[----:B------:R-:W2:Y:S04]  /*0310*/  LDG.E R6, desc[UR8][R30.64+0x4] ;  /* 0x000004081e067981 */ /* 0x000ea8000c1e1900 */
[----:B0-----:R0:W5:Y:S01]  /*0320*/  LDG.E R10, desc[UR8][R4.64+0x4] ;  /* 0x00000408040a7981 */ /* 0x001162000c1e1900 */
[----:B------:R-:W-:Y:S01]  /*0330*/  BSSY.RECONVERGENT B0, `(.L_x_196) ;  /* 0x000000e000007945 */ /* 0x000fe20003800200 */
[----:B------:R-:W-:Y:S01]  /*0340*/  HFMA2 R13, -RZ, RZ, 0, 0 ;  /* 0x00000000ff0d7431 */ /* 0x000fe200000001ff */
[----:B--2---:R-:W-:-:S13]  /*0350*/  ISETP.GE.AND P0, PT, R27, R6, PT ;  /* 0x000000061b00720c */ /* 0x004fda0003f06270 */
[----:B0-----:R-:W-:Y:S05]  /*0360*/  @P0 BRA `(.L_x_197) ;  /* 0x0000000000280947 */ /* 0x001fea0003800000 */
[----:B------:R-:W2:Y:S02]  /*0370*/  LDG.E R7, desc[UR8][R30.64+0x8] ;  /* 0x000008081e077981 */ /* 0x000ea4000c1e1900 */
[----:B--2---:R-:W-:-:S13]  /*0380*/  ISETP.GE.AND P0, PT, R24, R7, PT ;  /* 0x000000071800720c */ /* 0x004fda0003f06270 */
[----:B------:R-:W0:Y:S08]  /*0390*/  @!P0 LDC.64 R6, c[0x0][0x3a8] ;  /* 0x0000ea00ff068b82 */ /* 0x000e300000000a00 */
[----:B------:R-:W1:Y:S01]  /*03a0*/  @!P0 LDC.64 R8, c[0x0][0x398] ;  /* 0x0000e600ff088b82 */ /* 0x000e620000000a00 */
[----:B0-----:R-:W2:Y:S04]  /*03b0*/  @!P0 LDG.E R12, desc[UR8][R6.64+0x4] ;  /* 0x00000408060c8981 */ /* 0x001ea8000c1e1900 */
[----:B------:R-:W3:Y:S01]  /*03c0*/  @!P0 LDG.E R14, desc[UR8][R6.64+0x8] ;  /* 0x00000808060e8981 */ /* 0x000ee2000c1e1900 */
[----:B--2---:R-:W-:-:S04]  /*03d0*/  @!P0 IMAD R15, R27, R12, R22 ;  /* 0x0000000c1b0f8224 */ /* 0x004fc800078e0216 */
[----:B---3--:R-:W-:-:S04]  /*03e0*/  @!P0 IMAD R15, R14, R24, R15 ;  /* 0x000000180e0f8224 */ /* 0x008fc800078e020f */
[----:B-1----:R-:W-:-:S05]  /*03f0*/  @!P0 IMAD.WIDE R8, R15, 0x4, R8 ;  /* 0x000000040f088825 */ /* 0x002fca00078e0208 */
[----:B------:R0:W5:Y:S02]  /*0400*/  @!P0 LDG.E R13, desc[UR8][R8.64] ;  /* 0x00000008080d8981 */ /* 0x000164000c1e1900 */
.L_x_197:
[----:B------:R-:W-:Y:S05]  /*0410*/  BSYNC.RECONVERGENT B0 ;  /* 0x0000000000007941 */ /* 0x000fea0003800200 */
.L_x_196:
[----:B-----5:R1:W-:Y:S01]  /*0420*/  STS [R20], R13 ;  /* 0x0000000d14007388 */ /* 0x0203e20000000800 */
[----:B------:R-:W-:Y:S01]  /*0430*/  ISETP.GE.AND P0, PT, R25, R10, PT ;  /* 0x0000000a1900720c */ /* 0x000fe20003f06270 */
[----:B------:R-:W-:Y:S01]  /*0440*/  BSSY.RECONVERGENT B0, `(.L_x_198) ;  /* 0x000000e000007945 */ /* 0x000fe20003800200 */
[----:B------:R-:W-:-:S11]  /*0450*/  MOV R29, RZ ;  /* 0x000000ff001d7202 */ /* 0x000fd60000000f00 */
[----:B-1----:R-:W-:Y:S05]  /*0460*/  @P0 BRA `(.L_x_199) ;  /* 0x00000000002c0947 */ /* 0x002fea0003800000 */
[----:B------:R-:W2:Y:S02]  /*0470*/  LDG.E R5, desc[UR8][R4.64+0x8] ;  /* 0x0000080804057981 */ /* 0x000ea4000c1e1900 */
[----:B--2---:R-:W-:-:S13]  /*0480*/  ISETP.GE.AND P0, PT, R26, R5, PT ;  /* 0x000000051a00720c */ /* 0x004fda0003f06270 */
[----:B------:R-:W-:Y:S05]  /*0490*/  @P0 BRA `(.L_x_199) ;  /* 0x0000000000200947 */ /* 0x000fea0003800000 */
[----:B------:R-:W0:Y:S08]  /*04a0*/  LDC.64 R4, c[0x0][0x3c0] ;  /* 0x0000f000ff047b82 */ /* 0x000e300000000a00 */
[----:B------:R-:W1:Y:S01]  /*04b0*/  LDC.64 R6, c[0x0][0x3b0] ;  /* 0x0000ec00ff067b82 */ /* 0x000e620000000a00 */
[----:B0-----:R-:W2:Y:S04]  /*04c0*/  LDG.E R8, desc[UR8][R4.64+0x4] ;  /* 0x0000040804087981 */ /* 0x001ea8000c1e1900 */
[----:B------:R-:W3:Y:S01]  /*04d0*/  LDG.E R10, desc[UR8][R4.64+0x8] ;  /* 0x00000808040a7981 */ /* 0x000ee2000c1e1900 */
[----:B--2---:R-:W-:-:S04]  /*04e0*/  IMAD R9, R8, R25, R3 ;  /* 0x0000001908097224 */ /* 0x004fc800078e0203 */
[----:B---3--:R-:W-:-:S04]  /*04f0*/  IMAD R9, R26, R10, R9 ;  /* 0x0000000a1a097224 */ /* 0x008fc800078e0209 */
[----:B-1----:R-:W-:-:S05]  /*0500*/  IMAD.WIDE R6, R9, 0x4, R6 ;  /* 0x0000000409067825 */ /* 0x002fca00078e0206 */
[----:B------:R1:W5:Y:S02]  /*0510*/  LDG.E R29, desc[UR8][R6.64] ;  /* 0x00000008061d7981 */ /* 0x000364000c1e1900 */
.L_x_199:
[----:B------:R-:W-:Y:S05]  /*0520*/  BSYNC.RECONVERGENT B0 ;  /* 0x0000000000007941 */ /* 0x000fea0003800200 */
.L_x_198:
[----:B-----5:R-:W-:Y:S01]  /*0530*/  STS [R0], R29 ;  /* 0x0000001d00007388 */ /* 0x020fe20000000800 */
[----:B------:R-:W-:Y:S02]  /*0540*/  IADD3 R23, PT, PT, R23, 0x1, RZ ;  /* 0x0000000117177810 */ /* 0x000fe40007ffe0ff */
[----:B------:R-:W-:Y:S01]  /*0550*/  IADD3 R24, PT, PT, R24, 0x20, RZ ;  /* 0x0000002018187810 */ /* 0x000fe20007ffe0ff */
[----:B------:R-:W-:Y:S01]  /*0560*/  BAR.SYNC.DEFER_BLOCKING 0x0 ;  /* 0x0000000000007b1d */ /* 0x000fe20000010000 */
[----:B------:R-:W-:Y:S02]  /*0570*/  ISETP.NE.AND P0, PT, R23, RZ, PT ;  /* 0x000000ff1700720c */ /* 0x000fe40003f05270 */
[----:B------:R-:W-:-:S03]  /*0580*/  IADD3 R25, PT, PT, R25, 0x20, RZ ;  /* 0x0000002019197810 */ /* 0x000fc60007ffe0ff */
[----:B------:R-:W-:Y:S04]  /*0590*/  LDS.128 R12, [R21] ;  /* 0x00000000150c7984 */ /* 0x000fe80000000c00 */
[----:B------:R-:W2:Y:S04]  /*05a0*/  LDS.128 R16, [R2] ;  /* 0x0000000002107984 */ /* 0x000ea80000000c00 */
[----:B-1----:R-:W-:Y:S01]  /*05b0*/  LDS.128 R4, [R2+0x10] ;  /* 0x0000100002047984 */ /* 0x002fe20000000c00 */
[----:B--2---:R-:W-:-:S03]  /*05c0*/  FFMA R12, R12, R16, R11 ;  /* 0x000000100c0c7223 */ /* 0x004fc6000000000b */
[----:B0-----:R-:W0:Y:S01]  /*05d0*/  LDS.128 R8, [R21+0x10] ;  /* 0x0000100015087984 */ /* 0x001e220000000c00 */
[----:B------:R-:W-:-:S04]  /*05e0*/  FFMA R13, R13, R17, R12 ;  /* 0x000000110d0d7223 */ /* 0x000fc8000000000c */
[----:B------:R-:W-:-:S04]  /*05f0*/  FFMA R14, R14, R18, R13 ;  /* 0x000000120e0e7223 */ /* 0x000fc8000000000d */
[----:B------:R-:W-:Y:S02]  /*0600*/  FFMA R15, R15, R19, R14 ;  /* 0x000000130f0f7223 */ /* 0x000fe4000000000e */
[----:B------:R-:W-:Y:S02]  /*0610*/  LDS.128 R16, [R21+0x20] ;  /* 0x0000200015107984 */ /* 0x000fe40000000c00 */
[----:B0-----:R-:W-:Y:S02]  /*0620*/  FFMA R4, R8, R4, R15 ;  /* 0x0000000408047223 */ /* 0x001fe4000000000f */
[----:B------:R-:W0:Y:S02]  /*0630*/  LDS.128 R12, [R2+0x20] ;  /* 0x00002000020c7984 */ /* 0x000e240000000c00 */
        /* <DEDUP_REMOVED lines=32> */
[----:B------:R-:W-:-:S04]  /*0840*/  FFMA R15, R19, R15, R14 ;  /* 0x0000000f130f7223 */ /* 0x000fc8000000000e */
[----:B0-----:R-:W-:-:S04]  /*0850*/  FFMA R4, R4, R8, R15 ;  /* 0x0000000804047223 */ /* 0x001fc8000000000f */
[----:B------:R-:W-:-:S04]  /*0860*/  FFMA R5, R5, R9, R4 ;  /* 0x0000000905057223 */ /* 0x000fc80000000004 */
[----:B------:R-:W-:-:S04]  /*0870*/  FFMA R6, R6, R10, R5 ;  /* 0x0000000a06067223 */ /* 0x000fc80000000005 */
[----:B------:R-:W-:Y:S01]  /*0880*/  FFMA R11, R7, R11, R6 ;  /* 0x0000000b070b7223 */ /* 0x000fe20000000006 */
[----:B------:R-:W-:Y:S06]  /*0890*/  BAR.SYNC.DEFER_BLOCKING 0x0 ;  /* 0x0000000000007b1d */ /* 0x000fec0000010000 */
[----:B------:R-:W-:Y:S05]  /*08a0*/  @P0 BRA `(.L_x_200) ;  /* 0xfffffff800940947 */ /* 0x000fea000383ffff */
.L_x_195:
[----:B------:R-:W0:Y:S02]  /*08b0*/  LDC.64 R2, c[0x0][0x388] ;  /* 0x0000e200ff027b82 */ /* 0x000e240000000a00 */
[----:B0----5:R-:W2:Y:S02]  /*08c0*/  LDG.E R0, desc[UR8][R2.64+0x4] ;  /* 0x0000040802007981 */ /* 0x021ea4000c1e1900 */
[----:B--2---:R-:W-:-:S13]  /*08d0*/  ISETP.GE.AND P0, PT, R27, R0, PT ;  /* 0x000000001b00720c */ /* 0x004fda0003f06270 */
[----:B------:R-:W-:Y:S05]  /*08e0*/  @P0 EXIT ;  /* 0x000000000000094d */ /* 0x000fea0003800000 */
[----:B------:R-:W2:Y:S02]  /*08f0*/  LDG.E R3, desc[UR8][R2.64+0x8] ;  /* 0x0000080802037981 */ /* 0x000ea4000c1e1900 */
[----:B--2---:R-:W-:-:S13]  /*0900*/  ISETP.GE.AND P0, PT, R26, R3, PT ;  /* 0x000000031a00720c */ /* 0x004fda0003f06270 */
[----:B------:R-:W-:Y:S05]  /*0910*/  @P0 EXIT ;  /* 0x000000000000094d */ /* 0x000fea0003800000 */
[----:B------:R-:W0:Y:S08]  /*0920*/  LDC.64 R4, c[0x0][0x390] ;  /* 0x0000e400ff047b82 */ /* 0x000e300000000a00 */
[----:B------:R-:W1:Y:S01]  /*0930*/  LDC.64 R2, c[0x0][0x380] ;  /* 0x0000e000ff027b82 */ /* 0x000e620000000a00 */
[----:B0-----:R-:W2:Y:S04]  /*0940*/  LDG.E R0, desc[UR8][R4.64+0x4] ;  /* 0x0000040804007981 */ /* 0x001ea8000c1e1900 */
[----:B------:R-:W3:Y:S01]  /*0950*/  LDG.E R6, desc[UR8][R4.64+0x8] ;  /* 0x0000080804067981 */ /* 0x000ee2000c1e1900 */
[----:B------:R-:W-:-:S04]  /*0960*/  IMAD R28, R28, UR7, RZ ;  /* 0x000000071c1c7c24 */ /* 0x000fc8000f8e02ff */
[----:B--2---:R-:W-:-:S04]  /*0970*/  IMAD R27, R27, R0, R28 ;  /* 0x000000001b1b7224 */ /* 0x004fc800078e021c */
[----:B---3--:R-:W-:-:S04]  /*0980*/  IMAD R27, R26, R6, R27 ;  /* 0x000000061a1b7224 */ /* 0x008fc800078e021b */
[----:B-1----:R-:W-:-:S05]  /*0990*/  IMAD.WIDE R2, R27, 0x4, R2 ;  /* 0x000000041b027825 */ /* 0x002fca00078e0202 */
[----:B------:R-:W-:Y:S01]  /*09a0*/  STG.E desc[UR8][R2.64], R11 ;  /* 0x0000000b02007986 */ /* 0x000fe2000c101908 */
[----:B------:R-:W-:Y:S05]  /*09b0*/  EXIT ;  /* 0x000000000000794d */ /* 0x000fea0003800000 */
.L_x_201:
        /* <DEDUP_REMOVED lines=12> */
.L_x_269:


//--------------------- .nv.shared.reserved.0     --------------------------
	.section	.nv.shared.reserved.0,"aw",@nobits
	.weak		__nv_reservedSMEM_offset_0_alias
	.size		__nv_reservedSMEM_offset_0_alias, 0, 64
	.other		__nv_reservedSMEM_offset_0_alias,@"STO_CUDA_RESERVED_SHARED STV_DEFAULT"
__nv_reservedSMEM_offset_0_alias:
	.zero		0
	.zero		64


//--------------------- .nv.shared._Z20MatrixMultiplyKernelPfPKiS1_S_S1_S1_S_S1_S1_ --------------------------
	.section	.nv.shared._Z20MatrixMultiplyKernelPfPKiS1_S_S1_S1_S_S1_S1_,"aw",@nobits
	.sectionflags	@""
	.align	4
.nv.shared._Z20MatrixMultiplyKernelPfPKiS1_S_S1_S1_S_S1_S1_:
	.zero		9216


//--------------------- .nv.constant0._Z9zipKernelPfPiS0_iiS_S0_S0_iS_S0_S0_ii --------------------------
	.section	.nv.constant0._Z9zipKernelPfPiS0_iiS_S0_S0_iS_S0_S0_ii,"a",@progbits
	.sectionflags	@""
	.align	4
.nv.constant0._Z9zipKernelPfPiS0_iiS_S0_S0_iS_S0_S0_ii:
	.zero		992


//--------------------- .nv.constant0._Z12reduceKernelPfPiS0_iS_S0_S0_ifii --------------------------
	.section	.nv.constant0._Z12reduceKernelPfPiS0_iS_S0_S0_ifii,"a",@progbits
	.sectionflags	@""
	.align	4
.nv.constant0._Z12reduceKernelPfPiS0_iS_S0_S0_ifii:
	.zero		968


//--------------------- .nv.constant0._Z9mapKernelPfPiS0_iS_S0_S0_ii --------------------------
	.section	.nv.constant0._Z9mapKernelPfPiS0_iS_S0_S0_ii,"a",@progbits
	.sectionflags	@""
	.align	4
.nv.constant0._Z9mapKernelPfPiS0_iS_S0_S0_ii:
	.zero		960


//--------------------- .nv.constant0._Z20MatrixMultiplyKernelPfPKiS1_S_S1_S1_S_S1_S1_ --------------------------
	.section	.nv.constant0._Z20MatrixMultiplyKernelPfPKiS1_S_S1_S1_S_S1_S1_,"a",@progbits
	.sectionflags	@""
	.align	4
.nv.constant0._Z20MatrixMultiplyKernelPfPKiS1_S_S1_S1_S_S1_S1_:
	.zero		968


//--------------------- SYMBOLS --------------------------

	.type		.nv.reservedSmem.offset0,@object
	.size		.nv.reservedSmem.offset0,0x4
	.type		.nv.reservedSmem.cap,@object
	.size		.nv.reservedSmem.cap,0x4
